def matmul_kernel(
    a_ptr,
    b_ptr,
    c_ptr,
    M,
    N,
    K,
    stride_am,
    stride_ak,
    stride_bk,
    stride_bn,
    stride_cm,
    stride_cn,
    BLOCK_M: tl.constexpr,
    BLOCK_N: tl.constexpr,
    BLOCK_K: tl.constexpr,
    GROUP_M: tl.constexpr,
):
    pid = tl.program_id(axis=0)
    num_pid_m = tl.cdiv(M, BLOCK_M)
    num_pid_n = tl.cdiv(N, BLOCK_N)
    num_pid_in_group = GROUP_M * num_pid_n
    group_id = pid // num_pid_in_group
    first_pid_m = group_id * GROUP_M
    group_size_m = min(num_pid_m - first_pid_m, GROUP_M)
    pid_m = first_pid_m + ((pid % num_pid_in_group) % group_size_m)
    pid_n = (pid % num_pid_in_group) // group_size_m

    offs_am = (pid_m * BLOCK_M + tl.arange(0, BLOCK_M)) % M
    offs_bn = (pid_n * BLOCK_N + tl.arange(0, BLOCK_N)) % N
    offs_k = tl.arange(0, BLOCK_K)
    a_ptrs = a_ptr + offs_am[:, None] * stride_am + offs_k[None, :] * stride_ak
    b_ptrs = b_ptr + offs_k[:, None] * stride_bk + offs_bn[None, :] * stride_bn

    acc = tl.zeros((BLOCK_M, BLOCK_N), dtype=tl.float32)
    for kk in range(0, tl.cdiv(K, BLOCK_K)):
        a = tl.load(a_ptrs, mask=offs_k[None, :] < K - kk * BLOCK_K, other=0.0)
        b = tl.load(b_ptrs, mask=offs_k[:, None] < K - kk * BLOCK_K, other=0.0)
        acc = tl.dot(a, b, acc)
        a_ptrs += BLOCK_K * stride_ak
        b_ptrs += BLOCK_K * stride_bk

    c = acc.to(c_ptr.dtype.element_ty)
    offs_cm = pid_m * BLOCK_M + tl.arange(0, BLOCK_M)
    offs_cn = pid_n * BLOCK_N + tl.arange(0, BLOCK_N)
    c_ptrs = c_ptr + offs_cm[:, None] * stride_cm + offs_cn[None, :] * stride_cn
    mask = (offs_cm[:, None] < M) & (offs_cn[None, :] < N)
    tl.store(c_ptrs, c, mask=mask)

# config = {"BLOCK_K": 128, "BLOCK_M": 256, "BLOCK_N": 256, "GROUP_M": 8, "arch": "sm_80", "dtype": "fp32", "num_ctas": 1, "num_stages": 5, "num_warps": 4}
# arch = sm_80


// ===== COMPILED SASS (sm_80) =====

	.target	sm_80

	.elftype	@"ET_EXEC"


//--------------------- .note.nv.tkinfo           --------------------------
	.section	.note.nv.tkinfo,"",@"SHT_NOTE"
	.sectionflags	@"SHF_NOTE_NV_TKINFO"
	.tkinfo
        /*0018*/ 	.word	0x00000002
        /*0030*/ 	.string	""
        /*0030*/ 	.string	"ptxas"
        /*0030*/ 	.string	"Cuda compilation tools, release 13.0, V13.0.88"
        /*0030*/ 	.string	"Build cuda_13.0.r13.0/compiler.36424714_0"
        /*0030*/ 	.string	"-v  -suppress-debug-info  -lineinfo  -arch sm_80 "



//--------------------- .note.nv.cuinfo           --------------------------
	.section	.note.nv.cuinfo,"",@"SHT_NOTE"
	.sectionflags	@"SHF_NOTE_NV_CUINFO"
        /*0018*/ 	.short	0x0002
        /*001a*/ 	.short	0x0050
        /*001c*/ 	.short	0x0082
	.zero		2


//--------------------- .nv.info                  --------------------------
	.section	.nv.info,"",@"SHT_CUDA_INFO"
	.align	4


	//----- nvinfo : EIATTR_REGCOUNT
	.align		4
        /*0000*/ 	.byte	0x04, 0x2f
        /*0002*/ 	.short	(.L_1 - .L_0)
	.align		4
.L_0:
        /*0004*/ 	.word	index@(matmul_kernel)
        /*0008*/ 	.word	0x000000ff


	//----- nvinfo : EIATTR_FRAME_SIZE
	.align		4
.L_1:
        /*000c*/ 	.byte	0x04, 0x11
        /*000e*/ 	.short	(.L_3 - .L_2)
	.align		4
.L_2:
        /*0010*/ 	.word	index@(matmul_kernel)
        /*0014*/ 	.word	0x00003a00


	//----- nvinfo : EIATTR_MIN_STACK_SIZE
	.align		4
.L_3:
        /*0018*/ 	.byte	0x04, 0x12
        /*001a*/ 	.short	(.L_5 - .L_4)
	.align		4
.L_4:
        /*001c*/ 	.word	index@(matmul_kernel)
        /*0020*/ 	.word	0x00003a00
.L_5:


//--------------------- .nv.info.matmul_kernel    --------------------------
	.section	.nv.info.matmul_kernel,"",@"SHT_CUDA_INFO"
	.sectionflags	@""
	.align	4


	//----- nvinfo : EIATTR_CUDA_API_VERSION
	.align		4
        /*0000*/ 	.byte	0x04, 0x37
        /*0002*/ 	.short	(.L_7 - .L_6)
.L_6:
        /*0004*/ 	.word	0x00000082


	//----- nvinfo : EIATTR_SW2861232_WAR
	.align		4
.L_7:
        /*0008*/ 	.byte	0x01, 0x35
	.zero		2


	//----- nvinfo : EIATTR_PARAM_CBANK
	.align		4
        /*000c*/ 	.byte	0x04, 0x0a
        /*000e*/ 	.short	(.L_9 - .L_8)
	.align		4
.L_8:
        /*0010*/ 	.word	index@(.nv.constant0.matmul_kernel)
        /*0014*/ 	.short	0x0160
        /*0016*/ 	.short	0x0050


	//----- nvinfo : EIATTR_CBANK_PARAM_SIZE
	.align		4
.L_9:
        /*0018*/ 	.byte	0x03, 0x19
        /*001a*/ 	.short	0x0050


	//----- nvinfo : EIATTR_KPARAM_INFO
	.align		4
        /*001c*/ 	.byte	0x04, 0x17
        /*001e*/ 	.short	(.L_11 - .L_10)
.L_10:
        /*0020*/ 	.word	0x00000000
        /*0024*/ 	.short	0x000d
        /*0026*/ 	.short	0x0048
        /*0028*/ 	.byte	0x00, 0xf4, 0x21, 0x00


	//----- nvinfo : EIATTR_KPARAM_INFO
	.align		4
.L_11:
        /*002c*/ 	.byte	0x04, 0x17
        /*002e*/ 	.short	(.L_13 - .L_12)
.L_12:
        /*0030*/ 	.word	0x00000000
        /*0034*/ 	.short	0x000c
        /*0036*/ 	.short	0x0040
        /*0038*/ 	.byte	0x00, 0xf4, 0x21, 0x00


	//----- nvinfo : EIATTR_KPARAM_INFO
	.align		4
.L_13:
        /*003c*/ 	.byte	0x04, 0x17
        /*003e*/ 	.short	(.L_15 - .L_14)
.L_14:
        /*0040*/ 	.word	0x00000000
        /*0044*/ 	.short	0x000b
        /*0046*/ 	.short	0x0038
        /*0048*/ 	.byte	0x00, 0xf0, 0x11, 0x00


	//----- nvinfo : EIATTR_KPARAM_INFO
	.align		4
.L_15:
        /*004c*/ 	.byte	0x04, 0x17
        /*004e*/ 	.short	(.L_17 - .L_16)
.L_16:
        /*0050*/ 	.word	0x00000000
        /*0054*/ 	.short	0x000a
        /*0056*/ 	.short	0x0034
        /*0058*/ 	.byte	0x00, 0xf0, 0x11, 0x00


	//----- nvinfo : EIATTR_KPARAM_INFO
	.align		4
.L_17:
        /*005c*/ 	.byte	0x04, 0x17
        /*005e*/ 	.short	(.L_19 - .L_18)
.L_18:
        /*0060*/ 	.word	0x00000000
        /*0064*/ 	.short	0x0009
        /*0066*/ 	.short	0x0030
        /*0068*/ 	.byte	0x00, 0xf0, 0x11, 0x00


	//----- nvinfo : EIATTR_KPARAM_INFO
	.align		4
.L_19:
        /*006c*/ 	.byte	0x04, 0x17
        /*006e*/ 	.short	(.L_21 - .L_20)
.L_20:
        /*0070*/ 	.word	0x00000000
        /*0074*/ 	.short	0x0008
        /*0076*/ 	.short	0x002c
        /*0078*/ 	.byte	0x00, 0xf0, 0x11, 0x00


	//----- nvinfo : EIATTR_KPARAM_INFO
	.align		4
.L_21:
        /*007c*/ 	.byte	0x04, 0x17
        /*007e*/ 	.short	(.L_23 - .L_22)
.L_22:
        /*0080*/ 	.word	0x00000000
        /*0084*/ 	.short	0x0007
        /*0086*/ 	.short	0x0028
        /*0088*/ 	.byte	0x00, 0xf0, 0x11, 0x00


	//----- nvinfo : EIATTR_KPARAM_INFO
	.align		4
.L_23:
        /*008c*/ 	.byte	0x04, 0x17
        /*008e*/ 	.short	(.L_25 - .L_24)
.L_24:
        /*0090*/ 	.word	0x00000000
        /*0094*/ 	.short	0x0006
        /*0096*/ 	.short	0x0024
        /*0098*/ 	.byte	0x00, 0xf0, 0x11, 0x00


	//----- nvinfo : EIATTR_KPARAM_INFO
	.align		4
.L_25:
        /*009c*/ 	.byte	0x04, 0x17
        /*009e*/ 	.short	(.L_27 - .L_26)
.L_26:
        /*00a0*/ 	.word	0x00000000
        /*00a4*/ 	.short	0x0005
        /*00a6*/ 	.short	0x0020
        /*00a8*/ 	.byte	0x00, 0xf0, 0x11, 0x00


	//----- nvinfo : EIATTR_KPARAM_INFO
	.align		4
.L_27:
        /*00ac*/ 	.byte	0x04, 0x17
        /*00ae*/ 	.short	(.L_29 - .L_28)
.L_28:
        /*00b0*/ 	.word	0x00000000
        /*00b4*/ 	.short	0x0004
        /*00b6*/ 	.short	0x001c
        /*00b8*/ 	.byte	0x00, 0xf0, 0x11, 0x00


	//----- nvinfo : EIATTR_KPARAM_INFO
	.align		4
.L_29:
        /*00bc*/ 	.byte	0x04, 0x17
        /*00be*/ 	.short	(.L_31 - .L_30)
.L_30:
        /*00c0*/ 	.word	0x00000000
        /*00c4*/ 	.short	0x0003
        /*00c6*/ 	.short	0x0018
        /*00c8*/ 	.byte	0x00, 0xf0, 0x11, 0x00


	//----- nvinfo : EIATTR_KPARAM_INFO
	.align		4
.L_31:
        /*00cc*/ 	.byte	0x04, 0x17
        /*00ce*/ 	.short	(.L_33 - .L_32)
.L_32:
        /*00d0*/ 	.word	0x00000000
        /*00d4*/ 	.short	0x0002
        /*00d6*/ 	.short	0x0010
        /*00d8*/ 	.byte	0x00, 0xf4, 0x21, 0x00


	//----- nvinfo : EIATTR_KPARAM_INFO
	.align		4
.L_33:
        /*00dc*/ 	.byte	0x04, 0x17
        /*00de*/ 	.short	(.L_35 - .L_34)
.L_34:
        /*00e0*/ 	.word	0x00000000
        /*00e4*/ 	.short	0x0001
        /*00e6*/ 	.short	0x0008
        /*00e8*/ 	.byte	0x00, 0xf4, 0x21, 0x00


	//----- nvinfo : EIATTR_KPARAM_INFO
	.align		4
.L_35:
        /*00ec*/ 	.byte	0x04, 0x17
        /*00ee*/ 	.short	(.L_37 - .L_36)
.L_36:
        /*00f0*/ 	.word	0x00000000
        /*00f4*/ 	.short	0x0000
        /*00f6*/ 	.short	0x0000
        /*00f8*/ 	.byte	0x00, 0xf4, 0x21, 0x00


	//----- nvinfo : EIATTR_MAXREG_COUNT
	.align		4
.L_37:
        /*00fc*/ 	.byte	0x03, 0x1b
        /*00fe*/ 	.short	0x00ff


	//----- nvinfo : EIATTR_NUM_BARRIERS
	.align		4
        /*0100*/ 	.byte	0x02, 0x4c
        /*0102*/ 	.byte	0x01
	.zero		1


	//----- nvinfo : EIATTR_ANNOTATIONS
	.align		4
        /*0104*/ 	.byte	0x04, 0x55
        /*0106*/ 	.short	(.L_39 - .L_38)


	//   ....[0]....
.L_38:
        /*0108*/ 	.word	0x00000001
        /*010c*/ 	.byte	0xc0, 0x05, 0x00, 0x00, 0x01, 0x00, 0x00, 0x00, 0x60, 0x06, 0x00, 0x00, 0x01, 0x00, 0x00, 0x00
        /* <DEDUP_REMOVED lines=1190> */
        /*4b7c*/ 	.byte	0x90, 0x4f, 0x02, 0x00


	//----- nvinfo : EIATTR_MERCURY_ISA_VERSION
	.align		4
.L_39:
        /*4b80*/ 	.byte	0x03, 0x5f
        /*4b82*/ 	.short	0x0000


	//----- nvinfo : EIATTR_EXIT_INSTR_OFFSETS
	.align		4
        /*4b84*/ 	.byte	0x04, 0x1c
        /*4b86*/ 	.short	(.L_41 - .L_40)


	//   ....[0]....
.L_40:
        /*4b88*/ 	.word	0x0009b420


	//   ....[1]....
        /*4b8c*/ 	.word	0x0009b440


	//----- nvinfo : EIATTR_REQNTID
	.align		4
.L_41:
        /*4b90*/ 	.byte	0x04, 0x10
        /*4b92*/ 	.short	(.L_43 - .L_42)
.L_42:
        /*4b94*/ 	.word	0x00000080
        /*4b98*/ 	.word	0x00000001
        /*4b9c*/ 	.word	0x00000001
.L_43:


//--------------------- .nv.callgraph             --------------------------
	.section	.nv.callgraph,"",@"SHT_CUDA_CALLGRAPH"
	.align	4
	.sectionentsize	8
	.align		4
        /*0000*/ 	.word	0x00000000
	.align		4
        /*0004*/ 	.word	0xffffffff
	.align		4
        /*0008*/ 	.word	0x00000000
	.align		4
        /*000c*/ 	.word	0xfffffffe
	.align		4
        /*0010*/ 	.word	0x00000000
	.align		4
        /*0014*/ 	.word	0xfffffffd
	.align		4
        /*0018*/ 	.word	0x00000000
	.align		4
        /*001c*/ 	.word	0xfffffffc


//--------------------- .nv.rel.action            --------------------------
	.section	.nv.rel.action,"",@"SHT_CUDA_RELOCINFO"
	.align	8
	.sectionentsize	8
        /*0000*/ 	.byte	0x73, 0x00, 0x00, 0x00, 0x00, 0x00, 0x00, 0x00, 0x00, 0x00, 0x00, 0x11, 0x25, 0x00, 0x05, 0x36


//--------------------- .nv.constant0.matmul_kernel --------------------------
	.section	.nv.constant0.matmul_kernel,"a",@progbits
	.sectionflags	@""
	.align	4
.nv.constant0.matmul_kernel:
	.zero		432


//--------------------- .text.matmul_kernel       --------------------------
	.section	.text.matmul_kernel,"ax",@progbits
	.sectioninfo	@"SHI_REGISTERS=255"
	.align	128
        .global         matmul_kernel
        .type           matmul_kernel,@function
        .size           matmul_kernel,(.L_x_3 - matmul_kernel)
        .other          matmul_kernel,@"STO_CUDA_ENTRY STV_DEFAULT"
matmul_kernel:
.text.matmul_kernel:
[----:B------:R-:W-:-:S03]  /*0000*/  IMAD.MOV.U32 R1, RZ, RZ, c[0x0][0x28] ;  /* 0x00000a00ff017624 */ /* 0x000fc600078e00ff */
[----:B------:R-:W-:Y:S01]  /*0010*/  IMAD.MOV.U32 R6, RZ, RZ, 0xff ;  /* 0x000000ffff067424 */ /* 0x000fe200078e00ff */
[----:B------:R-:W1:Y:S01]  /*0020*/  S2R R5, SR_CTAID.X ;  /* 0x0000000000057919 */ /* 0x000e620000002500 */
[----:B------:R-:W-:-:S03]  /*0030*/  IADD3 R1, R1, -0x3a00, RZ ;  /* 0xffffc60001017810 */ /* 0x000fc60007ffe0ff */
[----:B------:R-:W-:-:S04]  /*0040*/  IADD3 R0, R6, c[0x0][0x17c], RZ ;  /* 0x00005f0006007a10 */ /* 0x000fc80007ffe0ff */
[----:B------:R-:W-:-:S04]  /*0050*/  SHF.R.S32.HI R3, RZ, 0x1f, R0 ;  /* 0x0000001fff037819 */ /* 0x000fc80000011400 */
[----:B------:R-:W-:-:S04]  /*0060*/  LEA.HI R3, R3, R0, RZ, 0x8 ;  /* 0x0000000003037211 */ /* 0x000fc800078f40ff */
[----:B------:R-:W-:-:S05]  /*0070*/  SHF.R.S32.HI R3, RZ, 0x8, R3 ;  /* 0x00000008ff037819 */ /* 0x000fca0000011403 */
[----:B------:R-:W-:Y:S01]  /*0080*/  IMAD.SHL.U32 R4, R3, 0x8, RZ ;  /* 0x0000000803047824 */ /* 0x000fe200078e00ff */
[----:B-1----:R-:W-:-:S04]  /*0090*/  IABS R10, R5 ;  /* 0x00000005000a7213 */ /* 0x002fc80000000000 */
[-C--:B------:R-:W-:Y:S02]  /*00a0*/  IABS R7, R4.reuse ;  /* 0x0000000400077213 */ /* 0x080fe40000000000 */
[----:B------:R-:W-:Y:S02]  /*00b0*/  IABS R11, R4 ;  /* 0x00000004000b7213 */ /* 0x000fe40000000000 */
[----:B------:R-:W1:Y:S08]  /*00c0*/  I2F.RP R0, R7 ;  /* 0x0000000700007306 */ /* 0x000e700000209400 */
[----:B-1----:R-:W1:Y:S02]  /*00d0*/  MUFU.RCP R0, R0 ;  /* 0x0000000000007308 */ /* 0x002e640000001000 */
[----:B-1----:R-:W-:Y:S01]  /*00e0*/  IADD3 R2, R0, 0xffffffe, RZ ;  /* 0x0ffffffe00027810 */ /* 0x002fe20007ffe0ff */
[----:B------:R-:W-:-:S05]  /*00f0*/  IMAD.MOV R0, RZ, RZ, -R11 ;  /* 0x000000ffff007224 */ /* 0x000fca00078e0a0b */
[----:B------:R1:W2:Y:S02]  /*0100*/  F2I.FTZ.U32.TRUNC.NTZ R3, R2 ;  /* 0x0000000200037305 */ /* 0x0002a4000021f000 */
[----:B-1----:R-:W-:Y:S01]  /*0110*/  IMAD.MOV.U32 R2, RZ, RZ, RZ ;  /* 0x000000ffff027224 */ /* 0x002fe200078e00ff */
[----:B--2---:R-:W-:-:S05]  /*0120*/  IADD3 R8, RZ, -R3, RZ ;  /* 0x80000003ff087210 */ /* 0x004fca0007ffe0ff */
[----:B------:R-:W-:Y:S02]  /*0130*/  IMAD R9, R8, R7, RZ ;  /* 0x0000000708097224 */ /* 0x000fe400078e02ff */
[----:B------:R-:W-:Y:S02]  /*0140*/  IMAD.MOV.U32 R8, RZ, RZ, R10 ;  /* 0x000000ffff087224 */ /* 0x000fe400078e000a */
[----:B------:R-:W-:-:S06]  /*0150*/  IMAD.HI.U32 R3, R3, R9, R2 ;  /* 0x0000000903037227 */ /* 0x000fcc00078e0002 */
[----:B------:R-:W-:-:S04]  /*0160*/  IMAD.HI.U32 R3, R3, R8, RZ ;  /* 0x0000000803037227 */ /* 0x000fc800078e00ff */
[----:B------:R-:W-:-:S05]  /*0170*/  IMAD R0, R3, R0, R8 ;  /* 0x0000000003007224 */ /* 0x000fca00078e0208 */
[----:B------:R-:W-:-:S13]  /*0180*/  ISETP.GT.U32.AND P1, PT, R7, R0, PT ;  /* 0x000000000700720c */ /* 0x000fda0003f24070 */
[-C--:B------:R-:W-:Y:S02]  /*0190*/  @!P1 IADD3 R0, R0, -R7.reuse, RZ ;  /* 0x8000000700009210 */ /* 0x080fe40007ffe0ff */
[----:B------:R-:W-:Y:S02]  /*01a0*/  @!P1 IADD3 R3, R3, 0x1, RZ ;  /* 0x0000000103039810 */ /* 0x000fe40007ffe0ff */
[----:B------:R-:W-:Y:S02]  /*01b0*/  ISETP.GE.U32.AND P0, PT, R0, R7, PT ;  /* 0x000000070000720c */ /* 0x000fe40003f06070 */
[----:B------:R-:W-:Y:S02]  /*01c0*/  LOP3.LUT R0, R5, R4, RZ, 0x3c, !PT ;  /* 0x0000000405007212 */ /* 0x000fe400078e3cff */
[----:B------:R-:W-:Y:S02]  /*01d0*/  ISETP.NE.AND P1, PT, R4, RZ, PT ;  /* 0x000000ff0400720c */ /* 0x000fe40003f25270 */
[----:B------:R-:W-:-:S02]  /*01e0*/  ISETP.GE.AND P2, PT, R0, RZ, PT ;  /* 0x000000ff0000720c */ /* 0x000fc40003f46270 */
[----:B------:R-:W-:Y:S02]  /*01f0*/  IADD3 R0, R6, c[0x0][0x178], RZ ;  /* 0x00005e0006007a10 */ /* 0x000fe40007ffe0ff */
[----:B------:R-:W-:Y:S02]  /*0200*/  IABS R6, c[0x0][0x178] ;  /* 0x00005e0000067a13 */ /* 0x000fe40000000000 */
[----:B------:R-:W-:Y:S02]  /*0210*/  IABS R7, c[0x0][0x17c] ;  /* 0x00005f0000077a13 */ /* 0x000fe40000000000 */
[----:B------:R-:W-:Y:S01]  /*0220*/  @P0 IADD3 R3, R3, 0x1, RZ ;  /* 0x0000000103030810 */ /* 0x000fe20007ffe0ff */
[----:B------:R-:W-:-:S04]  /*0230*/  IMAD.MOV.U32 R13, RZ, RZ, R6 ;  /* 0x000000ffff0d7224 */ /* 0x000fc800078e0006 */
[----:B------:R-:W-:Y:S01]  /*0240*/  IMAD.MOV.U32 R2, RZ, RZ, R3 ;  /* 0x000000ffff027224 */ /* 0x000fe200078e0003 */
[----:B------:R-:W-:Y:S01]  /*0250*/  SHF.R.S32.HI R3, RZ, 0x1f, R0 ;  /* 0x0000001fff037819 */ /* 0x000fe20000011400 */
[----:B------:R-:W1:Y:S02]  /*0260*/  I2F.RP R6, R13 ;  /* 0x0000000d00067306 */ /* 0x000e640000209400 */
[----:B------:R-:W-:Y:S01]  /*0270*/  @!P2 IMAD.MOV R2, RZ, RZ, -R2 ;  /* 0x000000ffff02a224 */ /* 0x000fe200078e0a02 */
[----:B------:R-:W-:Y:S02]  /*0280*/  @!P1 LOP3.LUT R2, RZ, R4, RZ, 0x33, !PT ;  /* 0x00000004ff029212 */ /* 0x000fe400078e33ff */
[----:B------:R-:W-:-:S03]  /*0290*/  LEA.HI R3, R3, R0, RZ, 0x8 ;  /* 0x0000000003037211 */ /* 0x000fc600078f40ff */
[C---:B------:R-:W-:Y:S01]  /*02a0*/  IMAD.SHL.U32 R8, R2.reuse, 0x8, RZ ;  /* 0x0000000802087824 */ /* 0x040fe200078e00ff */
[----:B------:R-:W-:-:S04]  /*02b0*/  IADD3 R2, -R2, RZ, RZ ;  /* 0x000000ff02027210 */ /* 0x000fc80007ffe1ff */
[----:B------:R-:W-:Y:S01]  /*02c0*/  LEA.HI.SX32 R3, R3, -R8, 0x18 ;  /* 0x8000000803037211 */ /* 0x000fe200078fc2ff */
[----:B------:R-:W-:Y:S02]  /*02d0*/  IMAD R10, R4, R2, R5 ;  /* 0x00000002040a7224 */ /* 0x000fe400078e0205 */
[----:B------:R-:W-:Y:S01]  /*02e0*/  IMAD.MOV.U32 R2, RZ, RZ, RZ ;  /* 0x000000ffff027224 */ /* 0x000fe200078e00ff */
[----:B------:R-:W-:Y:S01]  /*02f0*/  IMNMX R11, R3, 0x8, PT ;  /* 0x00000008030b7817 */ /* 0x000fe20003800200 */
[----:B-1----:R-:W-:Y:S03]  /*0300*/  MUFU.RCP R6, R6 ;  /* 0x0000000600067308 */ /* 0x002fe60000001000 */
[-C--:B------:R-:W-:Y:S02]  /*0310*/  IABS R9, R11.reuse ;  /* 0x0000000b00097213 */ /* 0x080fe40000000000 */
[----:B------:R-:W-:-:S03]  /*0320*/  IABS R4, R11 ;  /* 0x0000000b00047213 */ /* 0x000fc60000000000 */
[----:B------:R-:W1:Y:S08]  /*0330*/  I2F.RP R0, R9 ;  /* 0x0000000900007306 */ /* 0x000e700000209400 */
[----:B-1----:R-:W1:Y:S02]  /*0340*/  MUFU.RCP R0, R0 ;  /* 0x0000000000007308 */ /* 0x002e640000001000 */
[----:B-1----:R-:W-:-:S02]  /*0350*/  IADD3 R3, R0, 0xffffffe, RZ ;  /* 0x0ffffffe00037810 */ /* 0x002fc40007ffe0ff */
[----:B------:R-:W-:-:S04]  /*0360*/  IABS R0, R10 ;  /* 0x0000000a00007213 */ /* 0x000fc80000000000 */
[----:B------:R-:W1:Y:S02]  /*0370*/  F2I.FTZ.U32.TRUNC.NTZ R3, R3 ;  /* 0x0000000300037305 */ /* 0x000e64000021f000 */
[----:B-1----:R-:W-:-:S04]  /*0380*/  IMAD.MOV R12, RZ, RZ, -R3 ;  /* 0x000000ffff0c7224 */ /* 0x002fc800078e0a03 */
[----:B------:R-:W-:-:S04]  /*0390*/  IMAD R5, R12, R9, RZ ;  /* 0x000000090c057224 */ /* 0x000fc800078e02ff */
[----:B------:R-:W-:Y:S01]  /*03a0*/  IMAD.HI.U32 R2, R3, R5, R2 ;  /* 0x0000000503027227 */ /* 0x000fe200078e0002 */
[----:B------:R-:W-:-:S03]  /*03b0*/  MOV R3, R7 ;  /* 0x0000000700037202 */ /* 0x000fc60000000f00 */
[----:B------:R-:W-:Y:S01]  /*03c0*/  IMAD.MOV.U32 R5, RZ, RZ, R0 ;  /* 0x000000ffff057224 */ /* 0x000fe200078e0000 */
[----:B------:R-:W1:Y:S01]  /*03d0*/  I2F.RP R7, R3 ;  /* 0x0000000300077306 */ /* 0x000e620000209400 */
[----:B------:R-:W-:Y:S01]  /*03e0*/  IMAD.MOV R0, RZ, RZ, -R4 ;  /* 0x000000ffff007224 */ /* 0x000fe200078e0a04 */
[----:B------:R-:W-:Y:S01]  /*03f0*/  IADD3 R4, R6, 0xffffffe, RZ ;  /* 0x0ffffffe06047810 */ /* 0x000fe20007ffe0ff */
[----:B------:R-:W-:-:S04]  /*0400*/  IMAD.HI.U32 R2, R2, R5, RZ ;  /* 0x0000000502027227 */ /* 0x000fc800078e00ff */
[----:B------:R-:W-:Y:S02]  /*0410*/  IMAD R0, R2, R0, R5 ;  /* 0x0000000002007224 */ /* 0x000fe400078e0205 */
[----:B------:R2:W3:Y:S03]  /*0420*/  F2I.FTZ.U32.TRUNC.NTZ R5, R4 ;  /* 0x0000000400057305 */ /* 0x0004e6000021f000 */
[----:B------:R-:W-:-:S05]  /*0430*/  ISETP.GT.U32.AND P1, PT, R9, R0, PT ;  /* 0x000000000900720c */ /* 0x000fca0003f24070 */
[----:B-1----:R-:W1:Y:S01]  /*0440*/  MUFU.RCP R7, R7 ;  /* 0x0000000700077308 */ /* 0x002e620000001000 */
[----:B--2---:R-:W-:-:S07]  /*0450*/  MOV R4, RZ ;  /* 0x000000ff00047202 */ /* 0x004fce0000000f00 */
[----:B------:R-:W-:Y:S01]  /*0460*/  @!P1 IMAD.IADD R0, R0, 0x1, -R9 ;  /* 0x0000000100009824 */ /* 0x000fe200078e0a09 */
[----:B------:R-:W-:Y:S02]  /*0470*/  @!P1 IADD3 R2, R2, 0x1, RZ ;  /* 0x0000000102029810 */ /* 0x000fe40007ffe0ff */
[----:B------:R-:W-:Y:S02]  /*0480*/  ISETP.NE.AND P1, PT, R11, RZ, PT ;  /* 0x000000ff0b00720c */ /* 0x000fe40003f25270 */
[----:B------:R-:W-:Y:S01]  /*0490*/  ISETP.GE.U32.AND P0, PT, R0, R9, PT ;  /* 0x000000090000720c */ /* 0x000fe20003f06070 */
[----:B---3--:R-:W-:Y:S01]  /*04a0*/  IMAD.MOV R9, RZ, RZ, -R5 ;  /* 0x000000ffff097224 */ /* 0x008fe200078e0a05 */
[----:B------:R-:W-:Y:S02]  /*04b0*/  LOP3.LUT R0, R10, R11, RZ, 0x3c, !PT ;  /* 0x0000000b0a007212 */ /* 0x000fe400078e3cff */
[----:B-1----:R-:W-:Y:S01]  /*04c0*/  IADD3 R214, R7, 0xffffffe, RZ ;  /* 0x0ffffffe07d67810 */ /* 0x002fe20007ffe0ff */
[----:B------:R-:W-:Y:S01]  /*04d0*/  IMAD R9, R9, R13, RZ ;  /* 0x0000000d09097224 */ /* 0x000fe200078e02ff */
[----:B------:R-:W-:-:S02]  /*04e0*/  ISETP.GE.AND P2, PT, R0, RZ, PT ;  /* 0x000000ff0000720c */ /* 0x000fc40003f46270 */
[----:B------:R1:W2:Y:S01]  /*04f0*/  F2I.FTZ.U32.TRUNC.NTZ R215, R214 ;  /* 0x000000d600d77305 */ /* 0x0002a2000021f000 */
[----:B------:R-:W-:-:S04]  /*0500*/  IMAD.HI.U32 R9, R5, R9, R4 ;  /* 0x0000000905097227 */ /* 0x000fc800078e0004 */
[----:B------:R-:W-:Y:S01]  /*0510*/  @P0 IADD3 R2, R2, 0x1, RZ ;  /* 0x0000000102020810 */ /* 0x000fe20007ffe0ff */
[----:B-1----:R-:W-:-:S05]  /*0520*/  IMAD.MOV.U32 R214, RZ, RZ, RZ ;  /* 0x000000ffffd67224 */ /* 0x002fca00078e00ff */
[----:B------:R-:W-:Y:S02]  /*0530*/  @!P2 IADD3 R2, -R2, RZ, RZ ;  /* 0x000000ff0202a210 */ /* 0x000fe40007ffe1ff */
[----:B------:R-:W-:Y:S01]  /*0540*/  @!P1 LOP3.LUT R2, RZ, R11, RZ, 0x33, !PT ;  /* 0x0000000bff029212 */ /* 0x000fe200078e33ff */
[----:B--2---:R-:W-:-:S04]  /*0550*/  IMAD.MOV R6, RZ, RZ, -R215 ;  /* 0x000000ffff067224 */ /* 0x004fc800078e0ad7 */
[----:B------:R-:W-:Y:S02]  /*0560*/  IMAD.SHL.U32 R202, R2, 0x100, RZ ;  /* 0x0000010002ca7824 */ /* 0x000fe400078e00ff */
[----:B------:R-:W-:Y:S02]  /*0570*/  IMAD R7, R6, R3, RZ ;  /* 0x0000000306077224 */ /* 0x000fe400078e02ff */
[----:B------:R-:W-:Y:S01]  /*0580*/  IMAD.MOV R0, RZ, RZ, -R2 ;  /* 0x000000ffff007224 */ /* 0x000fe200078e0a02 */
[C---:B------:R-:W-:Y:S01]  /*0590*/  IADD3 R14, R202.reuse, 0x1, RZ ;  /* 0x00000001ca0e7810 */ /* 0x040fe20007ffe0ff */
[----:B------:R-:W-:Y:S01]  /*05a0*/  IMAD.HI.U32 R214, R215, R7, R214 ;  /* 0x00000007d7d67227 */ /* 0x000fe200078e00d6 */
[----:B------:R-:W-:Y:S01]  /*05b0*/  IADD3 R13, R202, 0x2, RZ ;  /* 0x00000002ca0d7810 */ /* 0x000fe20007ffe0ff */
[----:B------:R-:W-:Y:S01]  /*05c0*/  STL [R1+0xa5c], R202 ;  /* 0x000a5cca01007387 */ /* 0x000fe20000100800 */
[----:B------:R-:W-:Y:S01]  /*05d0*/  IABS R155, R14 ;  /* 0x0000000e009b7213 */ /* 0x000fe20000000000 */
[----:B------:R-:W-:Y:S01]  /*05e0*/  IMAD R0, R11, R0, R10 ;  /* 0x000000000b007224 */ /* 0x000fe200078e020a */
[----:B------:R-:W-:-:S02]  /*05f0*/  IABS R151, R13 ;  /* 0x0000000d00977213 */ /* 0x000fc40000000000 */
[----:B------:R-:W-:Y:S01]  /*0600*/  IABS R11, R202 ;  /* 0x000000ca000b7213 */ /* 0x000fe20000000000 */
[----:B------:R-:W-:Y:S01]  /*0610*/  IMAD.HI.U32 R4, R214, R155, RZ ;  /* 0x0000009bd6047227 */ /* 0x000fe200078e00ff */
[C---:B------:R-:W-:Y:S02]  /*0620*/  IADD3 R15, R202.reuse, 0xff, RZ ;  /* 0x000000ffca0f7810 */ /* 0x040fe40007ffe0ff */
[----:B------:R-:W-:Y:S01]  /*0630*/  IADD3 R12, R202, 0x3, RZ ;  /* 0x00000003ca0c7810 */ /* 0x000fe20007ffe0ff */
[----:B------:R-:W-:Y:S01]  /*0640*/  IMAD.HI.U32 R5, R214, R151, RZ ;  /* 0x00000097d6057227 */ /* 0x000fe200078e00ff */
[----:B------:R-:W-:Y:S01]  /*0650*/  IABS R166, R15 ;  /* 0x0000000f00a67213 */ /* 0x000fe20000000000 */
[----:B------:R1:W-:Y:S01]  /*0660*/  STL [R1+0x208c], R15 ;  /* 0x00208c0f01007387 */ /* 0x0003e20000100800 */
[----:B------:R-:W-:Y:S01]  /*0670*/  IABS R157, R12 ;  /* 0x0000000c009d7213 */ /* 0x000fe20000000000 */
[----:B------:R-:W-:Y:S01]  /*0680*/  IMAD.IADD R0, R8, 0x1, R0 ;  /* 0x0000000108007824 */ /* 0x000fe200078e0200 */
[----:B------:R-:W-:Y:S01]  /*0690*/  IADD3 R10, R202, 0x8, RZ ;  /* 0x00000008ca0a7810 */ /* 0x000fe20007ffe0ff */
[----:B------:R-:W-:Y:S01]  /*06a0*/  IMAD.MOV R4, RZ, RZ, -R4 ;  /* 0x000000ffff047224 */ /* 0x000fe200078e0a04 */
[----:B------:R2:W-:Y:S01]  /*06b0*/  STL [R1+0x1c0c], R14 ;  /* 0x001c0c0e01007387 */ /* 0x0005e20000100800 */
[----:B------:R-:W-:Y:S01]  /*06c0*/  IMAD.HI.U32 R2, R214, R11, RZ ;  /* 0x0000000bd6027227 */ /* 0x000fe200078e00ff */
[----:B------:R-:W-:-:S02]  /*06d0*/  IABS R159, R10 ;  /* 0x0000000a009f7213 */ /* 0x000fc40000000000 */
[----:B------:R3:W-:Y:S01]  /*06e0*/  STL [R1+0x1c98], R13 ;  /* 0x001c980d01007387 */ /* 0x0007e20000100800 */
[----:B------:R-:W-:Y:S01]  /*06f0*/  IMAD.MOV R8, RZ, RZ, -R5 ;  /* 0x000000ffff087224 */ /* 0x000fe200078e0a05 */
[----:B-1----:R-:W-:Y:S01]  /*0700*/  IADD3 R15, R202, 0x4, RZ ;  /* 0x00000004ca0f7810 */ /* 0x002fe20007ffe0ff */
[C---:B------:R-:W-:Y:S01]  /*0710*/  IMAD R155, R3.reuse, R4, R155 ;  /* 0x00000004039b7224 */ /* 0x040fe200078e029b */
[----:B------:R-:W-:Y:S01]  /*0720*/  IADD3 R2, -R2, RZ, RZ ;  /* 0x000000ff02027210 */ /* 0x000fe20007ffe1ff */
[C---:B------:R-:W-:Y:S01]  /*0730*/  IMAD R151, R3.reuse, R8, R151 ;  /* 0x0000000803977224 */ /* 0x040fe200078e0297 */
[----:B------:R-:W-:Y:S01]  /*0740*/  IABS R34, R15 ;  /* 0x0000000f00227213 */ /* 0x000fe20000000000 */
[----:B------:R1:W-:Y:S01]  /*0750*/  STL [R1+0x1c9c], R12 ;  /* 0x001c9c0c01007387 */ /* 0x0003e20000100800 */
[C---:B--2---:R-:W-:Y:S01]  /*0760*/  IADD3 R14, R202.reuse, 0x5, RZ ;  /* 0x00000005ca0e7810 */ /* 0x044fe20007ffe0ff */
[----:B------:R-:W-:Y:S01]  /*0770*/  IMAD R11, R3, R2, R11 ;  /* 0x00000002030b7224 */ /* 0x000fe200078e020b */
[----:B---3--:R-:W-:Y:S01]  /*0780*/  IADD3 R13, R202, 0x6, RZ ;  /* 0x00000006ca0d7810 */ /* 0x008fe20007ffe0ff */
[----:B------:R-:W-:Y:S01]  /*0790*/  STL [R1+0x20f0], R155 ;  /* 0x0020f09b01007387 */ /* 0x000fe20000100800 */
[----:B------:R-:W-:Y:S01]  /*07a0*/  IMAD.HI.U32 R2, R214, R34, RZ ;  /* 0x00000022d6027227 */ /* 0x000fe200078e00ff */
[----:B------:R-:W-:-:S02]  /*07b0*/  IABS R30, R14 ;  /* 0x0000000e001e7213 */ /* 0x000fc40000000000 */
[----:B------:R-:W-:Y:S01]  /*07c0*/  STL [R1+0x20ec], R151 ;  /* 0x0020ec9701007387 */ /* 0x000fe20000100800 */
[----:B------:R-:W-:Y:S01]  /*07d0*/  IMAD.HI.U32 R7, R214, R166, RZ ;  /* 0x000000a6d6077227 */ /* 0x000fe200078e00ff */
[----:B-1----:R-:W-:Y:S02]  /*07e0*/  IADD3 R12, R202, 0x7, RZ ;  /* 0x00000007ca0c7810 */ /* 0x002fe40007ffe0ff */
[----:B------:R1:W-:Y:S01]  /*07f0*/  STL [R1+0x1ca0], R15 ;  /* 0x001ca00f01007387 */ /* 0x0003e20000100800 */
[----:B------:R-:W-:Y:S01]  /*0800*/  IMAD.MOV R2, RZ, RZ, -R2 ;  /* 0x000000ffff027224 */ /* 0x000fe200078e0a02 */
[----:B------:R-:W-:Y:S01]  /*0810*/  IABS R226, R13 ;  /* 0x0000000d00e27213 */ /* 0x000fe20000000000 */
[----:B------:R-:W-:Y:S01]  /*0820*/  IMAD.MOV R7, RZ, RZ, -R7 ;  /* 0x000000ffff077224 */ /* 0x000fe200078e0a07 */
[----:B------:R2:W-:Y:S01]  /*0830*/  STL [R1+0x1ca4], R14 ;  /* 0x001ca40e01007387 */ /* 0x0005e20000100800 */
[C---:B------:R-:W-:Y:S01]  /*0840*/  IMAD R34, R3.reuse, R2, R34 ;  /* 0x0000000203227224 */ /* 0x040fe200078e0222 */
[----:B------:R-:W-:Y:S01]  /*0850*/  IABS R32, R12 ;  /* 0x0000000c00207213 */ /* 0x000fe20000000000 */
[----:B------:R-:W-:Y:S01]  /*0860*/  IMAD R166, R3, R7, R166 ;  /* 0x0000000703a67224 */ /* 0x000fe200078e02a6 */
[----:B------:R3:W-:Y:S01]  /*0870*/  STL [R1+0x1cb4], R13 ;  /* 0x001cb40d01007387 */ /* 0x0007e20000100800 */
[----:B------:R-:W-:Y:S01]  /*0880*/  IMAD.HI.U32 R7, R214, R159, RZ ;  /* 0x0000009fd6077227 */ /* 0x000fe200078e00ff */
[----:B-1----:R-:W-:-:S02]  /*0890*/  IADD3 R15, R202, 0x9, RZ ;  /* 0x00000009ca0f7810 */ /* 0x002fc40007ffe0ff */
[----:B------:R1:W-:Y:S01]  /*08a0*/  STL [R1+0x1cb0], R12 ;  /* 0x001cb00c01007387 */ /* 0x0003e20000100800 */
[----:B------:R-:W-:Y:S01]  /*08b0*/  IMAD.MOV R8, RZ, RZ, -R7 ;  /* 0x000000ffff087224 */ /* 0x000fe200078e0a07 */
[----:B--2---:R-:W-:Y:S01]  /*08c0*/  IADD3 R14, R202, 0xa, RZ ;  /* 0x0000000aca0e7810 */ /* 0x004fe20007ffe0ff */
[----:B------:R-:W-:Y:S01]  /*08d0*/  IMAD.HI.U32 R5, R214, R226, RZ ;  /* 0x000000e2d6057227 */ /* 0x000fe200078e00ff */
[----:B------:R-:W-:Y:S01]  /*08e0*/  IABS R242, R15 ;  /* 0x0000000f00f27213 */ /* 0x000fe20000000000 */
[----:B------:R2:W-:Y:S01]  /*08f0*/  STL [R1+0x1cac], R10 ;  /* 0x001cac0a01007387 */ /* 0x0005e20000100800 */
[----:B------:R-:W-:Y:S01]  /*0900*/  IABS R223, R14 ;  /* 0x0000000e00df7213 */ /* 0x000fe20000000000 */
[----:B------:R-:W-:Y:S01]  /*0910*/  IMAD R159, R3, R8, R159 ;  /* 0x00000008039f7224 */ /* 0x000fe200078e029f */
[----:B---3--:R-:W-:Y:S01]  /*0920*/  IADD3 R13, R202, 0xb, RZ ;  /* 0x0000000bca0d7810 */ /* 0x008fe20007ffe0ff */
[----:B------:R-:W-:Y:S01]  /*0930*/  STL [R1+0x1ca8], R15 ;  /* 0x001ca80f01007387 */ /* 0x000fe20000100800 */
[----:B------:R-:W-:Y:S01]  /*0940*/  IMAD.HI.U32 R2, R214, R242, RZ ;  /* 0x000000f2d6027227 */ /* 0x000fe200078e00ff */
[----:B-1----:R-:W-:-:S02]  /*0950*/  IADD3 R12, R202, 0xc, RZ ;  /* 0x0000000cca0c7810 */ /* 0x002fc40007ffe0ff */
[----:B------:R1:W-:Y:S01]  /*0960*/  STL [R1+0x1cb8], R14 ;  /* 0x001cb80e01007387 */ /* 0x0003e20000100800 */
[----:B------:R-:W-:Y:S01]  /*0970*/  IMAD.MOV R2, RZ, RZ, -R2 ;  /* 0x000000ffff027224 */ /* 0x000fe200078e0a02 */
[C---:B--2---:R-:W-:Y:S01]  /*0980*/  IADD3 R10, R202.reuse, 0xd, RZ ;  /* 0x0000000dca0a7810 */ /* 0x044fe20007ffe0ff */
[----:B------:R-:W-:Y:S01]  /*0990*/  IMAD.MOV R5, RZ, RZ, -R5 ;  /* 0x000000ffff057224 */ /* 0x000fe200078e0a05 */
[----:B------:R2:W-:Y:S01]  /*09a0*/  STL [R1+0x1cbc], R13 ;  /* 0x001cbc0d01007387 */ /* 0x0005e20000100800 */
[----:B------:R-:W-:Y:S01]  /*09b0*/  IABS R161, R12 ;  /* 0x0000000c00a17213 */ /* 0x000fe20000000000 */
[C---:B------:R-:W-:Y:S01]  /*09c0*/  IMAD R242, R3.reuse, R2, R242 ;  /* 0x0000000203f27224 */ /* 0x040fe200078e02f2 */
[----:B------:R-:W-:Y:S01]  /*09d0*/  IABS R38, R10 ;  /* 0x0000000a00267213 */ /* 0x000fe20000000000 */
[----:B------:R3:W-:Y:S01]  /*09e0*/  STL [R1+0x1cc0], R12 ;  /* 0x001cc00c01007387 */ /* 0x0007e20000100800 */
[----:B------:R-:W-:Y:S01]  /*09f0*/  IABS R36, R13 ;  /* 0x0000000d00247213 */ /* 0x000fe20000000000 */
[----:B------:R-:W-:Y:S01]  /*0a00*/  IMAD R226, R3, R5, R226 ;  /* 0x0000000503e27224 */ /* 0x000fe200078e02e2 */
[C---:B-1----:R-:W-:Y:S01]  /*0a10*/  IADD3 R14, R202.reuse, 0xe, RZ ;  /* 0x0000000eca0e7810 */ /* 0x042fe20007ffe0ff */
[----:B------:R1:W-:Y:S01]  /*0a20*/  STL [R1+0x1cc4], R10 ;  /* 0x001cc40a01007387 */ /* 0x0003e20000100800 */
[----:B------:R-:W-:Y:S01]  /*0a30*/  IADD3 R17, R202, 0x13, RZ ;  /* 0x00000013ca117810 */ /* 0x000fe20007ffe0ff */
[----:B------:R-:W-:Y:S01]  /*0a40*/  IMAD.HI.U32 R7, R214, R38, RZ ;  /* 0x00000026d6077227 */ /* 0x000fe200078e00ff */
[----:B------:R-:W-:Y:S01]  /*0a50*/  IABS R149, R14 ;  /* 0x0000000e00957213 */ /* 0x000fe20000000000 */
[----:B------:R-:W-:Y:S01]  /*0a60*/  STL [R1+0x1cc8], R14 ;  /* 0x001cc80e01007387 */ /* 0x000fe20000100800 */
[C---:B--2---:R-:W-:Y:S01]  /*0a70*/  IADD3 R13, R202.reuse, 0x10, RZ ;  /* 0x00000010ca0d7810 */ /* 0x044fe20007ffe0ff */
[----:B------:R-:W-:Y:S01]  /*0a80*/  IMAD.MOV R7, RZ, RZ, -R7 ;  /* 0x000000ffff077224 */ /* 0x000fe200078e0a07 */
[----:B---3--:R-:W-:Y:S01]  /*0a90*/  IADD3 R12, R202, 0xf, RZ ;  /* 0x0000000fca0c7810 */ /* 0x008fe20007ffe0ff */
[----:B------:R-:W-:Y:S01]  /*0aa0*/  IMAD.HI.U32 R2, R214, R149, RZ ;  /* 0x00000095d6027227 */ /* 0x000fe200078e00ff */
[----:B------:R-:W-:-:S02]  /*0ab0*/  IADD3 R8, R202, 0x12, RZ ;  /* 0x00000012ca087810 */ /* 0x000fc40007ffe0ff */
[C---:B-1----:R-:W-:Y:S01]  /*0ac0*/  IADD3 R10, R202.reuse, 0x11, RZ ;  /* 0x00000011ca0a7810 */ /* 0x042fe20007ffe0ff */
[----:B------:R-:W-:Y:S01]  /*0ad0*/  IMAD.MOV R2, RZ, RZ, -R2 ;  /* 0x000000ffff027224 */ /* 0x000fe200078e0a02 */
[----:B------:R-:W-:Y:S01]  /*0ae0*/  IABS R44, R17 ;  /* 0x00000011002c7213 */ /* 0x000fe20000000000 */
[----:B------:R-:W-:Y:S01]  /*0af0*/  STL [R1+0x1ccc], R12 ;  /* 0x001ccc0c01007387 */ /* 0x000fe20000100800 */
[----:B------:R-:W-:Y:S01]  /*0b00*/  IADD3 R16, R202, 0x14, RZ ;  /* 0x00000014ca107810 */ /* 0x000fe20007ffe0ff */
[C---:B------:R-:W-:Y:S01]  /*0b10*/  IMAD R149, R3.reuse, R2, R149 ;  /* 0x0000000203957224 */ /* 0x040fe200078e0295 */
[----:B------:R-:W-:Y:S01]  /*0b20*/  IABS R225, R8 ;  /* 0x0000000800e17213 */ /* 0x000fe20000000000 */
[----:B------:R1:W-:Y:S01]  /*0b30*/  STL [R1+0x1cd0], R13 ;  /* 0x001cd00d01007387 */ /* 0x0003e20000100800 */
[----:B------:R-:W-:Y:S01]  /*0b40*/  IMAD.HI.U32 R2, R214, R44, RZ ;  /* 0x0000002cd6027227 */ /* 0x000fe200078e00ff */
[----:B------:R-:W-:Y:S02]  /*0b50*/  IABS R163, R13 ;  /* 0x0000000d00a37213 */ /* 0x000fe40000000000 */
[----:B------:R2:W-:Y:S01]  /*0b60*/  STL [R1+0x1cd4], R10 ;  /* 0x001cd40a01007387 */ /* 0x0005e20000100800 */
[----:B------:R-:W-:Y:S01]  /*0b70*/  IABS R165, R16 ;  /* 0x0000001000a57213 */ /* 0x000fe20000000000 */
[----:B------:R-:W-:Y:S01]  /*0b80*/  IMAD R38, R3, R7, R38 ;  /* 0x0000000703267224 */ /* 0x000fe200078e0226 */
[----:B------:R-:W-:Y:S01]  /*0b90*/  IADD3 R15, R202, 0x15, RZ ;  /* 0x00000015ca0f7810 */ /* 0x000fe20007ffe0ff */
[----:B------:R-:W-:Y:S01]  /*0ba0*/  STL [R1+0x1cd8], R8 ;  /* 0x001cd80801007387 */ /* 0x000fe20000100800 */
[----:B------:R-:W-:Y:S01]  /*0bb0*/  IMAD.HI.U32 R7, R214, R225, RZ ;  /* 0x000000e1d6077227 */ /* 0x000fe200078e00ff */
[----:B-1----:R-:W-:-:S02]  /*0bc0*/  IADD3 R13, R202, 0x17, RZ ;  /* 0x00000017ca0d7810 */ /* 0x002fc40007ffe0ff */
[----:B------:R-:W-:Y:S01]  /*0bd0*/  STL [R1+0x1cdc], R17 ;  /* 0x001cdc1101007387 */ /* 0x000fe20000100800 */
[----:B------:R-:W-:Y:S01]  /*0be0*/  IMAD.HI.U32 R5, R214, R36, RZ ;  /* 0x00000024d6057227 */ /* 0x000fe200078e00ff */
[----:B------:R-:W-:Y:S02]  /*0bf0*/  IADD3 R14, R202, 0x16, RZ ;  /* 0x00000016ca0e7810 */ /* 0x000fe40007ffe0ff */
[----:B------:R1:W-:Y:S01]  /*0c00*/  STL [R1+0x1ce0], R16 ;  /* 0x001ce01001007387 */ /* 0x0003e20000100800 */
[----:B------:R-:W-:Y:S01]  /*0c10*/  IADD3 R2, -R2, RZ, RZ ;  /* 0x000000ff02027210 */ /* 0x000fe20007ffe1ff */
[----:B------:R-:W-:Y:S01]  /*0c20*/  IMAD.HI.U32 R6, R214, R157, RZ ;  /* 0x0000009dd6067227 */ /* 0x000fe200078e00ff */
[----:B------:R-:W-:Y:S01]  /*0c30*/  IABS R48, R13 ;  /* 0x0000000d00307213 */ /* 0x000fe20000000000 */
[----:B------:R3:W-:Y:S01]  /*0c40*/  STL [R1+0x1ce4], R15 ;  /* 0x001ce40f01007387 */ /* 0x0007e20000100800 */
[----:B------:R-:W-:Y:S01]  /*0c50*/  IABS R42, R10 ;  /* 0x0000000a002a7213 */ /* 0x000fe20000000000 */
[----:B--2---:R-:W-:Y:S01]  /*0c60*/  IMAD.MOV R10, RZ, RZ, -R7 ;  /* 0x000000ffff0a7224 */ /* 0x004fe200078e0a07 */
[----:B------:R-:W-:Y:S01]  /*0c70*/  IABS R47, R15 ;  /* 0x0000000f002f7213 */ /* 0x000fe20000000000 */
[----:B------:R2:W-:Y:S01]  /*0c80*/  STL [R1+0x1ce8], R14 ;  /* 0x001ce80e01007387 */ /* 0x0005e20000100800 */
[----:B------:R-:W-:Y:S01]  /*0c90*/  IADD3 R5, -R5, RZ, RZ ;  /* 0x000000ff05057210 */ /* 0x000fe20007ffe1ff */
[C---:B------:R-:W-:Y:S01]  /*0ca0*/  IMAD R44, R3.reuse, R2, R44 ;  /* 0x00000002032c7224 */ /* 0x040fe200078e022c */
[----:B-1----:R-:W-:Y:S01]  /*0cb0*/  IADD3 R16, R202, 0x18, RZ ;  /* 0x00000018ca107810 */ /* 0x002fe20007ffe0ff */
[----:B------:R1:W-:Y:S01]  /*0cc0*/  STL [R1+0x1cec], R13 ;  /* 0x001cec0d01007387 */ /* 0x0003e20000100800 */
[----:B------:R-:W-:Y:S01]  /*0cd0*/  IABS R52, R14 ;  /* 0x0000000e00347213 */ /* 0x000fe20000000000 */
[----:B------:R-:W-:Y:S01]  /*0ce0*/  IMAD.HI.U32 R7, R214, R48, RZ ;  /* 0x00000030d6077227 */ /* 0x000fe200078e00ff */
[----:B------:R-:W-:Y:S01]  /*0cf0*/  IABS R167, R16 ;  /* 0x0000001000a77213 */ /* 0x000fe20000000000 */
[----:B------:R4:W-:Y:S01]  /*0d00*/  STL [R1+0x1cf0], R16 ;  /* 0x001cf01001007387 */ /* 0x0009e20000100800 */
[C---:B---3--:R-:W-:Y:S01]  /*0d10*/  IADD3 R15, R202.reuse, 0x19, RZ ;  /* 0x00000019ca0f7810 */ /* 0x048fe20007ffe0ff */
[C---:B------:R-:W-:Y:S01]  /*0d20*/  IMAD R225, R3.reuse, R10, R225 ;  /* 0x0000000a03e17224 */ /* 0x040fe200078e02e1 */
[----:B--2---:R-:W-:Y:S01]  /*0d30*/  IADD3 R14, R202, 0x1a, RZ ;  /* 0x0000001aca0e7810 */ /* 0x004fe20007ffe0ff */
[----:B------:R-:W-:Y:S01]  /*0d40*/  IMAD.HI.U32 R2, R214, R167, RZ ;  /* 0x000000a7d6027227 */ /* 0x000fe200078e00ff */
[C---:B------:R-:W-:Y:S01]  /*0d50*/  IADD3 R17, R202.reuse, 0x1d, RZ ;  /* 0x0000001dca117810 */ /* 0x040fe20007ffe0ff */
[----:B------:R2:W-:Y:S01]  /*0d60*/  STL [R1+0x1cf4], R15 ;  /* 0x001cf40f01007387 */ /* 0x0005e20000100800 */
[C---:B-1----:R-:W-:Y:S01]  /*0d70*/  IADD3 R13, R202.reuse, 0x1b, RZ ;  /* 0x0000001bca0d7810 */ /* 0x042fe20007ffe0ff */
[----:B------:R-:W-:Y:S01]  /*0d80*/  IMAD R36, R3, R5, R36 ;  /* 0x0000000503247224 */ /* 0x000fe200078e0224 */
[----:B------:R-:W-:Y:S01]  /*0d90*/  IADD3 R10, R202, 0x1c, RZ ;  /* 0x0000001cca0a7810 */ /* 0x000fe20007ffe0ff */
[----:B------:R-:W-:Y:S01]  /*0da0*/  IMAD.MOV R2, RZ, RZ, -R2 ;  /* 0x000000ffff027224 */ /* 0x000fe200078e0a02 */
[----:B------:R-:W-:Y:S01]  /*0db0*/  IABS R54, R17 ;  /* 0x0000001100367213 */ /* 0x000fe20000000000 */
[----:B------:R-:W-:Y:S01]  /*0dc0*/  IMAD.HI.U32 R5, R214, R163, RZ ;  /* 0x000000a3d6057227 */ /* 0x000fe200078e00ff */
[----:B------:R-:W-:Y:S01]  /*0dd0*/  IADD3 R7, -R7, RZ, RZ ;  /* 0x000000ff07077210 */ /* 0x000fe20007ffe1ff */
[----:B------:R1:W-:Y:S01]  /*0de0*/  STL [R1+0x1cf8], R14 ;  /* 0x001cf80e01007387 */ /* 0x0003e20000100800 */
[----:B------:R-:W-:Y:S01]  /*0df0*/  IABS R169, R10 ;  /* 0x0000000a00a97213 */ /* 0x000fe20000000000 */
[C---:B------:R-:W-:Y:S01]  /*0e00*/  IMAD R167, R3.reuse, R2, R167 ;  /* 0x0000000203a77224 */ /* 0x040fe200078e02a7 */
[----:B------:R-:W-:Y:S01]  /*0e10*/  IABS R50, R15 ;  /* 0x0000000f00327213 */ /* 0x000fe20000000000 */
[----:B------:R3:W-:Y:S01]  /*0e20*/  STL [R1+0x1cfc], R13 ;  /* 0x001cfc0d01007387 */ /* 0x0007e20000100800 */
[C---:B----4-:R-:W-:Y:S01]  /*0e30*/  IADD3 R16, R202.reuse, 0x1e, RZ ;  /* 0x0000001eca107810 */ /* 0x050fe20007ffe0ff */
[----:B------:R-:W-:Y:S01]  /*0e40*/  IMAD.MOV R8, RZ, RZ, -R5 ;  /* 0x000000ffff087224 */ /* 0x000fe200078e0a05 */
[----:B------:R-:W-:Y:S01]  /*0e50*/  IABS R227, R14 ;  /* 0x0000000e00e37213 */ /* 0x000fe20000000000 */
[----:B------:R-:W-:Y:S01]  /*0e60*/  STL [R1+0x1d00], R10 ;  /* 0x001d000a01007387 */ /* 0x000fe20000100800 */
[----:B--2---:R-:W-:Y:S01]  /*0e70*/  IADD3 R15, R202, 0x1f, RZ ;  /* 0x0000001fca0f7810 */ /* 0x004fe20007ffe0ff */
[----:B------:R-:W-:Y:S01]  /*0e80*/  IMAD.HI.U32 R2, R214, R54, RZ ;  /* 0x00000036d6027227 */ /* 0x000fe200078e00ff */
[----:B------:R-:W-:Y:S01]  /*0e90*/  IABS R244, R13 ;  /* 0x0000000d00f47213 */ /* 0x000fe20000000000 */
[----:B------:R2:W-:Y:S01]  /*0ea0*/  STL [R1+0x1d04], R17 ;  /* 0x001d041101007387 */ /* 0x0005e20000100800 */
[----:B-1----:R-:W-:Y:S01]  /*0eb0*/  IADD3 R14, R202, 0x20, RZ ;  /* 0x00000020ca0e7810 */ /* 0x002fe20007ffe0ff */
[----:B------:R-:W-:Y:S01]  /*0ec0*/  IMAD.HI.U32 R5, R214, R47, RZ ;  /* 0x0000002fd6057227 */ /* 0x000fe200078e00ff */
[----:B---3--:R-:W-:Y:S01]  /*0ed0*/  IADD3 R13, R202, 0x21, RZ ;  /* 0x00000021ca0d7810 */ /* 0x008fe20007ffe0ff */
[----:B------:R1:W-:Y:S01]  /*0ee0*/  STL [R1+0x1d08], R16 ;  /* 0x001d081001007387 */ /* 0x0003e20000100800 */
[----:B------:R-:W-:Y:S01]  /*0ef0*/  IABS R56, R15 ;  /* 0x0000000f00387213 */ /* 0x000fe20000000000 */
[----:B------:R-:W-:Y:S01]  /*0f00*/  IMAD R48, R3, R7, R48 ;  /* 0x0000000703307224 */ /* 0x000fe200078e0230 */
[----:B------:R-:W-:Y:S01]  /*0f10*/  IABS R40, R16 ;  /* 0x0000001000287213 */ /* 0x000fe20000000000 */
[----:B------:R-:W-:Y:S01]  /*0f20*/  IMAD.HI.U32 R7, R214, R169, RZ ;  /* 0x000000a9d6077227 */ /* 0x000fe200078e00ff */
[----:B------:R3:W-:Y:S01]  /*0f30*/  STL [R1+0x1d0c], R15 ;  /* 0x001d0c0f01007387 */ /* 0x0007e20000100800 */
[----:B--2---:R-:W-:-:S02]  /*0f40*/  IADD3 R17, R202, 0x22, RZ ;  /* 0x00000022ca117810 */ /* 0x004fc40007ffe0ff */
[C---:B------:R-:W-:Y:S01]  /*0f50*/  IMAD R163, R3.reuse, R8, R163 ;  /* 0x0000000803a37224 */ /* 0x040fe200078e02a3 */
[----:B------:R-:W-:Y:S01]  /*0f60*/  STL [R1+0x1d10], R14 ;  /* 0x001d100e01007387 */ /* 0x000fe20000100800 */
[----:B------:R-:W-:Y:S01]  /*0f70*/  IMAD.MOV R2, RZ, RZ, -R2 ;  /* 0x000000ffff027224 */ /* 0x000fe200078e0a02 */
[----:B------:R-:W-:Y:S01]  /*0f80*/  IABS R228, R17 ;  /* 0x0000001100e47213 */ /* 0x000fe20000000000 */
[----:B------:R-:W-:Y:S01]  /*0f90*/  IMAD.MOV R8, RZ, RZ, -R5 ;  /* 0x000000ffff087224 */ /* 0x000fe200078e0a05 */
[----:B------:R2:W-:Y:S01]  /*0fa0*/  STL [R1+0x1d14], R13 ;  /* 0x001d140d01007387 */ /* 0x0005e20000100800 */
[----:B------:R-:W-:Y:S01]  /*0fb0*/  IMAD.HI.U32 R5, R214, R227, RZ ;  /* 0x000000e3d6057227 */ /* 0x000fe200078e00ff */
[C---:B-1----:R-:W-:Y:S02]  /*0fc0*/  IADD3 R16, R202.reuse, 0x23, RZ ;  /* 0x00000023ca107810 */ /* 0x042fe40007ffe0ff */
[----:B------:R1:W-:Y:S01]  /*0fd0*/  STL [R1+0x1d18], R17 ;  /* 0x001d181101007387 */ /* 0x0003e20000100800 */
[----:B------:R-:W-:Y:S01]  /*0fe0*/  IMAD.MOV R10, RZ, RZ, -R7 ;  /* 0x000000ffff0a7224 */ /* 0x000fe200078e0a07 */
[----:B------:R-:W-:Y:S01]  /*0ff0*/  IABS R171, R14 ;  /* 0x0000000e00ab7213 */ /* 0x000fe20000000000 */
[C---:B------:R-:W-:Y:S01]  /*1000*/  IMAD R54, R3.reuse, R2, R54 ;  /* 0x0000000203367224 */ /* 0x040fe200078e0236 */
[----:B---3--:R-:W-:Y:S01]  /*1010*/  IADD3 R15, R202, 0x24, RZ ;  /* 0x00000024ca0f7810 */ /* 0x008fe20007ffe0ff */
[C---:B------:R-:W-:Y:S01]  /*1020*/  IMAD R47, R3.reuse, R8, R47 ;  /* 0x00000008032f7224 */ /* 0x040fe200078e022f */
[----:B--2---:R-:W-:Y:S01]  /*1030*/  IABS R13, R13 ;  /* 0x0000000d000d7213 */ /* 0x004fe20000000000 */
[----:B------:R-:W-:Y:S01]  /*1040*/  IMAD.HI.U32 R2, R214, R228, RZ ;  /* 0x000000e4d6027227 */ /* 0x000fe200078e00ff */
[C---:B------:R-:W-:Y:S01]  /*1050*/  IADD3 R14, R202.reuse, 0x25, RZ ;  /* 0x00000025ca0e7810 */ /* 0x040fe20007ffe0ff */
[----:B------:R2:W-:Y:S01]  /*1060*/  STL [R1+0x1d1c], R16 ;  /* 0x001d1c1001007387 */ /* 0x0005e20000100800 */
[C---:B-1----:R-:W-:Y:S01]  /*1070*/  IADD3 R17, R202.reuse, 0x27, RZ ;  /* 0x00000027ca117810 */ /* 0x042fe20007ffe0ff */
[----:B------:R-:W-:Y:S01]  /*1080*/  IMAD.MOV R8, RZ, RZ, -R5 ;  /* 0x000000ffff087224 */ /* 0x000fe200078e0a05 */
[----:B------:R-:W-:Y:S01]  /*1090*/  IABS R60, R16 ;  /* 0x00000010003c7213 */ /* 0x000fe20000000000 */
[----:B------:R-:W-:Y:S01]  /*10a0*/  IMAD R169, R3, R10, R169 ;  /* 0x0000000a03a97224 */ /* 0x000fe200078e02a9 */
[----:B------:R-:W-:Y:S01]  /*10b0*/  IADD3 R10, R202, 0x26, RZ ;  /* 0x00000026ca0a7810 */ /* 0x000fe20007ffe0ff */
[----:B------:R-:W-:Y:S01]  /*10c0*/  IMAD.HI.U32 R5, R214, R56, RZ ;  /* 0x00000038d6057227 */ /* 0x000fe200078e00ff */
[----:B------:R-:W-:Y:S01]  /*10d0*/  IABS R175, R17 ;  /* 0x0000001100af7213 */ /* 0x000fe20000000000 */
[----:B------:R1:W-:Y:S01]  /*10e0*/  STL [R1+0x1d20], R15 ;  /* 0x001d200f01007387 */ /* 0x0003e20000100800 */
[----:B------:R-:W-:Y:S01]  /*10f0*/  IABS R190, R10 ;  /* 0x0000000a00be7213 */ /* 0x000fe20000000000 */
[----:B------:R-:W-:Y:S01]  /*1100*/  IMAD.MOV R2, RZ, RZ, -R2 ;  /* 0x000000ffff027224 */ /* 0x000fe200078e0a02 */
[----:B--2---:R-:W-:Y:S01]  /*1110*/  IADD3 R16, R202, 0x28, RZ ;  /* 0x00000028ca107810 */ /* 0x004fe20007ffe0ff */
[C---:B------:R-:W-:Y:S01]  /*1120*/  IMAD.HI.U32 R7, R214.reuse, R13, RZ ;  /* 0x0000000dd6077227 */ /* 0x040fe200078e00ff */
[----:B------:R-:W-:Y:S01]  /*1130*/  IADD3 R5, -R5, RZ, RZ ;  /* 0x000000ff05057210 */ /* 0x000fe20007ffe1ff */
[----:B------:R-:W-:Y:S01]  /*1140*/  STL [R1+0x1d24], R14 ;  /* 0x001d240e01007387 */ /* 0x000fe20000100800 */
[----:B------:R-:W-:Y:S01]  /*1150*/  IABS R173, R15 ;  /* 0x0000000f00ad7213 */ /* 0x000fe20000000000 */
[C---:B------:R-:W-:Y:S01]  /*1160*/  IMAD R228, R3.reuse, R2, R228 ;  /* 0x0000000203e47224 */ /* 0x040fe200078e02e4 */
[----:B------:R-:W-:Y:S01]  /*1170*/  IABS R70, R16 ;  /* 0x0000001000467213 */ /* 0x000fe20000000000 */
[----:B------:R2:W-:Y:S01]  /*1180*/  STL [R1+0x1d28], R10 ;  /* 0x001d280a01007387 */ /* 0x0005e20000100800 */
[----:B------:R-:W-:Y:S01]  /*1190*/  IMAD R227, R3, R8, R227 ;  /* 0x0000000803e37224 */ /* 0x000fe200078e02e3 */
[----:B------:R-:W-:Y:S01]  /*11a0*/  IABS R62, R14 ;  /* 0x0000000e003e7213 */ /* 0x000fe20000000000 */
[----:B------:R-:W-:Y:S01]  /*11b0*/  IMAD.HI.U32 R2, R214, R175, RZ ;  /* 0x000000afd6027227 */ /* 0x000fe200078e00ff */
[----:B------:R-:W-:Y:S01]  /*11c0*/  STL [R1+0x1d2c], R17 ;  /* 0x001d2c1101007387 */ /* 0x000fe20000100800 */
[----:B-1----:R-:W-:-:S02]  /*11d0*/  IADD3 R15, R202, 0x29, RZ ;  /* 0x00000029ca0f7810 */ /* 0x002fc40007ffe0ff */
[----:B------:R-:W-:Y:S01]  /*11e0*/  IMAD.MOV R8, RZ, RZ, -R7 ;  /* 0x000000ffff087224 */ /* 0x000fe200078e0a07 */
[----:B------:R1:W-:Y:S01]  /*11f0*/  STL [R1+0x1d34], R16 ;  /* 0x001d341001007387 */ /* 0x0003e20000100800 */
[----:B------:R-:W-:Y:S01]  /*1200*/  IMAD.HI.U32 R7, R214, R190, RZ ;  /* 0x000000bed6077227 */ /* 0x000fe200078e00ff */
[C---:B--2---:R-:W-:Y:S02]  /*1210*/  IADD3 R10, R202.reuse, 0x2b, RZ ;  /* 0x0000002bca0a7810 */ /* 0x044fe40007ffe0ff */
[----:B------:R-:W-:Y:S01]  /*1220*/  IADD3 R14, R202, 0x2a, RZ ;  /* 0x0000002aca0e7810 */ /* 0x000fe20007ffe0ff */
[C---:B------:R-:W-:Y:S01]  /*1230*/  IMAD R56, R3.reuse, R5, R56 ;  /* 0x0000000503387224 */ /* 0x040fe200078e0238 */
[----:B------:R-:W-:Y:S01]  /*1240*/  IADD3 R2, -R2, RZ, RZ ;  /* 0x000000ff02027210 */ /* 0x000fe20007ffe1ff */
[----:B------:R-:W-:Y:S01]  /*1250*/  IMAD.HI.U32 R5, R214, R173, RZ ;  /* 0x000000add6057227 */ /* 0x000fe200078e00ff */
[----:B------:R-:W-:Y:S01]  /*1260*/  IABS R68, R10 ;  /* 0x0000000a00447213 */ /* 0x000fe20000000000 */
[----:B------:R2:W-:Y:S01]  /*1270*/  STL [R1+0x1d38], R15 ;  /* 0x001d380f01007387 */ /* 0x0005e20000100800 */
[C---:B-1----:R-:W-:Y:S01]  /*1280*/  IADD3 R16, R202.reuse, 0x2c, RZ ;  /* 0x0000002cca107810 */ /* 0x042fe20007ffe0ff */
[----:B------:R-:W-:Y:S01]  /*1290*/  IMAD.MOV R7, RZ, RZ, -R7 ;  /* 0x000000ffff077224 */ /* 0x000fe200078e0a07 */
[----:B------:R-:W-:Y:S01]  /*12a0*/  IABS R66, R15 ;  /* 0x0000000f00427213 */ /* 0x000fe20000000000 */
[C---:B------:R-:W-:Y:S01]  /*12b0*/  IMAD R13, R3.reuse, R8, R13 ;  /* 0x00000008030d7224 */ /* 0x040fe200078e020d */
[----:B------:R-:W-:Y:S01]  /*12c0*/  IABS R177, R16 ;  /* 0x0000001000b17213 */ /* 0x000fe20000000000 */
[----:B------:R-:W-:Y:S01]  /*12d0*/  IMAD.MOV R8, RZ, RZ, -R5 ;  /* 0x000000ffff087224 */ /* 0x000fe200078e0a05 */
[----:B------:R1:W-:Y:S01]  /*12e0*/  STL [R1+0x1d40], R14 ;  /* 0x001d400e01007387 */ /* 0x0003e20000100800 */
[C---:B------:R-:W-:Y:S01]  /*12f0*/  IMAD R190, R3.reuse, R7, R190 ;  /* 0x0000000703be7224 */ /* 0x040fe200078e02be */
[----:B------:R-:W-:Y:S01]  /*1300*/  IABS R229, R14 ;  /* 0x0000000e00e57213 */ /* 0x000fe20000000000 */
[----:B------:R-:W-:Y:S01]  /*1310*/  IMAD R175, R3, R2, R175 ;  /* 0x0000000203af7224 */ /* 0x000fe200078e02af */
[----:B--2---:R-:W-:Y:S01]  /*1320*/  IADD3 R15, R202, 0x2d, RZ ;  /* 0x0000002dca0f7810 */ /* 0x004fe20007ffe0ff */
[----:B------:R2:W-:Y:S01]  /*1330*/  STL [R1+0x1d44], R10 ;  /* 0x001d440a01007387 */ /* 0x0005e20000100800 */
[----:B------:R-:W-:Y:S01]  /*1340*/  IMAD.HI.U32 R7, R214, R68, RZ ;  /* 0x00000044d6077227 */ /* 0x000fe200078e00ff */
[----:B------:R-:W-:-:S02]  /*1350*/  IADD3 R17, R202, 0x31, RZ ;  /* 0x00000031ca117810 */ /* 0x000fc40007ffe0ff */
[----:B------:R3:W-:Y:S01]  /*1360*/  STL [R1+0x1d48], R16 ;  /* 0x001d481001007387 */ /* 0x0007e20000100800 */
[----:B-1----:R-:W-:Y:S01]  /*1370*/  IADD3 R14, R202, 0x2e, RZ ;  /* 0x0000002eca0e7810 */ /* 0x002fe20007ffe0ff */
[----:B------:R-:W-:Y:S01]  /*1380*/  IMAD.HI.U32 R2, R214, R177, RZ ;  /* 0x000000b1d6027227 */ /* 0x000fe200078e00ff */
[----:B------:R-:W-:Y:S01]  /*1390*/  IABS R74, R17 ;  /* 0x00000011004a7213 */ /* 0x000fe20000000000 */
[----:B------:R-:W-:Y:S01]  /*13a0*/  STL [R1+0x1d4c], R15 ;  /* 0x001d4c0f01007387 */ /* 0x000fe20000100800 */
[----:B------:R-:W-:Y:S01]  /*13b0*/  IADD3 R7, -R7, RZ, RZ ;  /* 0x000000ff07077210 */ /* 0x000fe20007ffe1ff */
[C---:B------:R-:W-:Y:S01]  /*13c0*/  IMAD R173, R3.reuse, R8, R173 ;  /* 0x0000000803ad7224 */ /* 0x040fe200078e02ad */
[C---:B--2---:R-:W-:Y:S01]  /*13d0*/  IADD3 R10, R202.reuse, 0x2f, RZ ;  /* 0x0000002fca0a7810 */ /* 0x044fe20007ffe0ff */
[----:B------:R-:W-:Y:S01]  /*13e0*/  IMAD.MOV R2, RZ, RZ, -R2 ;  /* 0x000000ffff027224 */ /* 0x000fe200078e0a02 */
[----:B------:R-:W-:Y:S01]  /*13f0*/  IADD3 R8, R202, 0x30, RZ ;  /* 0x00000030ca087810 */ /* 0x000fe20007ffe0ff */
[----:B------:R1:W-:Y:S01]  /*1400*/  STL [R1+0x1d50], R14 ;  /* 0x001d500e01007387 */ /* 0x0003e20000100800 */
[C---:B------:R-:W-:Y:S01]  /*1410*/  IMAD R68, R3.reuse, R7, R68 ;  /* 0x0000000703447224 */ /* 0x040fe200078e0244 */
[----:B------:R-:W-:Y:S01]  /*1420*/  IABS R58, R14 ;  /* 0x0000000e003a7213 */ /* 0x000fe20000000000 */
[C---:B------:R-:W-:Y:S01]  /*1430*/  IMAD R177, R3.reuse, R2, R177 ;  /* 0x0000000203b17224 */ /* 0x040fe200078e02b1 */
[----:B------:R2:W-:Y:S01]  /*1440*/  STL [R1+0x1d58], R10 ;  /* 0x001d580a01007387 */ /* 0x0005e20000100800 */
[----:B------:R-:W-:Y:S01]  /*1450*/  IABS R179, R8 ;  /* 0x0000000800b37213 */ /* 0x000fe20000000000 */
[----:B------:R-:W-:Y:S01]  /*1460*/  IMAD.HI.U32 R2, R214, R74, RZ ;  /* 0x0000004ad6027227 */ /* 0x000fe200078e00ff */
[----:B---3--:R-:W-:Y:S01]  /*1470*/  IADD3 R16, R202, 0x32, RZ ;  /* 0x00000032ca107810 */ /* 0x008fe20007ffe0ff */
[----:B------:R-:W-:Y:S01]  /*1480*/  STL [R1+0x1d5c], R8 ;  /* 0x001d5c0801007387 */ /* 0x000fe20000100800 */
[----:B------:R-:W-:Y:S01]  /*1490*/  IABS R245, R15 ;  /* 0x0000000f00f57213 */ /* 0x000fe20000000000 */
[----:B------:R-:W-:Y:S01]  /*14a0*/  IMAD.HI.U32 R5, R214, R66, RZ ;  /* 0x00000042d6057227 */ /* 0x000fe200078e00ff */
[----:B-1----:R-:W-:Y:S01]  /*14b0*/  IADD3 R14, R202, 0x33, RZ ;  /* 0x00000033ca0e7810 */ /* 0x002fe20007ffe0ff */
[----:B------:R1:W-:Y:S01]  /*14c0*/  STL [R1+0x1d64], R17 ;  /* 0x001d641101007387 */ /* 0x0003e20000100800 */
[----:B------:R-:W-:Y:S01]  /*14d0*/  IABS R72, R10 ;  /* 0x0000000a00487213 */ /* 0x000fe20000000000 */
[----:B------:R-:W-:Y:S01]  /*14e0*/  IMAD.HI.U32 R7, R214, R179, RZ ;  /* 0x000000b3d6077227 */ /* 0x000fe200078e00ff */
[C---:B------:R-:W-:Y:S01]  /*14f0*/  IADD3 R15, R202.reuse, 0x34, RZ ;  /* 0x00000034ca0f7810 */ /* 0x040fe20007ffe0ff */
[----:B------:R3:W-:Y:S01]  /*1500*/  STL [R1+0x1d68], R16 ;  /* 0x001d681001007387 */ /* 0x0007e20000100800 */
[C---:B--2---:R-:W-:Y:S01]  /*1510*/  IADD3 R10, R202.reuse, 0x35, RZ ;  /* 0x00000035ca0a7810 */ /* 0x044fe20007ffe0ff */
[----:B------:R-:W-:Y:S01]  /*1520*/  IMAD.MOV R2, RZ, RZ, -R2 ;  /* 0x000000ffff027224 */ /* 0x000fe200078e0a02 */
[----:B------:R-:W-:Y:S01]  /*1530*/  IABS R230, R16 ;  /* 0x0000001000e67213 */ /* 0x000fe20000000000 */
[----:B------:R-:W-:Y:S01]  /*1540*/  IMAD.MOV R5, RZ, RZ, -R5 ;  /* 0x000000ffff057224 */ /* 0x000fe200078e0a05 */
[----:B------:R-:W-:Y:S01]  /*1550*/  STL [R1+0x1d6c], R14 ;  /* 0x001d6c0e01007387 */ /* 0x000fe20000100800 */
[C---:B-1----:R-:W-:Y:S01]  /*1560*/  IADD3 R17, R202.reuse, 0x36, RZ ;  /* 0x00000036ca117810 */ /* 0x042fe20007ffe0ff */
[----:B------:R-:W-:Y:S01]  /*1570*/  IMAD.MOV R8, RZ, RZ, -R7 ;  /* 0x000000ffff087224 */ /* 0x000fe200078e0a07 */
[----:B------:R-:W-:Y:S01]  /*1580*/  IABS R181, R15 ;  /* 0x0000000f00b57213 */ /* 0x000fe20000000000 */
[----:B------:R1:W-:Y:S01]  /*1590*/  STL [R1+0x1d74], R15 ;  /* 0x001d740f01007387 */ /* 0x0003e20000100800 */
[----:B------:R-:W-:Y:S01]  /*15a0*/  IABS R83, R17 ;  /* 0x0000001100537213 */ /* 0x000fe20000000000 */
[C---:B------:R-:W-:Y:S01]  /*15b0*/  IMAD R74, R3.reuse, R2, R74 ;  /* 0x00000002034a7224 */ /* 0x040fe200078e024a */
[----:B---3--:R-:W-:Y:S01]  /*15c0*/  IADD3 R16, R202, 0x37, RZ ;  /* 0x00000037ca107810 */ /* 0x008fe20007ffe0ff */
[----:B------:R2:W-:Y:S01]  /*15d0*/  STL [R1+0x1d78], R10 ;  /* 0x001d780a01007387 */ /* 0x0005e20000100800 */
[----:B------:R-:W-:Y:S01]  /*15e0*/  IABS R78, R10 ;  /* 0x0000000a004e7213 */ /* 0x000fe20000000000 */
[----:B------:R-:W-:Y:S01]  /*15f0*/  IMAD.HI.U32 R2, R214, R83, RZ ;  /* 0x00000053d6027227 */ /* 0x000fe200078e00ff */
[C---:B------:R-:W-:Y:S01]  /*1600*/  IADD3 R18, R202.reuse, 0x3b, RZ ;  /* 0x0000003bca127810 */ /* 0x040fe20007ffe0ff */
[----:B------:R3:W-:Y:S01]  /*1610*/  STL [R1+0x1d7c], R17 ;  /* 0x001d7c1101007387 */ /* 0x0007e20000100800 */
[----:B------:R-:W-:Y:S01]  /*1620*/  IABS R80, R16 ;  /* 0x0000001000507213 */ /* 0x000fe20000000000 */
[C---:B------:R-:W-:Y:S01]  /*1630*/  IMAD R66, R3.reuse, R5, R66 ;  /* 0x0000000503427224 */ /* 0x040fe200078e0242 */
[C---:B-1----:R-:W-:Y:S01]  /*1640*/  IADD3 R15, R202.reuse, 0x38, RZ ;  /* 0x00000038ca0f7810 */ /* 0x042fe20007ffe0ff */
[C---:B------:R-:W-:Y:S01]  /*1650*/  IMAD R179, R3.reuse, R8, R179 ;  /* 0x0000000803b37224 */ /* 0x040fe200078e02b3 */
[----:B------:R-:W-:Y:S01]  /*1660*/  IADD3 R8, R202, 0x3a, RZ ;  /* 0x0000003aca087810 */ /* 0x000fe20007ffe0ff */
[----:B------:R-:W-:Y:S01]  /*1670*/  IMAD.HI.U32 R5, R214, R58, RZ ;  /* 0x0000003ad6057227 */ /* 0x000fe200078e00ff */
[C---:B--2---:R-:W-:Y:S01]  /*1680*/  IADD3 R10, R202.reuse, 0x39, RZ ;  /* 0x00000039ca0a7810 */ /* 0x044fe20007ffe0ff */
[----:B------:R1:W-:Y:S01]  /*1690*/  STL [R1+0x1d84], R16 ;  /* 0x001d841001007387 */ /* 0x0003e20000100800 */
[----:B------:R-:W-:Y:S01]  /*16a0*/  IABS R84, R18 ;  /* 0x0000001200547213 */ /* 0x000fe20000000000 */
[----:B------:R-:W-:Y:S01]  /*16b0*/  IMAD.MOV R2, RZ, RZ, -R2 ;  /* 0x000000ffff027224 */ /* 0x000fe200078e0a02 */
[----:B---3--:R-:W-:Y:S01]  /*16c0*/  IADD3 R17, R202, 0x3c, RZ ;  /* 0x0000003cca117810 */ /* 0x008fe20007ffe0ff */
[----:B------:R2:W-:Y:S01]  /*16d0*/  STL [R1+0x1d88], R15 ;  /* 0x001d880f01007387 */ /* 0x0005e20000100800 */
[----:B------:R-:W-:Y:S01]  /*16e0*/  IABS R183, R15 ;  /* 0x0000000f00b77213 */ /* 0x000fe20000000000 */
[----:B------:R-:W-:Y:S01]  /*16f0*/  IMAD.MOV R5, RZ, RZ, -R5 ;  /* 0x000000ffff057224 */ /* 0x000fe200078e0a05 */
[----:B------:R-:W-:Y:S01]  /*1700*/  IABS R14, R14 ;  /* 0x0000000e000e7213 */ /* 0x000fe20000000000 */
[----:B------:R3:W-:Y:S01]  /*1710*/  STL [R1+0x1d90], R10 ;  /* 0x001d900a01007387 */ /* 0x0007e20000100800 */
[----:B------:R-:W-:Y:S01]  /*1720*/  IABS R231, R10 ;  /* 0x0000000a00e77213 */ /* 0x000fe20000000000 */
[----:B------:R-:W-:Y:S01]  /*1730*/  IMAD.HI.U32 R7, R214, R78, RZ ;  /* 0x0000004ed6077227 */ /* 0x000fe200078e00ff */
[C---:B-1----:R-:W-:Y:S01]  /*1740*/  IADD3 R16, R202.reuse, 0x3d, RZ ;  /* 0x0000003dca107810 */ /* 0x042fe20007ffe0ff */
[----:B------:R-:W-:Y:S01]  /*1750*/  STL [R1+0x1d94], R8 ;  /* 0x001d940801007387 */ /* 0x000fe20000100800 */
[----:B------:R-:W-:Y:S01]  /*1760*/  IABS R185, R17 ;  /* 0x0000001100b97213 */ /* 0x000fe20000000000 */
[----:B------:R-:W-:Y:S01]  /*1770*/  IMAD R83, R3, R2, R83 ;  /* 0x0000000203537224 */ /* 0x000fe200078e0253 */
[----:B--2---:R-:W-:Y:S01]  /*1780*/  IADD3 R15, R202, 0x3e, RZ ;  /* 0x0000003eca0f7810 */ /* 0x004fe20007ffe0ff */
[----:B------:R1:W-:Y:S01]  /*1790*/  STL [R1+0x1d98], R18 ;  /* 0x001d981201007387 */ /* 0x0003e20000100800 */
[----:B------:R-:W-:Y:S01]  /*17a0*/  IMAD.HI.U32 R2, R214, R84, RZ ;  /* 0x00000054d6027227 */ /* 0x000fe200078e00ff */
[----:B---3--:R-:W-:-:S02]  /*17b0*/  IADD3 R10, R202, 0x3f, RZ ;  /* 0x0000003fca0a7810 */ /* 0x008fc40007ffe0ff */
[----:B------:R2:W-:Y:S01]  /*17c0*/  STL [R1+0x1d9c], R17 ;  /* 0x001d9c1101007387 */ /* 0x0005e20000100800 */
[C---:B------:R-:W-:Y:S01]  /*17d0*/  IMAD R58, R3.reuse, R5, R58 ;  /* 0x00000005033a7224 */ /* 0x040fe200078e023a */
[----:B------:R-:W-:Y:S01]  /*17e0*/  IABS R86, R16 ;  /* 0x0000001000567213 */ /* 0x000fe20000000000 */
[----:B------:R-:W-:Y:S01]  /*17f0*/  IMAD.HI.U32 R5, R214, R14, RZ ;  /* 0x0000000ed6057227 */ /* 0x000fe200078e00ff */
[----:B------:R3:W-:Y:S01]  /*1800*/  STL [R1+0x1da0], R16 ;  /* 0x001da01001007387 */ /* 0x0007e20000100800 */
[----:B------:R-:W-:Y:S02]  /*1810*/  IABS R76, R15 ;  /* 0x0000000f004c7213 */ /* 0x000fe40000000000 */
[C---:B-1----:R-:W-:Y:S01]  /*1820*/  IADD3 R18, R202.reuse, 0x40, RZ ;  /* 0x00000040ca127810 */ /* 0x042fe20007ffe0ff */
[----:B------:R1:W-:Y:S01]  /*1830*/  STL [R1+0x1da8], R15 ;  /* 0x001da80f01007387 */ /* 0x0003e20000100800 */
[----:B------:R-:W-:Y:S01]  /*1840*/  IMAD.MOV R7, RZ, RZ, -R7 ;  /* 0x000000ffff077224 */ /* 0x000fe200078e0a07 */
[----:B--2---:R-:W-:Y:S01]  /*1850*/  IADD3 R17, R202, 0x41, RZ ;  /* 0x00000041ca117810 */ /* 0x004fe20007ffe0ff */
[----:B------:R-:W-:Y:S01]  /*1860*/  IMAD.HI.U32 R4, R214, R30, RZ ;  /* 0x0000001ed6047227 */ /* 0x000fe200078e00ff */
[----:B------:R-:W-:Y:S01]  /*1870*/  IABS R88, R8 ;  /* 0x0000000800587213 */ /* 0x000fe20000000000 */
[----:B------:R2:W-:Y:S01]  /*1880*/  STL [R1+0x1dac], R10 ;  /* 0x001dac0a01007387 */ /* 0x0005e20000100800 */
[----:B---3--:R-:W-:Y:S01]  /*1890*/  IADD3 R16, R202, 0x42, RZ ;  /* 0x00000042ca107810 */ /* 0x008fe20007ffe0ff */
[----:B------:R-:W-:Y:S01]  /*18a0*/  IMAD R78, R3, R7, R78 ;  /* 0x00000007034e7224 */ /* 0x000fe200078e024e */
[----:B------:R-:W-:Y:S01]  /*18b0*/  IADD3 R2, -R2, RZ, RZ ;  /* 0x000000ff02027210 */ /* 0x000fe20007ffe1ff */
[----:B------:R3:W-:Y:S01]  /*18c0*/  STL [R1+0x1db4], R18 ;  /* 0x001db41201007387 */ /* 0x0007e20000100800 */
[----:B-1----:R-:W-:Y:S01]  /*18d0*/  IADD3 R15, R202, 0x43, RZ ;  /* 0x00000043ca0f7810 */ /* 0x002fe20007ffe0ff */
[----:B------:R-:W-:Y:S01]  /*18e0*/  IMAD.HI.U32 R7, R214, R88, RZ ;  /* 0x00000058d6077227 */ /* 0x000fe200078e00ff */
[----:B------:R-:W-:Y:S01]  /*18f0*/  IABS R187, R18 ;  /* 0x0000001200bb7213 */ /* 0x000fe20000000000 */
[----:B------:R-:W-:Y:S01]  /*1900*/  STL [R1+0x1db8], R17 ;  /* 0x001db81101007387 */ /* 0x000fe20000100800 */
[----:B------:R-:W-:Y:S01]  /*1910*/  IADD3 R5, -R5, RZ, RZ ;  /* 0x000000ff05057210 */ /* 0x000fe20007ffe1ff */
[C---:B------:R-:W-:Y:S01]  /*1920*/  IMAD R84, R3.reuse, R2, R84 ;  /* 0x0000000203547224 */ /* 0x040fe200078e0254 */
[----:B------:R-:W-:Y:S01]  /*1930*/  IABS R247, R10 ;  /* 0x0000000a00f77213 */ /* 0x000fe20000000000 */
[----:B------:R-:W-:Y:S01]  /*1940*/  STL [R1+0x1dbc], R16 ;  /* 0x001dbc1001007387 */ /* 0x000fe20000100800 */
[----:B--2---:R-:W-:Y:S01]  /*1950*/  IADD3 R10, R202, 0x44, RZ ;  /* 0x00000044ca0a7810 */ /* 0x004fe20007ffe0ff */
[----:B------:R-:W-:Y:S01]  /*1960*/  IMAD.HI.U32 R2, R214, R187, RZ ;  /* 0x000000bbd6027227 */ /* 0x000fe200078e00ff */
[----:B------:R-:W-:Y:S01]  /*1970*/  IABS R92, R15 ;  /* 0x0000000f005c7213 */ /* 0x000fe20000000000 */
[----:B------:R1:W-:Y:S01]  /*1980*/  STL [R1+0x1dc4], R15 ;  /* 0x001dc40f01007387 */ /* 0x0003e20000100800 */
[----:B---3--:R-:W-:Y:S01]  /*1990*/  IADD3 R18, R202, 0x46, RZ ;  /* 0x00000046ca127810 */ /* 0x008fe20007ffe0ff */
[----:B------:R-:W-:Y:S01]  /*19a0*/  IMAD R14, R3, R5, R14 ;  /* 0x00000005030e7224 */ /* 0x000fe200078e020e */
[----:B------:R-:W-:Y:S01]  /*19b0*/  IABS R189, R10 ;  /* 0x0000000a00bd7213 */ /* 0x000fe20000000000 */
[----:B------:R-:W-:Y:S01]  /*19c0*/  IMAD.MOV R7, RZ, RZ, -R7 ;  /* 0x000000ffff077224 */ /* 0x000fe200078e0a07 */
[----:B------:R2:W-:Y:S01]  /*19d0*/  STL [R1+0x1dc8], R10 ;  /* 0x001dc80a01007387 */ /* 0x0005e20000100800 */
[----:B------:R-:W-:Y:S01]  /*19e0*/  IMAD.HI.U32 R5, R214, R183, RZ ;  /* 0x000000b7d6057227 */ /* 0x000fe200078e00ff */
[----:B------:R-:W-:-:S02]  /*19f0*/  IABS R59, R18 ;  /* 0x00000012003b7213 */ /* 0x000fc40000000000 */
[----:B------:R-:W-:Y:S01]  /*1a00*/  IABS R90, R17 ;  /* 0x00000011005a7213 */ /* 0x000fe20000000000 */
[----:B------:R-:W-:Y:S01]  /*1a10*/  IMAD.MOV R2, RZ, RZ, -R2 ;  /* 0x000000ffff027224 */ /* 0x000fe200078e0a02 */
[C---:B-1----:R-:W-:Y:S01]  /*1a20*/  IADD3 R15, R202.reuse, 0x45, RZ ;  /* 0x00000045ca0f7810 */ /* 0x042fe20007ffe0ff */
[C---:B------:R-:W-:Y:S01]  /*1a30*/  IMAD R88, R3.reuse, R7, R88 ;  /* 0x0000000703587224 */ /* 0x040fe200078e0258 */
[----:B------:R-:W-:Y:S01]  /*1a40*/  IABS R232, R16 ;  /* 0x0000001000e87213 */ /* 0x000fe20000000000 */
[----:B------:R-:W-:Y:S01]  /*1a50*/  IMAD.MOV R8, RZ, RZ, -R5 ;  /* 0x000000ffff087224 */ /* 0x000fe200078e0a05 */
[----:B------:R-:W-:Y:S01]  /*1a60*/  IADD3 R17, R202, 0x47, RZ ;  /* 0x00000047ca117810 */ /* 0x000fe20007ffe0ff */
[----:B------:R1:W-:Y:S01]  /*1a70*/  STL [R1+0x1dd0], R15 ;  /* 0x001dd00f01007387 */ /* 0x0003e20000100800 */
[----:B------:R-:W-:Y:S01]  /*1a80*/  IMAD.HI.U32 R7, R214, R247, RZ ;  /* 0x000000f7d6077227 */ /* 0x000fe200078e00ff */
[C---:B------:R-:W-:Y:S02]  /*1a90*/  IADD3 R16, R202.reuse, 0x48, RZ ;  /* 0x00000048ca107810 */ /* 0x040fe40007ffe0ff */
[----:B------:R3:W-:Y:S01]  /*1aa0*/  STL [R1+0x1dd4], R18 ;  /* 0x001dd41201007387 */ /* 0x0007e20000100800 */
[----:B------:R-:W-:Y:S01]  /*1ab0*/  IMAD R187, R3, R2, R187 ;  /* 0x0000000203bb7224 */ /* 0x000fe200078e02bb */
[----:B--2---:R-:W-:Y:S01]  /*1ac0*/  IADD3 R10, R202, 0x49, RZ ;  /* 0x00000049ca0a7810 */ /* 0x004fe20007ffe0ff */
[----:B------:R-:W-:Y:S01]  /*1ad0*/  IMAD.HI.U32 R5, R214, R86, RZ ;  /* 0x00000056d6057227 */ /* 0x000fe200078e00ff */
[----:B------:R2:W-:Y:S01]  /*1ae0*/  STL [R1+0x1dd8], R17 ;  /* 0x001dd81101007387 */ /* 0x0005e20000100800 */
[----:B------:R-:W-:-:S02]  /*1af0*/  IABS R96, R17 ;  /* 0x0000001100607213 */ /* 0x000fc40000000000 */
[----:B-1----:R-:W-:Y:S01]  /*1b00*/  IABS R15, R15 ;  /* 0x0000000f000f7213 */ /* 0x002fe20000000000 */
[----:B------:R-:W-:Y:S01]  /*1b10*/  IMAD R183, R3, R8, R183 ;  /* 0x0000000803b77224 */ /* 0x000fe200078e02b7 */
[----:B------:R-:W-:Y:S01]  /*1b20*/  IADD3 R8, -R7, RZ, RZ ;  /* 0x000000ff07087210 */ /* 0x000fe20007ffe1ff */
[----:B------:R-:W-:Y:S01]  /*1b30*/  IMAD.MOV R5, RZ, RZ, -R5 ;  /* 0x000000ffff057224 */ /* 0x000fe200078e0a05 */
[----:B---3--:R-:W-:Y:S01]  /*1b40*/  IADD3 R18, R202, 0x4a, RZ ;  /* 0x0000004aca127810 */ /* 0x008fe20007ffe0ff */
[----:B------:R-:W-:Y:S01]  /*1b50*/  IMAD.HI.U32 R2, R214, R15, RZ ;  /* 0x0000000fd6027227 */ /* 0x000fe200078e00ff */
[----:B------:R-:W-:Y:S01]  /*1b60*/  IADD3 R19, R202, 0x4f, RZ ;  /* 0x0000004fca137810 */ /* 0x000fe20007ffe0ff */
[----:B------:R1:W-:Y:S01]  /*1b70*/  STL [R1+0x1de0], R16 ;  /* 0x001de01001007387 */ /* 0x0003e20000100800 */
[----:B------:R-:W-:Y:S01]  /*1b80*/  IABS R234, R18 ;  /* 0x0000001200ea7213 */ /* 0x000fe20000000000 */
[----:B------:R-:W-:Y:S01]  /*1b90*/  IMAD.HI.U32 R7, R214, R189, RZ ;  /* 0x000000bdd6077227 */ /* 0x000fe200078e00ff */
[----:B------:R-:W-:Y:S01]  /*1ba0*/  IABS R191, R16 ;  /* 0x0000001000bf7213 */ /* 0x000fe20000000000 */
[----:B------:R3:W-:Y:S01]  /*1bb0*/  STL [R1+0x1de4], R10 ;  /* 0x001de40a01007387 */ /* 0x0007e20000100800 */
[C---:B--2---:R-:W-:Y:S01]  /*1bc0*/  IADD3 R17, R202.reuse, 0x4b, RZ ;  /* 0x0000004bca117810 */ /* 0x044fe20007ffe0ff */
[----:B------:R-:W-:Y:S01]  /*1bd0*/  IMAD.MOV R2, RZ, RZ, -R2 ;  /* 0x000000ffff027224 */ /* 0x000fe200078e0a02 */
[----:B------:R-:W-:Y:S01]  /*1be0*/  IABS R98, R10 ;  /* 0x0000000a00627213 */ /* 0x000fe20000000000 */
[C---:B------:R-:W-:Y:S01]  /*1bf0*/  IMAD R247, R3.reuse, R8, R247 ;  /* 0x0000000803f77224 */ /* 0x040fe200078e02f7 */
[----:B------:R-:W-:Y:S01]  /*1c00*/  IABS R103, R19 ;  /* 0x0000001300677213 */ /* 0x000fe20000000000 */
[C---:B------:R-:W-:Y:S01]  /*1c10*/  IMAD R86, R3.reuse, R5, R86 ;  /* 0x0000000503567224 */ /* 0x040fe200078e0256 */
[C---:B-1----:R-:W-:Y:S01]  /*1c20*/  IADD3 R16, R202.reuse, 0x4c, RZ ;  /* 0x0000004cca107810 */ /* 0x042fe20007ffe0ff */
[----:B------:R-:W-:Y:S01]  /*1c30*/  IMAD.MOV R8, RZ, RZ, -R7 ;  /* 0x000000ffff087224 */ /* 0x000fe200078e0a07 */
[----:B------:R1:W-:Y:S01]  /*1c40*/  STL [R1+0x1de8], R18 ;  /* 0x001de81201007387 */ /* 0x0003e20000100800 */
[----:B------:R-:W-:Y:S01]  /*1c50*/  IMAD R15, R3, R2, R15 ;  /* 0x00000002030f7224 */ /* 0x000fe200078e020f */
[----:B---3--:R-:W-:Y:S01]  /*1c60*/  IADD3 R10, R202, 0x4d, RZ ;  /* 0x0000004dca0a7810 */ /* 0x008fe20007ffe0ff */
[----:B------:R-:W-:Y:S01]  /*1c70*/  IMAD.HI.U32 R5, R214, R232, RZ ;  /* 0x000000e8d6057227 */ /* 0x000fe200078e00ff */
[----:B------:R2:W-:Y:S01]  /*1c80*/  STL [R1+0x1dec], R17 ;  /* 0x001dec1101007387 */ /* 0x0005e20000100800 */
[----:B------:R-:W-:-:S02]  /*1c90*/  IABS R193, R17 ;  /* 0x0000001100c17213 */ /* 0x000fc40000000000 */
[----:B------:R-:W-:Y:S01]  /*1ca0*/  IMAD.HI.U32 R2, R214, R234, RZ ;  /* 0x000000ead6027227 */ /* 0x000fe200078e00ff */
[----:B------:R3:W-:Y:S01]  /*1cb0*/  STL [R1+0x1df4], R16 ;  /* 0x001df41001007387 */ /* 0x0007e20000100800 */
[----:B------:R-:W-:Y:S02]  /*1cc0*/  IABS R105, R16 ;  /* 0x0000001000697213 */ /* 0x000fe40000000000 */
[C---:B------:R-:W-:Y:S01]  /*1cd0*/  IMAD R189, R3.reuse, R8, R189 ;  /* 0x0000000803bd7224 */ /* 0x040fe200078e02bd */
[----:B------:R-:W-:Y:S01]  /*1ce0*/  IADD3 R8, R202, 0x4e, RZ ;  /* 0x0000004eca087810 */ /* 0x000fe20007ffe0ff */
[----:B------:R-:W-:Y:S01]  /*1cf0*/  IMAD.MOV R5, RZ, RZ, -R5 ;  /* 0x000000ffff057224 */ /* 0x000fe200078e0a05 */
[----:B------:R-:W-:Y:S01]  /*1d00*/  STL [R1+0x1df8], R10 ;  /* 0x001df80a01007387 */ /* 0x000fe20000100800 */
[----:B------:R-:W-:Y:S01]  /*1d10*/  IMAD.MOV R2, RZ, RZ, -R2 ;  /* 0x000000ffff027224 */ /* 0x000fe200078e0a02 */
[----:B------:R-:W-:Y:S01]  /*1d20*/  IABS R94, R8 ;  /* 0x00000008005e7213 */ /* 0x000fe20000000000 */
[----:B------:R-:W-:Y:S01]  /*1d30*/  IMAD R232, R3, R5, R232 ;  /* 0x0000000503e87224 */ /* 0x000fe200078e02e8 */
[----:B------:R-:W-:Y:S01]  /*1d40*/  STL [R1+0x1dfc], R8 ;  /* 0x001dfc0801007387 */ /* 0x000fe20000100800 */
[----:B------:R-:W-:Y:S01]  /*1d50*/  IMAD.HI.U32 R7, R214, R98, RZ ;  /* 0x00000062d6077227 */ /* 0x000fe200078e00ff */
[----:B-1----:R-:W-:-:S02]  /*1d60*/  IADD3 R18, R202, 0x50, RZ ;  /* 0x00000050ca127810 */ /* 0x002fc40007ffe0ff */
[----:B------:R1:W-:Y:S01]  /*1d70*/  STL [R1+0x1e08], R19 ;  /* 0x001e081301007387 */ /* 0x0003e20000100800 */
[----:B------:R-:W-:Y:S01]  /*1d80*/  IMAD R234, R3, R2, R234 ;  /* 0x0000000203ea7224 */ /* 0x000fe200078e02ea */
[----:B--2---:R-:W-:Y:S01]  /*1d90*/  IADD3 R17, R202, 0x51, RZ ;  /* 0x00000051ca117810 */ /* 0x004fe20007ffe0ff */
[----:B------:R-:W-:Y:S01]  /*1da0*/  IMAD.HI.U32 R5, R214, R96, RZ ;  /* 0x00000060d6057227 */ /* 0x000fe200078e00ff */
[----:B------:R-:W-:Y:S01]  /*1db0*/  IABS R101, R10 ;  /* 0x0000000a00657213 */ /* 0x000fe20000000000 */
[----:B------:R2:W-:Y:S01]  /*1dc0*/  STL [R1+0x1e14], R18 ;  /* 0x001e141201007387 */ /* 0x0005e20000100800 */
[----:B---3--:R-:W-:Y:S01]  /*1dd0*/  IADD3 R16, R202, 0x52, RZ ;  /* 0x00000052ca107810 */ /* 0x008fe20007ffe0ff */
[----:B------:R-:W-:Y:S01]  /*1de0*/  IMAD.HI.U32 R2, R214, R103, RZ ;  /* 0x00000067d6027227 */ /* 0x000fe200078e00ff */
[----:B------:R-:W-:Y:S01]  /*1df0*/  IADD3 R5, -R5, RZ, RZ ;  /* 0x000000ff05057210 */ /* 0x000fe20007ffe1ff */
[----:B------:R3:W-:Y:S01]  /*1e00*/  STL [R1+0x1e18], R17 ;  /* 0x001e181101007387 */ /* 0x0007e20000100800 */
[----:B-1----:R-:W-:Y:S01]  /*1e10*/  IADD3 R19, R202, 0x54, RZ ;  /* 0x00000054ca137810 */ /* 0x002fe20007ffe0ff */
[----:B------:R-:W-:Y:S01]  /*1e20*/  IMAD.MOV R7, RZ, RZ, -R7 ;  /* 0x000000ffff077224 */ /* 0x000fe200078e0a07 */
[----:B------:R-:W-:Y:S01]  /*1e30*/  IADD3 R2, -R2, RZ, RZ ;  /* 0x000000ff02027210 */ /* 0x000fe20007ffe1ff */
[C---:B------:R-:W-:Y:S01]  /*1e40*/  IMAD R96, R3.reuse, R5, R96 ;  /* 0x0000000503607224 */ /* 0x040fe200078e0260 */
[----:B------:R-:W-:Y:S01]  /*1e50*/  IABS R197, R19 ;  /* 0x0000001300c57213 */ /* 0x000fe20000000000 */
[C---:B------:R-:W-:Y:S01]  /*1e60*/  IMAD R98, R3.reuse, R7, R98 ;  /* 0x0000000703627224 */ /* 0x040fe200078e0262 */
[----:B------:R-:W-:Y:S01]  /*1e70*/  IADD3 R10, R202, 0x53, RZ ;  /* 0x00000053ca0a7810 */ /* 0x000fe20007ffe0ff */
[----:B------:R-:W-:Y:S01]  /*1e80*/  IMAD.HI.U32 R7, R214, R94, RZ ;  /* 0x0000005ed6077227 */ /* 0x000fe200078e00ff */
[----:B------:R-:W-:Y:S01]  /*1e90*/  IABS R195, R18 ;  /* 0x0000001200c37213 */ /* 0x000fe20000000000 */
[----:B------:R1:W-:Y:S01]  /*1ea0*/  STL [R1+0x1e20], R16 ;  /* 0x001e201001007387 */ /* 0x0003e20000100800 */
[----:B------:R-:W-:Y:S01]  /*1eb0*/  IABS R28, R17 ;  /* 0x00000011001c7213 */ /* 0x000fe20000000000 */
[C---:B------:R-:W-:Y:S01]  /*1ec0*/  IMAD R103, R3.reuse, R2, R103 ;  /* 0x0000000203677224 */ /* 0x040fe200078e0267 */
[----:B--2---:R-:W-:Y:S01]  /*1ed0*/  IADD3 R18, R202, 0x55, RZ ;  /* 0x00000055ca127810 */ /* 0x004fe20007ffe0ff */
[----:B------:R-:W-:Y:S01]  /*1ee0*/  IMAD.HI.U32 R5, R214, R105, RZ ;  /* 0x00000069d6057227 */ /* 0x000fe200078e00ff */
[----:B------:R-:W-:Y:S01]  /*1ef0*/  IADD3 R20, R202, 0x59, RZ ;  /* 0x00000059ca147810 */ /* 0x000fe20007ffe0ff */
[----:B------:R2:W-:Y:S01]  /*1f00*/  STL [R1+0x1e24], R10 ;  /* 0x001e240a01007387 */ /* 0x0005e20000100800 */
[----:B------:R-:W-:Y:S01]  /*1f10*/  IABS R236, R16 ;  /* 0x0000001000ec7213 */ /* 0x000fe20000000000 */
[----:B------:R-:W-:Y:S01]  /*1f20*/  IMAD.HI.U32 R2, R214, R197, RZ ;  /* 0x000000c5d6027227 */ /* 0x000fe200078e00ff */
[----:B------:R-:W-:Y:S01]  /*1f30*/  IABS R107, R10 ;  /* 0x0000000a006b7213 */ /* 0x000fe20000000000 */
[----:B------:R4:W-:Y:S01]  /*1f40*/  STL [R1+0x1e34], R19 ;  /* 0x001e341301007387 */ /* 0x0009e20000100800 */
[C---:B---3--:R-:W-:Y:S01]  /*1f50*/  IADD3 R17, R202.reuse, 0x56, RZ ;  /* 0x00000056ca117810 */ /* 0x048fe20007ffe0ff */
[----:B------:R-:W-:Y:S01]  /*1f60*/  IMAD.MOV R7, RZ, RZ, -R7 ;  /* 0x000000ffff077224 */ /* 0x000fe200078e0a07 */
[C---:B-1----:R-:W-:Y:S01]  /*1f70*/  IADD3 R16, R202.reuse, 0x57, RZ ;  /* 0x00000057ca107810 */ /* 0x042fe20007ffe0ff */
[----:B------:R-:W-:Y:S01]  /*1f80*/  IMAD.MOV R8, RZ, RZ, -R5 ;  /* 0x000000ffff087224 */ /* 0x000fe200078e0a05 */
[----:B------:R-:W-:Y:S01]  /*1f90*/  IABS R113, R20 ;  /* 0x0000001400717213 */ /* 0x000fe20000000000 */
[----:B------:R-:W-:Y:S01]  /*1fa0*/  IMAD.MOV R2, RZ, RZ, -R2 ;  /* 0x000000ffff027224 */ /* 0x000fe200078e0a02 */
[----:B--2---:R-:W-:Y:S01]  /*1fb0*/  IADD3 R10, R202, 0x58, RZ ;  /* 0x00000058ca0a7810 */ /* 0x004fe20007ffe0ff */
[----:B------:R-:W-:Y:S01]  /*1fc0*/  IMAD R94, R3, R7, R94 ;  /* 0x00000007035e7224 */ /* 0x000fe200078e025e */
[----:B------:R1:W-:Y:S01]  /*1fd0*/  STL [R1+0x1e38], R18 ;  /* 0x001e381201007387 */ /* 0x0003e20000100800 */
[----:B------:R-:W-:Y:S01]  /*1fe0*/  IMAD.HI.U32 R5, R214, R28, RZ ;  /* 0x0000001cd6057227 */ /* 0x000fe200078e00ff */
[----:B------:R-:W-:-:S02]  /*1ff0*/  IABS R109, R18 ;  /* 0x00000012006d7213 */ /* 0x000fc40000000000 */
[----:B------:R2:W-:Y:S01]  /*2000*/  STL [R1+0x1e3c], R17 ;  /* 0x001e3c1101007387 */ /* 0x0005e20000100800 */
[----:B------:R-:W-:Y:S01]  /*2010*/  IMAD.HI.U32 R7, R214, R107, RZ ;  /* 0x0000006bd6077227 */ /* 0x000fe200078e00ff */
[C---:B----4-:R-:W-:Y:S02]  /*2020*/  IADD3 R19, R202.reuse, 0x5a, RZ ;  /* 0x0000005aca137810 */ /* 0x050fe40007ffe0ff */
[----:B------:R-:W-:Y:S01]  /*2030*/  STL [R1+0x1e48], R16 ;  /* 0x001e481001007387 */ /* 0x000fe20000100800 */
[----:B------:R-:W-:Y:S01]  /*2040*/  IABS R118, R17 ;  /* 0x0000001100767213 */ /* 0x000fe20000000000 */
[C---:B------:R-:W-:Y:S01]  /*2050*/  IMAD R197, R3.reuse, R2, R197 ;  /* 0x0000000203c57224 */ /* 0x040fe200078e02c5 */
[----:B------:R-:W-:Y:S01]  /*2060*/  IABS R199, R10 ;  /* 0x0000000a00c77213 */ /* 0x000fe20000000000 */
[----:B------:R3:W-:Y:S01]  /*2070*/  STL [R1+0x1e4c], R10 ;  /* 0x001e4c0a01007387 */ /* 0x0007e20000100800 */
[C---:B-1----:R-:W-:Y:S01]  /*2080*/  IADD3 R18, R202.reuse, 0x5b, RZ ;  /* 0x0000005bca127810 */ /* 0x042fe20007ffe0ff */
[----:B------:R-:W-:Y:S01]  /*2090*/  IMAD.MOV R5, RZ, RZ, -R5 ;  /* 0x000000ffff057224 */ /* 0x000fe200078e0a05 */
[----:B--2---:R-:W-:Y:S01]  /*20a0*/  IADD3 R17, R202, 0x5c, RZ ;  /* 0x0000005cca117810 */ /* 0x004fe20007ffe0ff */
[----:B------:R-:W-:Y:S01]  /*20b0*/  IMAD.HI.U32 R2, R214, R113, RZ ;  /* 0x00000071d6027227 */ /* 0x000fe200078e00ff */
[C---:B------:R-:W-:Y:S01]  /*20c0*/  IADD3 R21, R202.reuse, 0x5e, RZ ;  /* 0x0000005eca157810 */ /* 0x040fe20007ffe0ff */
[----:B------:R1:W-:Y:S01]  /*20d0*/  STL [R1+0x1e5c], R20 ;  /* 0x001e5c1401007387 */ /* 0x0003e20000100800 */
[----:B------:R-:W-:Y:S01]  /*20e0*/  IABS R238, R19 ;  /* 0x0000001300ee7213 */ /* 0x000fe20000000000 */
[----:B------:R-:W-:Y:S01]  /*20f0*/  IMAD R105, R3, R8, R105 ;  /* 0x0000000803697224 */ /* 0x000fe200078e0269 */
[----:B------:R-:W-:Y:S01]  /*2100*/  IADD3 R8, -R7, RZ, RZ ;  /* 0x000000ff07087210 */ /* 0x000fe20007ffe1ff */
[----:B------:R2:W-:Y:S01]  /*2110*/  STL [R1+0x1e60], R19 ;  /* 0x001e601301007387 */ /* 0x0005e20000100800 */
[----:B---3--:R-:W-:Y:S01]  /*2120*/  IADD3 R10, R202, 0x5d, RZ ;  /* 0x0000005dca0a7810 */ /* 0x008fe20007ffe0ff */
[----:B------:R-:W-:Y:S01]  /*2130*/  IMAD R28, R3, R5, R28 ;  /* 0x00000005031c7224 */ /* 0x000fe200078e021c */
[----:B------:R-:W-:Y:S01]  /*2140*/  IABS R123, R21 ;  /* 0x00000015007b7213 */ /* 0x000fe20000000000 */
[----:B------:R-:W-:Y:S01]  /*2150*/  IMAD.HI.U32 R7, R214, R199, RZ ;  /* 0x000000c7d6077227 */ /* 0x000fe200078e00ff */
[----:B------:R3:W-:Y:S01]  /*2160*/  STL [R1+0x1e64], R18 ;  /* 0x001e641201007387 */ /* 0x0007e20000100800 */
[----:B-1----:R-:W-:-:S02]  /*2170*/  IADD3 R20, R202, 0x5f, RZ ;  /* 0x0000005fca147810 */ /* 0x002fc40007ffe0ff */
[----:B------:R-:W-:Y:S01]  /*2180*/  IABS R111, R10 ;  /* 0x0000000a006f7213 */ /* 0x000fe20000000000 */
[----:B------:R-:W-:Y:S01]  /*2190*/  IMAD.MOV R2, RZ, RZ, -R2 ;  /* 0x000000ffff027224 */ /* 0x000fe200078e0a02 */
[----:B------:R1:W-:Y:S01]  /*21a0*/  STL [R1+0x1e78], R17 ;  /* 0x001e781101007387 */ /* 0x0003e20000100800 */
[----:B------:R-:W-:Y:S01]  /*21b0*/  IMAD.HI.U32 R5, R214, R118, RZ ;  /* 0x00000076d6057227 */ /* 0x000fe200078e00ff */
[----:B------:R-:W-:Y:S02]  /*21c0*/  IABS R115, R18 ;  /* 0x0000001200737213 */ /* 0x000fe40000000000 */
[----:B------:R-:W-:Y:S01]  /*21d0*/  STL [R1+0x1e7c], R10 ;  /* 0x001e7c0a01007387 */ /* 0x000fe20000100800 */
[C---:B--2---:R-:W-:Y:S01]  /*21e0*/  IADD3 R19, R202.reuse, 0x60, RZ ;  /* 0x00000060ca137810 */ /* 0x044fe20007ffe0ff */
[C---:B------:R-:W-:Y:S01]  /*21f0*/  IMAD R107, R3.reuse, R8, R107 ;  /* 0x00000008036b7224 */ /* 0x040fe200078e026b */
[----:B------:R-:W-:Y:S01]  /*2200*/  IABS R201, R17 ;  /* 0x0000001100c97213 */ /* 0x000fe20000000000 */
[----:B------:R-:W-:Y:S01]  /*2210*/  STL [R1+0x1e84], R21 ;  /* 0x001e841501007387 */ /* 0x000fe20000100800 */
[C---:B---3--:R-:W-:Y:S01]  /*2220*/  IADD3 R18, R202.reuse, 0x61, RZ ;  /* 0x00000061ca127810 */ /* 0x048fe20007ffe0ff */
[----:B------:R-:W-:Y:S01]  /*2230*/  IMAD.MOV R8, RZ, RZ, -R7 ;  /* 0x000000ffff087224 */ /* 0x000fe200078e0a07 */
[----:B-1----:R-:W-:Y:S01]  /*2240*/  IADD3 R17, R202, 0x62, RZ ;  /* 0x00000062ca117810 */ /* 0x002fe20007ffe0ff */
[----:B------:R-:W-:Y:S01]  /*2250*/  IMAD R113, R3, R2, R113 ;  /* 0x0000000203717224 */ /* 0x000fe200078e0271 */
[----:B------:R1:W-:Y:S01]  /*2260*/  STL [R1+0x1e88], R20 ;  /* 0x001e881401007387 */ /* 0x0003e20000100800 */
[----:B------:R-:W-:Y:S01]  /*2270*/  IABS R119, R20 ;  /* 0x0000001400777213 */ /* 0x000fe20000000000 */
[----:B------:R-:W-:Y:S01]  /*2280*/  IMAD.MOV R5, RZ, RZ, -R5 ;  /* 0x000000ffff057224 */ /* 0x000fe200078e0a05 */
[----:B------:R-:W-:Y:S01]  /*2290*/  IABS R203, R19 ;  /* 0x0000001300cb7213 */ /* 0x000fe20000000000 */
[----:B------:R-:W-:Y:S01]  /*22a0*/  IMAD.HI.U32 R7, R214, R111, RZ ;  /* 0x0000006fd6077227 */ /* 0x000fe200078e00ff */
[----:B------:R2:W-:Y:S01]  /*22b0*/  STL [R1+0x1e8c], R19 ;  /* 0x001e8c1301007387 */ /* 0x0005e20000100800 */
[----:B------:R-:W-:-:S02]  /*22c0*/  IABS R121, R18 ;  /* 0x0000001200797213 */ /* 0x000fc40000000000 */
[----:B------:R-:W-:Y:S01]  /*22d0*/  IMAD.HI.U32 R2, R214, R123, RZ ;  /* 0x0000007bd6027227 */ /* 0x000fe200078e00ff */
[----:B------:R3:W-:Y:S01]  /*22e0*/  STL [R1+0x1ea0], R18 ;  /* 0x001ea01201007387 */ /* 0x0007e20000100800 */
[C---:B-1----:R-:W-:Y:S02]  /*22f0*/  IADD3 R20, R202.reuse, 0x63, RZ ;  /* 0x00000063ca147810 */ /* 0x042fe40007ffe0ff */
[C---:B------:R-:W-:Y:S01]  /*2300*/  IMAD R118, R3.reuse, R5, R118 ;  /* 0x0000000503767224 */ /* 0x040fe200078e0276 */
[----:B------:R1:W-:Y:S01]  /*2310*/  STL [R1+0x1ea4], R17 ;  /* 0x001ea41101007387 */ /* 0x0003e20000100800 */
[----:B------:R-:W-:Y:S01]  /*2320*/  IMAD.MOV R10, RZ, RZ, -R7 ;  /* 0x000000ffff0a7224 */ /* 0x000fe200078e0a07 */
[----:B--2---:R-:W-:Y:S01]  /*2330*/  IADD3 R19, R202, 0x64, RZ ;  /* 0x00000064ca137810 */ /* 0x004fe20007ffe0ff */
[----:B------:R-:W-:Y:S01]  /*2340*/  IMAD.MOV R2, RZ, RZ, -R2 ;  /* 0x000000ffff027224 */ /* 0x000fe200078e0a02 */
[----:B------:R-:W-:Y:S01]  /*2350*/  IABS R240, R17 ;  /* 0x0000001100f07213 */ /* 0x000fe20000000000 */
[----:B------:R-:W-:Y:S01]  /*2360*/  IMAD.HI.U32 R5, R214, R115, RZ ;  /* 0x00000073d6057227 */ /* 0x000fe200078e00ff */
[C---:B---3--:R-:W-:Y:S01]  /*2370*/  IADD3 R18, R202.reuse, 0x65, RZ ;  /* 0x00000065ca127810 */ /* 0x048fe20007ffe0ff */
[----:B------:R2:W-:Y:S01]  /*2380*/  STL [R1+0x1eac], R20 ;  /* 0x001eac1401007387 */ /* 0x0005e20000100800 */
[----:B------:R-:W-:Y:S01]  /*2390*/  IABS R46, R20 ;  /* 0x00000014002e7213 */ /* 0x000fe20000000000 */
[C---:B------:R-:W-:Y:S01]  /*23a0*/  IMAD R111, R3.reuse, R10, R111 ;  /* 0x0000000a036f7224 */ /* 0x040fe200078e026f */
[C---:B-1----:R-:W-:Y:S01]  /*23b0*/  IADD3 R17, R202.reuse, 0x66, RZ ;  /* 0x00000066ca117810 */ /* 0x042fe20007ffe0ff */
[C---:B------:R-:W-:Y:S01]  /*23c0*/  IMAD R123, R3.reuse, R2, R123 ;  /* 0x00000002037b7224 */ /* 0x040fe200078e027b */
[----:B------:R-:W-:Y:S01]  /*23d0*/  STL [R1+0x1eb0], R19 ;  /* 0x001eb01301007387 */ /* 0x000fe20000100800 */
[----:B------:R-:W-:Y:S01]  /*23e0*/  IMAD R199, R3, R8, R199 ;  /* 0x0000000803c77224 */ /* 0x000fe200078e02c7 */
[----:B------:R-:W-:Y:S01]  /*23f0*/  IADD3 R10, R202, 0x67, RZ ;  /* 0x00000067ca0a7810 */ /* 0x000fe20007ffe0ff */
[----:B------:R-:W-:Y:S01]  /*2400*/  IMAD.HI.U32 R2, R214, R46, RZ ;  /* 0x0000002ed6027227 */ /* 0x000fe200078e00ff */
[----:B------:R-:W-:Y:S01]  /*2410*/  STL [R1+0x1eb4], R18 ;  /* 0x001eb41201007387 */ /* 0x000fe20000100800 */
[----:B------:R-:W-:-:S02]  /*2420*/  IADD3 R8, -R5, RZ, RZ ;  /* 0x000000ff05087210 */ /* 0x000fc40007ffe1ff */
[----:B------:R-:W-:Y:S01]  /*2430*/  IABS R246, R17 ;  /* 0x0000001100f67213 */ /* 0x000fe20000000000 */
[----:B------:R1:W-:Y:S01]  /*2440*/  STL [R1+0x1ecc], R17 ;  /* 0x001ecc1101007387 */ /* 0x0003e20000100800 */
[----:B------:R-:W-:Y:S01]  /*2450*/  IADD3 R21, R202, 0x68, RZ ;  /* 0x00000068ca157810 */ /* 0x000fe20007ffe0ff */
[----:B------:R-:W-:Y:S01]  /*2460*/  IMAD.HI.U32 R5, R214, R203, RZ ;  /* 0x000000cbd6057227 */ /* 0x000fe200078e00ff */
[----:B------:R-:W-:Y:S01]  /*2470*/  IABS R125, R18 ;  /* 0x00000012007d7213 */ /* 0x000fe20000000000 */
[----:B------:R-:W-:Y:S01]  /*2480*/  STL [R1+0x1ed0], R10 ;  /* 0x001ed00a01007387 */ /* 0x000fe20000100800 */
[----:B--2---:R-:W-:Y:S01]  /*2490*/  IADD3 R20, R202, 0x6a, RZ ;  /* 0x0000006aca147810 */ /* 0x004fe20007ffe0ff */
[----:B------:R-:W-:Y:S01]  /*24a0*/  IMAD.HI.U32 R7, R214, R240, RZ ;  /* 0x000000f0d6077227 */ /* 0x000fe200078e00ff */
[----:B------:R-:W-:Y:S01]  /*24b0*/  IADD3 R2, -R2, RZ, RZ ;  /* 0x000000ff02027210 */ /* 0x000fe20007ffe1ff */
[----:B------:R2:W-:Y:S01]  /*24c0*/  STL [R1+0x1ed4], R21 ;  /* 0x001ed41501007387 */ /* 0x0005e20000100800 */
[----:B------:R-:W-:Y:S01]  /*24d0*/  IABS R205, R19 ;  /* 0x0000001300cd7213 */ /* 0x000fe20000000000 */
[C---:B------:R-:W-:Y:S01]  /*24e0*/  IMAD R115, R3.reuse, R8, R115 ;  /* 0x0000000803737224 */ /* 0x040fe200078e0273 */
[C---:B-1----:R-:W-:Y:S01]  /*24f0*/  IADD3 R17, R202.reuse, 0x69, RZ ;  /* 0x00000069ca117810 */ /* 0x042fe20007ffe0ff */
[----:B------:R-:W-:Y:S01]  /*2500*/  IMAD.MOV R8, RZ, RZ, -R5 ;  /* 0x000000ffff087224 */ /* 0x000fe200078e0a05 */
[----:B------:R-:W-:Y:S01]  /*2510*/  IABS R207, R21 ;  /* 0x0000001500cf7213 */ /* 0x000fe20000000000 */
[----:B------:R-:W-:Y:S01]  /*2520*/  IMAD.MOV R7, RZ, RZ, -R7 ;  /* 0x000000ffff077224 */ /* 0x000fe200078e0a07 */
[----:B------:R-:W-:Y:S01]  /*2530*/  IABS R127, R10 ;  /* 0x0000000a007f7213 */ /* 0x000fe20000000000 */
[----:B------:R-:W-:Y:S01]  /*2540*/  STL [R1+0x1ed8], R17 ;  /* 0x001ed81101007387 */ /* 0x000fe20000100800 */
[----:B------:R-:W-:Y:S01]  /*2550*/  IADD3 R19, R202, 0x6b, RZ ;  /* 0x0000006bca137810 */ /* 0x000fe20007ffe0ff */
[----:B------:R-:W-:Y:S01]  /*2560*/  IMAD.HI.U32 R5, R214, R125, RZ ;  /* 0x0000007dd6057227 */ /* 0x000fe200078e00ff */
[C---:B------:R-:W-:Y:S01]  /*2570*/  IADD3 R18, R202.reuse, 0x6c, RZ ;  /* 0x0000006cca127810 */ /* 0x040fe20007ffe0ff */
[----:B------:R1:W-:Y:S01]  /*2580*/  STL [R1+0x1edc], R20 ;  /* 0x001edc1401007387 */ /* 0x0003e20000100800 */
[----:B------:R-:W-:Y:S01]  /*2590*/  IABS R241, R20 ;  /* 0x0000001400f17213 */ /* 0x000fe20000000000 */
[C---:B------:R-:W-:Y:S01]  /*25a0*/  IMAD R46, R3.reuse, R2, R46 ;  /* 0x00000002032e7224 */ /* 0x040fe200078e022e */
[C---:B------:R-:W-:Y:S01]  /*25b0*/  IADD3 R22, R202.reuse, 0x6d, RZ ;  /* 0x0000006dca167810 */ /* 0x040fe20007ffe0ff */
[C---:B------:R-:W-:Y:S01]  /*25c0*/  IMAD R203, R3.reuse, R8, R203 ;  /* 0x0000000803cb7224 */ /* 0x040fe200078e02cb */
[----:B--2---:R-:W-:Y:S01]  /*25d0*/  IADD3 R21, R202, 0x6e, RZ ;  /* 0x0000006eca157810 */ /* 0x004fe20007ffe0ff */
[----:B------:R-:W-:Y:S01]  /*25e0*/  IMAD R240, R3, R7, R240 ;  /* 0x0000000703f07224 */ /* 0x000fe200078e02f0 */
[----:B------:R2:W-:Y:S01]  /*25f0*/  STL [R1+0x1ef4], R19 ;  /* 0x001ef41301007387 */ /* 0x0005e20000100800 */
[----:B------:R-:W-:Y:S01]  /*2600*/  IMAD.HI.U32 R2, R214, R207, RZ ;  /* 0x000000cfd6027227 */ /* 0x000fe200078e00ff */
[----:B------:R-:W-:-:S02]  /*2610*/  IABS R131, R19 ;  /* 0x0000001300837213 */ /* 0x000fc40000000000 */
[----:B-1----:R-:W-:Y:S01]  /*2620*/  IADD3 R20, R202, 0x6f, RZ ;  /* 0x0000006fca147810 */ /* 0x002fe20007ffe0ff */
[----:B------:R-:W-:Y:S01]  /*2630*/  IMAD.HI.U32 R7, R214, R127, RZ ;  /* 0x0000007fd6077227 */ /* 0x000fe200078e00ff */
[----:B------:R1:W-:Y:S01]  /*2640*/  STL [R1+0x1ef8], R18 ;  /* 0x001ef81201007387 */ /* 0x0003e20000100800 */
[----:B------:R-:W-:Y:S02]  /*2650*/  IABS R209, R18 ;  /* 0x0000001200d17213 */ /* 0x000fe40000000000 */
[----:B------:R-:W-:Y:S01]  /*2660*/  IMAD.MOV R8, RZ, RZ, -R5 ;  /* 0x000000ffff087224 */ /* 0x000fe200078e0a05 */
[----:B--2---:R-:W-:Y:S01]  /*2670*/  IADD3 R19, R202, 0x70, RZ ;  /* 0x00000070ca137810 */ /* 0x004fe20007ffe0ff */
[----:B------:R-:W-:Y:S01]  /*2680*/  IMAD.HI.U32 R5, R214, R241, RZ ;  /* 0x000000f1d6057227 */ /* 0x000fe200078e00ff */
[----:B------:R-:W-:Y:S01]  /*2690*/  IABS R211, R20 ;  /* 0x0000001400d37213 */ /* 0x000fe20000000000 */
[----:B------:R2:W-:Y:S01]  /*26a0*/  STL [R1+0x1efc], R22 ;  /* 0x001efc1601007387 */ /* 0x0005e20000100800 */
[----:B------:R-:W-:Y:S01]  /*26b0*/  IABS R133, R22 ;  /* 0x0000001600857213 */ /* 0x000fe20000000000 */
[----:B------:R-:W-:Y:S01]  /*26c0*/  IMAD.MOV R2, RZ, RZ, -R2 ;  /* 0x000000ffff027224 */ /* 0x000fe200078e0a02 */
[C---:B-1----:R-:W-:Y:S01]  /*26d0*/  IADD3 R18, R202.reuse, 0x71, RZ ;  /* 0x00000071ca127810 */ /* 0x042fe20007ffe0ff */
[----:B------:R-:W-:Y:S01]  /*26e0*/  IMAD R125, R3, R8, R125 ;  /* 0x00000008037d7224 */ /* 0x000fe200078e027d */
[----:B------:R1:W-:Y:S01]  /*26f0*/  STL [R1+0x1f00], R21 ;  /* 0x001f001501007387 */ /* 0x0003e20000100800 */
[----:B------:R-:W-:Y:S01]  /*2700*/  IADD3 R10, -R7, RZ, RZ ;  /* 0x000000ff070a7210 */ /* 0x000fe20007ffe1ff */
[----:B------:R-:W-:Y:S01]  /*2710*/  IMAD.MOV R8, RZ, RZ, -R5 ;  /* 0x000000ffff087224 */ /* 0x000fe200078e0a05 */
[----:B------:R-:W-:Y:S01]  /*2720*/  IABS R129, R21 ;  /* 0x0000001500817213 */ /* 0x000fe20000000000 */
[----:B------:R3:W-:Y:S01]  /*2730*/  STL [R1+0x1f04], R20 ;  /* 0x001f041401007387 */ /* 0x0007e20000100800 */
[----:B--2---:R-:W-:Y:S01]  /*2740*/  IADD3 R22, R202, 0x72, RZ ;  /* 0x00000072ca167810 */ /* 0x004fe20007ffe0ff */
[C---:B------:R-:W-:Y:S01]  /*2750*/  IMAD.HI.U32 R5, R214.reuse, R211, RZ ;  /* 0x000000d3d6057227 */ /* 0x040fe200078e00ff */
[----:B------:R-:W-:Y:S01]  /*2760*/  IABS R141, R19 ;  /* 0x00000013008d7213 */ /* 0x000fe20000000000 */
[----:B------:R2:W-:Y:S01]  /*2770*/  STL [R1+0x1f1c], R19 ;  /* 0x001f1c1301007387 */ /* 0x0005e20000100800 */
[----:B------:R-:W-:Y:S01]  /*2780*/  IABS R137, R18 ;  /* 0x0000001200897213 */ /* 0x000fe20000000000 */
[----:B------:R-:W-:Y:S01]  /*2790*/  IMAD.HI.U32 R7, R214, R209, RZ ;  /* 0x000000d1d6077227 */ /* 0x000fe200078e00ff */
[C---:B-1----:R-:W-:Y:S01]  /*27a0*/  IADD3 R21, R202.reuse, 0x73, RZ ;  /* 0x00000073ca157810 */ /* 0x042fe20007ffe0ff */
[----:B------:R1:W-:Y:S01]  /*27b0*/  STL [R1+0x1f20], R18 ;  /* 0x001f201201007387 */ /* 0x0003e20000100800 */
[----:B------:R-:W-:Y:S01]  /*27c0*/  IABS R243, R22 ;  /* 0x0000001600f37213 */ /* 0x000fe20000000000 */
[----:B------:R-:W-:Y:S01]  /*27d0*/  IMAD R207, R3, R2, R207 ;  /* 0x0000000203cf7224 */ /* 0x000fe200078e02cf */
[----:B---3--:R-:W-:Y:S01]  /*27e0*/  IADD3 R20, R202, 0x74, RZ ;  /* 0x00000074ca147810 */ /* 0x008fe20007ffe0ff */
[----:B------:R-:W-:Y:S01]  /*27f0*/  IMAD.HI.U32 R2, R214, R133, RZ ;  /* 0x00000085d6027227 */ /* 0x000fe200078e00ff */
[----:B------:R-:W-:Y:S01]  /*2800*/  STL [R1+0x1f24], R22 ;  /* 0x001f241601007387 */ /* 0x000fe20000100800 */
[----:B--2---:R-:W-:-:S02]  /*2810*/  IADD3 R19, R202, 0x75, RZ ;  /* 0x00000075ca137810 */ /* 0x004fc40007ffe0ff */
[C---:B------:R-:W-:Y:S01]  /*2820*/  IMAD R127, R3.reuse, R10, R127 ;  /* 0x0000000a037f7224 */ /* 0x040fe200078e027f */
[----:B------:R-:W-:Y:S01]  /*2830*/  STL [R1+0x1f28], R21 ;  /* 0x001f281501007387 */ /* 0x000fe20000100800 */
[----:B-1----:R-:W-:Y:S01]  /*2840*/  IADD3 R18, R202, 0x76, RZ ;  /* 0x00000076ca127810 */ /* 0x002fe20007ffe0ff */
[----:B------:R-:W-:Y:S01]  /*2850*/  IMAD R241, R3, R8, R241 ;  /* 0x0000000803f17224 */ /* 0x000fe200078e02f1 */
[----:B------:R-:W-:Y:S01]  /*2860*/  IADD3 R8, -R5, RZ, RZ ;  /* 0x000000ff05087210 */ /* 0x000fe20007ffe1ff */
[----:B------:R-:W-:Y:S01]  /*2870*/  IMAD.MOV R10, RZ, RZ, -R7 ;  /* 0x000000ffff0a7224 */ /* 0x000fe200078e0a07 */
[----:B------:R1:W-:Y:S01]  /*2880*/  STL [R1+0x1f2c], R20 ;  /* 0x001f2c1401007387 */ /* 0x0003e20000100800 */
[----:B------:R-:W-:Y:S01]  /*2890*/  IMAD.HI.U32 R7, R214, R137, RZ ;  /* 0x00000089d6077227 */ /* 0x000fe200078e00ff */
[----:B------:R-:W-:Y:S02]  /*28a0*/  IABS R139, R21 ;  /* 0x00000015008b7213 */ /* 0x000fe40000000000 */
[----:B------:R-:W-:Y:S01]  /*28b0*/  IABS R213, R20 ;  /* 0x0000001400d57213 */ /* 0x000fe20000000000 */
[----:B------:R-:W-:Y:S01]  /*28c0*/  IMAD.MOV R2, RZ, RZ, -R2 ;  /* 0x000000ffff027224 */ /* 0x000fe200078e0a02 */
[----:B------:R-:W-:Y:S01]  /*28d0*/  IABS R154, R18 ;  /* 0x00000012009a7213 */ /* 0x000fe20000000000 */
[----:B------:R2:W-:Y:S01]  /*28e0*/  STL [R1+0x1f44], R19 ;  /* 0x001f441301007387 */ /* 0x0005e20000100800 */
[----:B------:R-:W-:Y:S01]  /*28f0*/  IABS R64, R19 ;  /* 0x0000001300407213 */ /* 0x000fe20000000000 */
[C---:B------:R-:W-:Y:S01]  /*2900*/  IMAD R209, R3.reuse, R10, R209 ;  /* 0x0000000a03d17224 */ /* 0x040fe200078e02d1 */
[C---:B-1----:R-:W-:Y:S01]  /*2910*/  IADD3 R20, R202.reuse, 0x77, RZ ;  /* 0x00000077ca147810 */ /* 0x042fe20007ffe0ff */
[----:B------:R1:W-:Y:S01]  /*2920*/  STL [R1+0x1f48], R18 ;  /* 0x001f481201007387 */ /* 0x0003e20000100800 */
[----:B------:R-:W-:Y:S01]  /*2930*/  IMAD.MOV R10, RZ, RZ, -R7 ;  /* 0x000000ffff0a7224 */ /* 0x000fe200078e0a07 */
[C---:B------:R-:W-:Y:S01]  /*2940*/  IADD3 R5, R202.reuse, 0x7b, RZ ;  /* 0x0000007bca057810 */ /* 0x040fe20007ffe0ff */
[C---:B------:R-:W-:Y:S01]  /*2950*/  IMAD R133, R3.reuse, R2, R133 ;  /* 0x0000000203857224 */ /* 0x040fe200078e0285 */
[----:B------:R3:W-:Y:S01]  /*2960*/  STL [R1+0x1f4c], R20 ;  /* 0x001f4c1401007387 */ /* 0x0007e20000100800 */
[----:B------:R-:W-:Y:S01]  /*2970*/  IMAD R211, R3, R8, R211 ;  /* 0x0000000803d37224 */ /* 0x000fe200078e02d3 */
[----:B--2---:R-:W-:Y:S01]  /*2980*/  IADD3 R19, R202, 0x78, RZ ;  /* 0x00000078ca137810 */ /* 0x004fe20007ffe0ff */
[----:B------:R-:W-:Y:S01]  /*2990*/  IMAD.HI.U32 R8, R214, R139, RZ ;  /* 0x0000008bd6087227 */ /* 0x000fe200078e00ff */
[----:B------:R-:W-:-:S02]  /*29a0*/  IADD3 R7, R202, 0x7a, RZ ;  /* 0x0000007aca077810 */ /* 0x000fc40007ffe0ff */
[----:B-1----:R-:W-:Y:S01]  /*29b0*/  IADD3 R18, R202, 0x79, RZ ;  /* 0x00000079ca127810 */ /* 0x002fe20007ffe0ff */
[----:B------:R-:W-:Y:S01]  /*29c0*/  IMAD.HI.U32 R2, R214, R154, RZ ;  /* 0x0000009ad6027227 */ /* 0x000fe200078e00ff */
[----:B------:R-:W-:Y:S01]  /*29d0*/  STL [R1+0x1f50], R19 ;  /* 0x001f501301007387 */ /* 0x000fe20000100800 */
[----:B------:R-:W-:Y:S02]  /*29e0*/  IADD3 R8, -R8, RZ, RZ ;  /* 0x000000ff08087210 */ /* 0x000fe40007ffe1ff */
[C---:B------:R-:W-:Y:S01]  /*29f0*/  IMAD R137, R3.reuse, R10, R137 ;  /* 0x0000000a03897224 */ /* 0x040fe200078e0289 */
[----:B------:R1:W-:Y:S01]  /*2a00*/  STL [R1+0x1f5c], R18 ;  /* 0x001f5c1201007387 */ /* 0x0003e20000100800 */
[----:B------:R-:W-:Y:S01]  /*2a10*/  IABS R145, R18 ;  /* 0x0000001200917213 */ /* 0x000fe20000000000 */
[----:B------:R-:W-:Y:S01]  /*2a20*/  IMAD.HI.U32 R10, R214, R243, RZ ;  /* 0x000000f3d60a7227 */ /* 0x000fe200078e00ff */
[----:B------:R-:W-:Y:S01]  /*2a30*/  IABS R143, R20 ;  /* 0x00000014008f7213 */ /* 0x000fe20000000000 */
[----:B------:R-:W-:Y:S01]  /*2a40*/  STL [R1+0x1f80], R7 ;  /* 0x001f800701007387 */ /* 0x000fe20000100800 */
[C---:B------:R-:W-:Y:S01]  /*2a50*/  IADD3 R21, R202.reuse, 0x7c, RZ ;  /* 0x0000007cca157810 */ /* 0x040fe20007ffe0ff */
[----:B------:R-:W-:Y:S01]  /*2a60*/  IMAD.MOV R2, RZ, RZ, -R2 ;  /* 0x000000ffff027224 */ /* 0x000fe200078e0a02 */
[----:B------:R-:W-:Y:S01]  /*2a70*/  IABS R215, R19 ;  /* 0x0000001300d77213 */ /* 0x000fe20000000000 */
[----:B------:R-:W-:Y:S01]  /*2a80*/  IMAD.MOV R10, RZ, RZ, -R10 ;  /* 0x000000ffff0a7224 */ /* 0x000fe200078e0a0a */
[C---:B---3--:R-:W-:Y:S01]  /*2a90*/  IADD3 R20, R202.reuse, 0x7d, RZ ;  /* 0x0000007dca147810 */ /* 0x048fe20007ffe0ff */
[C---:B------:R-:W-:Y:S01]  /*2aa0*/  IMAD R154, R3.reuse, R2, R154 ;  /* 0x00000002039a7224 */ /* 0x040fe200078e029a */
[----:B-1----:R-:W-:Y:S01]  /*2ab0*/  IABS R18, R5 ;  /* 0x0000000500127213 */ /* 0x002fe20000000000 */
[C---:B------:R-:W-:Y:S01]  /*2ac0*/  IMAD R139, R3.reuse, R8, R139 ;  /* 0x00000008038b7224 */ /* 0x040fe200078e028b */
[C---:B------:R-:W-:Y:S01]  /*2ad0*/  IADD3 R8, R202.reuse, 0x80, RZ ;  /* 0x00000080ca087810 */ /* 0x040fe20007ffe0ff */
[C---:B------:R-:W-:Y:S01]  /*2ae0*/  IMAD R243, R3.reuse, R10, R243 ;  /* 0x0000000a03f37224 */ /* 0x040fe200078e02f3 */
[----:B------:R-:W-:Y:S01]  /*2af0*/  IADD3 R19, R202, 0x7e, RZ ;  /* 0x0000007eca137810 */ /* 0x000fe20007ffe0ff */
[----:B------:R-:W-:Y:S01]  /*2b00*/  IMAD.HI.U32 R2, R214, R18, RZ ;  /* 0x00000012d6027227 */ /* 0x000fe200078e00ff */
[----:B------:R-:W-:Y:S01]  /*2b10*/  IADD3 R10, R202, 0x7f, RZ ;  /* 0x0000007fca0a7810 */ /* 0x000fe20007ffe0ff */
[----:B------:R-:W-:Y:S01]  /*2b20*/  STL [R1+0x1f84], R5 ;  /* 0x001f840501007387 */ /* 0x000fe20000100800 */
[----:B------:R-:W-:Y:S01]  /*2b30*/  IABS R219, R8 ;  /* 0x0000000800db7213 */ /* 0x000fe20000000000 */
[----:B------:R-:W-:Y:S01]  /*2b40*/  IMAD.MOV R4, RZ, RZ, -R4 ;  /* 0x000000ffff047224 */ /* 0x000fe200078e0a04 */
[----:B------:R-:W-:Y:S01]  /*2b50*/  IADD3 R2, -R2, RZ, RZ ;  /* 0x000000ff02027210 */ /* 0x000fe20007ffe1ff */
[----:B------:R1:W-:Y:S01]  /*2b60*/  STL [R1+0x1f58], R21 ;  /* 0x001f581501007387 */ /* 0x0003e20000100800 */
[----:B------:R-:W-:Y:S01]  /*2b70*/  IABS R217, R21 ;  /* 0x0000001500d97213 */ /* 0x000fe20000000000 */
[C---:B------:R-:W-:Y:S01]  /*2b80*/  IMAD R30, R3.reuse, R4, R30 ;  /* 0x00000004031e7224 */ /* 0x040fe200078e021e */
[----:B------:R-:W-:Y:S01]  /*2b90*/  IABS R24, R20 ;  /* 0x0000001400187213 */ /* 0x000fe20000000000 */
[----:B------:R2:W-:Y:S01]  /*2ba0*/  STL [R1+0x1f68], R20 ;  /* 0x001f681401007387 */ /* 0x0005e20000100800 */
[----:B------:R-:W-:Y:S01]  /*2bb0*/  IMAD R18, R3, R2, R18 ;  /* 0x0000000203127224 */ /* 0x000fe200078e0212 */
[----:B------:R-:W-:Y:S01]  /*2bc0*/  IABS R147, R19 ;  /* 0x0000001300937213 */ /* 0x000fe20000000000 */
[----:B------:R-:W-:Y:S01]  /*2bd0*/  IMAD.HI.U32 R2, R214, R219, RZ ;  /* 0x000000dbd6027227 */ /* 0x000fe200078e00ff */
[----:B------:R3:W-:Y:S01]  /*2be0*/  STL [R1+0x1f7c], R19 ;  /* 0x001f7c1301007387 */ /* 0x0007e20000100800 */
[----:B------:R-:W-:-:S02]  /*2bf0*/  IABS R25, R10 ;  /* 0x0000000a00197213 */ /* 0x000fc40000000000 */
[C---:B-1----:R-:W-:Y:S01]  /*2c00*/  IADD3 R21, R202.reuse, 0x81, RZ ;  /* 0x00000081ca157810 */ /* 0x042fe20007ffe0ff */
[----:B------:R1:W-:Y:S01]  /*2c10*/  STL [R1+0x1f98], R10 ;  /* 0x001f980a01007387 */ /* 0x0003e20000100800 */
[----:B------:R-:W-:Y:S01]  /*2c20*/  IMAD.MOV R2, RZ, RZ, -R2 ;  /* 0x000000ffff027224 */ /* 0x000fe200078e0a02 */
[----:B--2---:R-:W-:Y:S01]  /*2c30*/  IADD3 R20, R202, 0x82, RZ ;  /* 0x00000082ca147810 */ /* 0x004fe20007ffe0ff */
[----:B------:R-:W-:Y:S01]  /*2c40*/  IMAD.HI.U32 R4, R214, R223, RZ ;  /* 0x000000dfd6047227 */ /* 0x000fe200078e00ff */
[----:B------:R2:W-:Y:S01]  /*2c50*/  STL [R1+0x1f9c], R8 ;  /* 0x001f9c0801007387 */ /* 0x0005e20000100800 */
[----:B------:R-:W-:Y:S02]  /*2c60*/  IABS R26, R21 ;  /* 0x00000015001a7213 */ /* 0x000fe40000000000 */
[C---:B---3--:R-:W-:Y:S01]  /*2c70*/  IADD3 R19, R202.reuse, 0x83, RZ ;  /* 0x00000083ca137810 */ /* 0x048fe20007ffe0ff */
[----:B------:R3:W-:Y:S01]  /*2c80*/  STL [R1+0x1f64], R21 ;  /* 0x001f641501007387 */ /* 0x0007e20000100800 */
[C---:B------:R-:W-:Y:S01]  /*2c90*/  IMAD R219, R3.reuse, R2, R219 ;  /* 0x0000000203db7224 */ /* 0x040fe200078e02db */
[----:B-1----:R-:W-:Y:S01]  /*2ca0*/  IADD3 R10, R202, 0x84, RZ ;  /* 0x00000084ca0a7810 */ /* 0x002fe20007ffe0ff */
[----:B------:R-:W-:Y:S01]  /*2cb0*/  IMAD.MOV R4, RZ, RZ, -R4 ;  /* 0x000000ffff047224 */ /* 0x000fe200078e0a04 */
[----:B------:R1:W-:Y:S01]  /*2cc0*/  STL [R1+0x1f78], R20 ;  /* 0x001f781401007387 */ /* 0x0003e20000100800 */
[----:B------:R-:W-:Y:S01]  /*2cd0*/  IABS R35, R20 ;  /* 0x0000001400237213 */ /* 0x000fe20000000000 */
[----:B------:R-:W-:Y:S01]  /*2ce0*/  IMAD.HI.U32 R5, R214, R145, RZ ;  /* 0x00000091d6057227 */ /* 0x000fe200078e00ff */
[C---:B--2---:R-:W-:Y:S01]  /*2cf0*/  IADD3 R8, R202.reuse, 0x85, RZ ;  /* 0x00000085ca087810 */ /* 0x044fe20007ffe0ff */
[----:B------:R2:W-:Y:S01]  /*2d00*/  STL [R1+0x1f94], R19 ;  /* 0x001f941301007387 */ /* 0x0005e20000100800 */
[----:B------:R-:W-:Y:S01]  /*2d10*/  IABS R27, R19 ;  /* 0x00000013001b7213 */ /* 0x000fe20000000000 */
[----:B------:R-:W-:Y:S01]  /*2d20*/  IMAD R223, R3, R4, R223 ;  /* 0x0000000403df7224 */ /* 0x000fe200078e02df */
[----:B------:R-:W-:Y:S01]  /*2d30*/  IABS R31, R8 ;  /* 0x00000008001f7213 */ /* 0x000fe20000000000 */
[----:B------:R4:W-:Y:S01]  /*2d40*/  STL [R1+0x1fac], R10 ;  /* 0x001fac0a01007387 */ /* 0x0009e20000100800 */
[C---:B---3--:R-:W-:Y:S01]  /*2d50*/  IADD3 R21, R202.reuse, 0x86, RZ ;  /* 0x00000086ca157810 */ /* 0x048fe20007ffe0ff */
[----:B------:R-:W-:Y:S01]  /*2d60*/  IMAD.MOV R5, RZ, RZ, -R5 ;  /* 0x000000ffff057224 */ /* 0x000fe200078e0a05 */
[----:B-1----:R-:W-:Y:S01]  /*2d70*/  IADD3 R20, R202, 0x87, RZ ;  /* 0x00000087ca147810 */ /* 0x002fe20007ffe0ff */
[----:B------:R1:W-:Y:S01]  /*2d80*/  STL [R1+0x1fb0], R8 ;  /* 0x001fb00801007387 */ /* 0x0003e20000100800 */
[----:B------:R-:W-:Y:S01]  /*2d90*/  IMAD.HI.U32 R2, R214, R31, RZ ;  /* 0x0000001fd6027227 */ /* 0x000fe200078e00ff */
[----:B------:R-:W-:-:S02]  /*2da0*/  IABS R29, R10 ;  /* 0x0000000a001d7213 */ /* 0x000fc40000000000 */
[C---:B--2---:R-:W-:Y:S01]  /*2db0*/  IADD3 R19, R202.reuse, 0x88, RZ ;  /* 0x00000088ca137810 */ /* 0x044fe20007ffe0ff */
[----:B------:R-:W-:Y:S01]  /*2dc0*/  IMAD.MOV R2, RZ, RZ, -R2 ;  /* 0x000000ffff027224 */ /* 0x000fe200078e0a02 */
[C---:B----4-:R-:W-:Y:S01]  /*2dd0*/  IADD3 R10, R202.reuse, 0x89, RZ ;  /* 0x00000089ca0a7810 */ /* 0x050fe20007ffe0ff */
[----:B------:R2:W-:Y:S01]  /*2de0*/  STL [R1+0x1f74], R21 ;  /* 0x001f741501007387 */ /* 0x0005e20000100800 */
[----:B------:R-:W-:Y:S01]  /*2df0*/  IABS R33, R21 ;  /* 0x0000001500217213 */ /* 0x000fe20000000000 */
[C---:B------:R-:W-:Y:S01]  /*2e00*/  IMAD R31, R3.reuse, R2, R31 ;  /* 0x00000002031f7224 */ /* 0x040fe200078e021f */
[----:B-1----:R-:W-:Y:S01]  /*2e10*/  IADD3 R8, R202, 0x8a, RZ ;  /* 0x0000008aca087810 */ /* 0x002fe20007ffe0ff */
[----:B------:R1:W-:Y:S01]  /*2e20*/  STL [R1+0x1f90], R20 ;  /* 0x001f901401007387 */ /* 0x0003e20000100800 */
[----:B------:R-:W-:Y:S01]  /*2e30*/  IABS R233, R20 ;  /* 0x0000001400e97213 */ /* 0x000fe20000000000 */
[C---:B------:R-:W-:Y:S01]  /*2e40*/  IMAD R145, R3.reuse, R5, R145 ;  /* 0x0000000503917224 */ /* 0x040fe200078e0291 */
[----:B------:R-:W-:Y:S01]  /*2e50*/  IABS R41, R8 ;  /* 0x0000000800297213 */ /* 0x000fe20000000000 */
[----:B------:R3:W-:Y:S01]  /*2e60*/  STL [R1+0x1fa8], R19 ;  /* 0x001fa81301007387 */ /* 0x0007e20000100800 */
[----:B------:R-:W-:Y:S01]  /*2e70*/  IABS R37, R19 ;  /* 0x0000001300257213 */ /* 0x000fe20000000000 */
[----:B------:R-:W-:Y:S01]  /*2e80*/  IMAD.HI.U32 R5, R214, R147, RZ ;  /* 0x00000093d6057227 */ /* 0x000fe200078e00ff */
[----:B--2---:R-:W-:Y:S01]  /*2e90*/  IADD3 R21, R202, 0x8b, RZ ;  /* 0x0000008bca157810 */ /* 0x004fe20007ffe0ff */
[----:B------:R2:W-:Y:S01]  /*2ea0*/  STL [R1+0x1fc0], R10 ;  /* 0x001fc00a01007387 */ /* 0x0005e20000100800 */
[----:B------:R-:W-:Y:S01]  /*2eb0*/  IABS R39, R10 ;  /* 0x0000000a00277213 */ /* 0x000fe20000000000 */
[----:B------:R-:W-:Y:S01]  /*2ec0*/  IMAD.HI.U32 R2, R214, R41, RZ ;  /* 0x00000029d6027227 */ /* 0x000fe200078e00ff */
[C---:B-1----:R-:W-:Y:S01]  /*2ed0*/  IADD3 R20, R202.reuse, 0x8c, RZ ;  /* 0x0000008cca147810 */ /* 0x042fe20007ffe0ff */
[----:B------:R1:W-:Y:S01]  /*2ee0*/  STL [R1+0x1fc4], R8 ;  /* 0x001fc40801007387 */ /* 0x0003e20000100800 */
[----:B------:R-:W-:Y:S01]  /*2ef0*/  IABS R43, R21 ;  /* 0x00000015002b7213 */ /* 0x000fe20000000000 */
[----:B------:R-:W-:Y:S01]  /*2f00*/  IMAD.MOV R2, RZ, RZ, -R2 ;  /* 0x000000ffff027224 */ /* 0x000fe200078e0a02 */
[C---:B---3--:R-:W-:Y:S01]  /*2f10*/  IADD3 R19, R202.reuse, 0x8d, RZ ;  /* 0x0000008dca137810 */ /* 0x048fe20007ffe0ff */
[----:B------:R3:W-:Y:S01]  /*2f20*/  STL [R1+0x1f8c], R21 ;  /* 0x001f8c1501007387 */ /* 0x0007e20000100800 */
[C---:B------:R-:W-:Y:S01]  /*2f30*/  IADD3 R22, R202.reuse, 0x90, RZ ;  /* 0x00000090ca167810 */ /* 0x040fe20007ffe0ff */
[C---:B------:R-:W-:Y:S01]  /*2f40*/  IMAD R41, R3.reuse, R2, R41 ;  /* 0x0000000203297224 */ /* 0x040fe200078e0229 */
[C---:B--2---:R-:W-:Y:S01]  /*2f50*/  IADD3 R10, R202.reuse, 0x8e, RZ ;  /* 0x0000008eca0a7810 */ /* 0x044fe20007ffe0ff */
[----:B------:R2:W-:Y:S01]  /*2f60*/  STL [R1+0x1fa4], R20 ;  /* 0x001fa41401007387 */ /* 0x0005e20000100800 */
[----:B------:R-:W-:Y:S01]  /*2f70*/  IABS R45, R20 ;  /* 0x00000014002d7213 */ /* 0x000fe20000000000 */
[----:B------:R-:W-:Y:S01]  /*2f80*/  IMAD.MOV R5, RZ, RZ, -R5 ;  /* 0x000000ffff057224 */ /* 0x000fe200078e0a05 */
[C---:B-1----:R-:W-:Y:S01]  /*2f90*/  IADD3 R8, R202.reuse, 0x8f, RZ ;  /* 0x0000008fca087810 */ /* 0x042fe20007ffe0ff */
[----:B------:R-:W-:Y:S01]  /*2fa0*/  STL [R1+0x1fbc], R19 ;  /* 0x001fbc1301007387 */ /* 0x000fe20000100800 */
[----:B------:R-:W-:Y:S01]  /*2fb0*/  IABS R49, R10 ;  /* 0x0000000a00317213 */ /* 0x000fe20000000000 */
[----:B------:R-:W-:Y:S01]  /*2fc0*/  IMAD R147, R3, R5, R147 ;  /* 0x0000000503937224 */ /* 0x000fe200078e0293 */
[----:B------:R-:W-:Y:S01]  /*2fd0*/  IABS R51, R8 ;  /* 0x0000000800337213 */ /* 0x000fe20000000000 */
[----:B------:R1:W-:Y:S01]  /*2fe0*/  STL [R1+0x1fd4], R10 ;  /* 0x001fd40a01007387 */ /* 0x0003e20000100800 */
[----:B---3--:R-:W-:Y:S01]  /*2ff0*/  IADD3 R21, R202, 0x91, RZ ;  /* 0x00000091ca157810 */ /* 0x008fe20007ffe0ff */
[----:B------:R-:W-:Y:S01]  /*3000*/  IMAD.HI.U32 R5, R214, R27, RZ ;  /* 0x0000001bd6057227 */ /* 0x000fe200078e00ff */
[----:B--2---:R-:W-:Y:S01]  /*3010*/  IADD3 R20, R202, 0x92, RZ ;  /* 0x00000092ca147810 */ /* 0x004fe20007ffe0ff */
[----:B------:R2:W-:Y:S01]  /*3020*/  STL [R1+0x1fd8], R8 ;  /* 0x001fd80801007387 */ /* 0x0005e20000100800 */
[----:B------:R-:W-:Y:S01]  /*3030*/  IABS R53, R22 ;  /* 0x0000001600357213 */ /* 0x000fe20000000000 */
[----:B------:R-:W-:Y:S01]  /*3040*/  IMAD.HI.U32 R2, R214, R51, RZ ;  /* 0x00000033d6027227 */ /* 0x000fe200078e00ff */
[----:B------:R-:W-:Y:S01]  /*3050*/  IABS R55, R21 ;  /* 0x0000001500377213 */ /* 0x000fe20000000000 */
[----:B------:R3:W-:Y:S01]  /*3060*/  STL [R1+0x1fa0], R22 ;  /* 0x001fa01601007387 */ /* 0x0007e20000100800 */
[----:B------:R-:W-:-:S02]  /*3070*/  IABS R57, R20 ;  /* 0x0000001400397213 */ /* 0x000fc40000000000 */
[----:B-1----:R-:W-:Y:S01]  /*3080*/  IADD3 R10, R202, 0x93, RZ ;  /* 0x00000093ca0a7810 */ /* 0x002fe20007ffe0ff */
[----:B------:R1:W-:Y:S01]  /*3090*/  STL [R1+0x1fb8], R21 ;  /* 0x001fb81501007387 */ /* 0x0003e20000100800 */
[----:B------:R-:W-:Y:S02]  /*30a0*/  IADD3 R2, -R2, RZ, RZ ;  /* 0x000000ff02027210 */ /* 0x000fe40007ffe1ff */
[C---:B--2---:R-:W-:Y:S01]  /*30b0*/  IADD3 R8, R202.reuse, 0x94, RZ ;  /* 0x00000094ca087810 */ /* 0x044fe20007ffe0ff */
[----:B------:R2:W-:Y:S01]  /*30c0*/  STL [R1+0x1fd0], R20 ;  /* 0x001fd01401007387 */ /* 0x0005e20000100800 */
[----:B------:R-:W-:Y:S01]  /*30d0*/  IABS R61, R10 ;  /* 0x0000000a003d7213 */ /* 0x000fe20000000000 */
[----:B------:R-:W-:Y:S01]  /*30e0*/  IMAD R51, R3, R2, R51 ;  /* 0x0000000203337224 */ /* 0x000fe200078e0233 */
[----:B------:R-:W-:Y:S01]  /*30f0*/  IABS R71, R8 ;  /* 0x0000000800477213 */ /* 0x000fe20000000000 */
[----:B------:R4:W-:Y:S01]  /*3100*/  STL [R1+0x1ffc], R10 ;  /* 0x001ffc0a01007387 */ /* 0x0009e20000100800 */
[----:B---3--:R-:W-:-:S02]  /*3110*/  IADD3 R22, R202, 0x95, RZ ;  /* 0x00000095ca167810 */ /* 0x008fc40007ffe0ff */
[----:B-1----:R-:W-:Y:S01]  /*3120*/  IADD3 R21, R202, 0x96, RZ ;  /* 0x00000096ca157810 */ /* 0x002fe20007ffe0ff */
[----:B------:R1:W-:Y:S01]  /*3130*/  STL [R1+0x2004], R8 ;  /* 0x0020040801007387 */ /* 0x0003e20000100800 */
[----:B------:R-:W-:Y:S01]  /*3140*/  IMAD.HI.U32 R2, R214, R71, RZ ;  /* 0x00000047d6027227 */ /* 0x000fe200078e00ff */
[C---:B--2---:R-:W-:Y:S02]  /*3150*/  IADD3 R20, R202.reuse, 0x97, RZ ;  /* 0x00000097ca147810 */ /* 0x044fe40007ffe0ff */
[----:B------:R2:W-:Y:S01]  /*3160*/  STL [R1+0x1fb4], R22 ;  /* 0x001fb41601007387 */ /* 0x0005e20000100800 */
[----:B------:R-:W-:Y:S01]  /*3170*/  IMAD.MOV R2, RZ, RZ, -R2 ;  /* 0x000000ffff027224 */ /* 0x000fe200078e0a02 */
[C---:B----4-:R-:W-:Y:S02]  /*3180*/  IADD3 R10, R202.reuse, 0x98, RZ ;  /* 0x00000098ca0a7810 */ /* 0x050fe40007ffe0ff */
[----:B------:R3:W-:Y:S01]  /*3190*/  STL [R1+0x1fcc], R21 ;  /* 0x001fcc1501007387 */ /* 0x0007e20000100800 */
[----:B------:R-:W-:Y:S01]  /*31a0*/  IABS R63, R22 ;  /* 0x00000016003f7213 */ /* 0x000fe20000000000 */
[----:B------:R-:W-:Y:S01]  /*31b0*/  IMAD R71, R3, R2, R71 ;  /* 0x0000000203477224 */ /* 0x000fe200078e0247 */
[----:B-1----:R-:W-:Y:S01]  /*31c0*/  IADD3 R8, R202, 0x99, RZ ;  /* 0x00000099ca087810 */ /* 0x002fe20007ffe0ff */
[----:B------:R1:W-:Y:S01]  /*31d0*/  STL [R1+0x1ff8], R20 ;  /* 0x001ff81401007387 */ /* 0x0003e20000100800 */
[----:B------:R-:W-:-:S02]  /*31e0*/  IABS R65, R21 ;  /* 0x0000001500417213 */ /* 0x000fc40000000000 */
[----:B------:R-:W-:Y:S01]  /*31f0*/  IABS R153, R8 ;  /* 0x0000000800997213 */ /* 0x000fe20000000000 */
[----:B------:R4:W-:Y:S01]  /*3200*/  STL [R1+0x2010], R10 ;  /* 0x0020100a01007387 */ /* 0x0009e20000100800 */
[----:B--2---:R-:W-:Y:S02]  /*3210*/  IADD3 R22, R202, 0x9a, RZ ;  /* 0x0000009aca167810 */ /* 0x004fe40007ffe0ff */
[----:B------:R-:W-:Y:S01]  /*3220*/  IABS R67, R20 ;  /* 0x0000001400437213 */ /* 0x000fe20000000000 */
[----:B------:R2:W-:Y:S01]  /*3230*/  STL [R1+0x2020], R8 ;  /* 0x0020200801007387 */ /* 0x0005e20000100800 */
[----:B------:R-:W-:Y:S01]  /*3240*/  IMAD.HI.U32 R2, R214, R153, RZ ;  /* 0x00000099d6027227 */ /* 0x000fe200078e00ff */
[C---:B---3--:R-:W-:Y:S02]  /*3250*/  IADD3 R21, R202.reuse, 0x9b, RZ ;  /* 0x0000009bca157810 */ /* 0x048fe40007ffe0ff */
[----:B------:R-:W-:Y:S01]  /*3260*/  IABS R69, R10 ;  /* 0x0000000a00457213 */ /* 0x000fe20000000000 */
[----:B------:R-:W-:Y:S01]  /*3270*/  IMAD.MOV R2, RZ, RZ, -R2 ;  /* 0x000000ffff027224 */ /* 0x000fe200078e0a02 */
[C---:B-1----:R-:W-:Y:S01]  /*3280*/  IADD3 R20, R202.reuse, 0x9c, RZ ;  /* 0x0000009cca147810 */ /* 0x042fe20007ffe0ff */
[----:B------:R1:W-:Y:S01]  /*3290*/  STL [R1+0x1fc8], R22 ;  /* 0x001fc81601007387 */ /* 0x0003e20000100800 */
[C---:B----4-:R-:W-:Y:S01]  /*32a0*/  IADD3 R10, R202.reuse, 0x9d, RZ ;  /* 0x0000009dca0a7810 */ /* 0x050fe20007ffe0ff */
[----:B------:R-:W-:Y:S01]  /*32b0*/  IMAD R153, R3, R2, R153 ;  /* 0x0000000203997224 */ /* 0x000fe200078e0299 */
[----:B--2---:R-:W-:Y:S01]  /*32c0*/  IADD3 R8, R202, 0x9e, RZ ;  /* 0x0000009eca087810 */ /* 0x004fe20007ffe0ff */
[----:B------:R-:W-:Y:S01]  /*32d0*/  STL [R1+0x1ff4], R21 ;  /* 0x001ff41501007387 */ /* 0x000fe20000100800 */
[----:B------:R-:W-:-:S02]  /*32e0*/  IABS R77, R20 ;  /* 0x00000014004d7213 */ /* 0x000fc40000000000 */
[----:B------:R-:W-:Y:S01]  /*32f0*/  IABS R81, R8 ;  /* 0x0000000800517213 */ /* 0x000fe20000000000 */
[----:B------:R2:W-:Y:S01]  /*3300*/  STL [R1+0x200c], R20 ;  /* 0x00200c1401007387 */ /* 0x0005e20000100800 */
[----:B------:R-:W-:Y:S02]  /*3310*/  IABS R73, R22 ;  /* 0x0000001600497213 */ /* 0x000fe40000000000 */
[----:B------:R-:W-:Y:S01]  /*3320*/  IABS R75, R21 ;  /* 0x00000015004b7213 */ /* 0x000fe20000000000 */
[----:B------:R3:W-:Y:S01]  /*3330*/  STL [R1+0x2034], R10 ;  /* 0x0020340a01007387 */ /* 0x0007e20000100800 */
[----:B------:R-:W-:Y:S01]  /*3340*/  IMAD.HI.U32 R2, R214, R81, RZ ;  /* 0x00000051d6027227 */ /* 0x000fe200078e00ff */
[C---:B-1----:R-:W-:Y:S02]  /*3350*/  IADD3 R22, R202.reuse, 0xa0, RZ ;  /* 0x000000a0ca167810 */ /* 0x042fe40007ffe0ff */
[----:B------:R1:W-:Y:S01]  /*3360*/  STL [R1+0x2038], R8 ;  /* 0x0020380801007387 */ /* 0x0003e20000100800 */
[----:B------:R-:W-:Y:S01]  /*3370*/  IABS R79, R10 ;  /* 0x0000000a004f7213 */ /* 0x000fe20000000000 */
[----:B------:R-:W-:Y:S01]  /*3380*/  IMAD.MOV R2, RZ, RZ, -R2 ;  /* 0x000000ffff027224 */ /* 0x000fe200078e0a02 */
[----:B--2---:R-:W-:-:S02]  /*3390*/  IADD3 R20, R202, 0x9f, RZ ;  /* 0x0000009fca147810 */ /* 0x004fc40007ffe0ff */
[C---:B------:R-:W-:Y:S01]  /*33a0*/  IADD3 R21, R202.reuse, 0xa1, RZ ;  /* 0x000000a1ca157810 */ /* 0x040fe20007ffe0ff */
[----:B------:R-:W-:Y:S01]  /*33b0*/  IMAD R81, R3, R2, R81 ;  /* 0x0000000203517224 */ /* 0x000fe200078e0251 */
[C---:B---3--:R-:W-:Y:S01]  /*33c0*/  IADD3 R10, R202.reuse, 0xa2, RZ ;  /* 0x000000a2ca0a7810 */ /* 0x048fe20007ffe0ff */
[----:B------:R-:W-:Y:S01]  /*33d0*/  STL [R1+0x1ff0], R20 ;  /* 0x001ff01401007387 */ /* 0x000fe20000100800 */
[----:B------:R-:W-:Y:S02]  /*33e0*/  IABS R85, R22 ;  /* 0x0000001600557213 */ /* 0x000fe40000000000 */
[C---:B-1----:R-:W-:Y:S01]  /*33f0*/  IADD3 R8, R202.reuse, 0xa3, RZ ;  /* 0x000000a3ca087810 */ /* 0x042fe20007ffe0ff */
[----:B------:R1:W-:Y:S01]  /*3400*/  STL [R1+0x2008], R22 ;  /* 0x0020081601007387 */ /* 0x0003e20000100800 */
[----:B------:R-:W-:Y:S02]  /*3410*/  IADD3 R23, R202, 0xa4, RZ ;  /* 0x000000a4ca177810 */ /* 0x000fe40007ffe0ff */
[----:B------:R-:W-:Y:S01]  /*3420*/  IABS R91, R8 ;  /* 0x00000008005b7213 */ /* 0x000fe20000000000 */
[----:B------:R2:W-:Y:S01]  /*3430*/  STL [R1+0x2030], R21 ;  /* 0x0020301501007387 */ /* 0x0005e20000100800 */
[----:B------:R-:W-:-:S02]  /*3440*/  IABS R87, R21 ;  /* 0x0000001500577213 */ /* 0x000fc40000000000 */
[----:B------:R-:W-:Y:S01]  /*3450*/  IABS R89, R10 ;  /* 0x0000000a00597213 */ /* 0x000fe20000000000 */
[----:B------:R3:W-:Y:S01]  /*3460*/  STL [R1+0x2058], R10 ;  /* 0x0020580a01007387 */ /* 0x0007e20000100800 */
[----:B------:R-:W-:Y:S01]  /*3470*/  IMAD.HI.U32 R2, R214, R91, RZ ;  /* 0x0000005bd6027227 */ /* 0x000fe200078e00ff */
[C---:B-1----:R-:W-:Y:S02]  /*3480*/  IADD3 R22, R202.reuse, 0xa5, RZ ;  /* 0x000000a5ca167810 */ /* 0x042fe40007ffe0ff */
[----:B------:R1:W-:Y:S01]  /*3490*/  STL [R1+0x2060], R8 ;  /* 0x0020600801007387 */ /* 0x0003e20000100800 */
[----:B------:R-:W-:Y:S02]  /*34a0*/  IABS R93, R23 ;  /* 0x00000017005d7213 */ /* 0x000fe40000000000 */
[----:B--2---:R-:W-:Y:S01]  /*34b0*/  IADD3 R21, R202, 0xa6, RZ ;  /* 0x000000a6ca157810 */ /* 0x004fe20007ffe0ff */
[----:B------:R2:W-:Y:S01]  /*34c0*/  STL [R1+0x2000], R23 ;  /* 0x0020001701007387 */ /* 0x0005e20000100800 */
[----:B------:R-:W-:-:S02]  /*34d0*/  IADD3 R2, -R2, RZ, RZ ;  /* 0x000000ff02027210 */ /* 0x000fc40007ffe1ff */
[C---:B---3--:R-:W-:Y:S01]  /*34e0*/  IADD3 R10, R202.reuse, 0xa7, RZ ;  /* 0x000000a7ca0a7810 */ /* 0x048fe20007ffe0ff */
[----:B------:R3:W-:Y:S01]  /*34f0*/  STL [R1+0x202c], R22 ;  /* 0x00202c1601007387 */ /* 0x0007e20000100800 */
[----:B------:R-:W-:Y:S01]  /*3500*/  IABS R97, R22 ;  /* 0x0000001600617213 */ /* 0x000fe20000000000 */
[----:B------:R-:W-:Y:S01]  /*3510*/  IMAD R91, R3, R2, R91 ;  /* 0x00000002035b7224 */ /* 0x000fe200078e025b */
[C---:B-1----:R-:W-:Y:S01]  /*3520*/  IADD3 R8, R202.reuse, 0xa8, RZ ;  /* 0x000000a8ca087810 */ /* 0x042fe20007ffe0ff */
[----:B------:R1:W-:Y:S01]  /*3530*/  STL [R1+0x2054], R21 ;  /* 0x0020541501007387 */ /* 0x0003e20000100800 */
[----:B------:R-:W-:Y:S02]  /*3540*/  IABS R106, R21 ;  /* 0x00000015006a7213 */ /* 0x000fe40000000000 */
[----:B------:R-:W-:Y:S01]  /*3550*/  IABS R100, R8 ;  /* 0x0000000800647213 */ /* 0x000fe20000000000 */
[----:B------:R4:W-:Y:S01]  /*3560*/  STL [R1+0x206c], R10 ;  /* 0x00206c0a01007387 */ /* 0x0009e20000100800 */
[----:B--2---:R-:W-:-:S02]  /*3570*/  IADD3 R23, R202, 0xa9, RZ ;  /* 0x000000a9ca177810 */ /* 0x004fc40007ffe0ff */
[----:B---3--:R-:W-:Y:S01]  /*3580*/  IADD3 R22, R202, 0xaa, RZ ;  /* 0x000000aaca167810 */ /* 0x008fe20007ffe0ff */
[----:B------:R2:W-:Y:S01]  /*3590*/  STL [R1+0x2078], R8 ;  /* 0x0020780801007387 */ /* 0x0005e20000100800 */
[----:B------:R-:W-:Y:S01]  /*35a0*/  IMAD.HI.U32 R2, R214, R100, RZ ;  /* 0x00000064d6027227 */ /* 0x000fe200078e00ff */
[----:B------:R-:W-:Y:S02]  /*35b0*/  IABS R99, R10 ;  /* 0x0000000a00637213 */ /* 0x000fe40000000000 */
[C---:B-1----:R-:W-:Y:S01]  /*35c0*/  IADD3 R21, R202.reuse, 0xab, RZ ;  /* 0x000000abca157810 */ /* 0x042fe20007ffe0ff */
[----:B------:R-:W-:Y:S01]  /*35d0*/  IMAD.MOV R2, RZ, RZ, -R2 ;  /* 0x000000ffff027224 */ /* 0x000fe200078e0a02 */
[C---:B----4-:R-:W-:Y:S01]  /*35e0*/  IADD3 R10, R202.reuse, 0xac, RZ ;  /* 0x000000acca0a7810 */ /* 0x050fe20007ffe0ff */
[----:B------:R1:W-:Y:S01]  /*35f0*/  STL [R1+0x1fec], R23 ;  /* 0x001fec1701007387 */ /* 0x0003e20000100800 */
[----:B------:R-:W-:Y:S01]  /*3600*/  IABS R102, R23 ;  /* 0x0000001700667213 */ /* 0x000fe20000000000 */
[----:B------:R-:W-:Y:S01]  /*3610*/  IMAD R100, R3, R2, R100 ;  /* 0x0000000203647224 */ /* 0x000fe200078e0264 */
[----:B--2---:R-:W-:Y:S01]  /*3620*/  IADD3 R8, R202, 0xad, RZ ;  /* 0x000000adca087810 */ /* 0x004fe20007ffe0ff */
[----:B------:R2:W-:Y:S01]  /*3630*/  STL [R1+0x2028], R22 ;  /* 0x0020281601007387 */ /* 0x0005e20000100800 */
[----:B------:R-:W-:-:S02]  /*3640*/  IABS R104, R22 ;  /* 0x0000001600687213 */ /* 0x000fc40000000000 */
[----:B------:R-:W-:Y:S01]  /*3650*/  IABS R110, R8 ;  /* 0x00000008006e7213 */ /* 0x000fe20000000000 */
[----:B------:R3:W-:Y:S01]  /*3660*/  STL [R1+0x2050], R21 ;  /* 0x0020501501007387 */ /* 0x0007e20000100800 */
[----:B------:R-:W-:Y:S02]  /*3670*/  IABS R117, R21 ;  /* 0x0000001500757213 */ /* 0x000fe40000000000 */
[----:B-1----:R-:W-:Y:S01]  /*3680*/  IADD3 R23, R202, 0xae, RZ ;  /* 0x000000aeca177810 */ /* 0x002fe20007ffe0ff */
[----:B------:R1:W-:Y:S01]  /*3690*/  STL [R1+0x2074], R10 ;  /* 0x0020740a01007387 */ /* 0x0003e20000100800 */
[----:B------:R-:W-:Y:S01]  /*36a0*/  IMAD.HI.U32 R2, R214, R110, RZ ;  /* 0x0000006ed6027227 */ /* 0x000fe200078e00ff */
[C---:B--2---:R-:W-:Y:S02]  /*36b0*/  IADD3 R22, R202.reuse, 0xaf, RZ ;  /* 0x000000afca167810 */ /* 0x044fe40007ffe0ff */
[----:B------:R2:W-:Y:S01]  /*36c0*/  STL [R1+0x2088], R8 ;  /* 0x0020880801007387 */ /* 0x0005e20000100800 */
[----:B------:R-:W-:Y:S01]  /*36d0*/  IABS R108, R10 ;  /* 0x0000000a006c7213 */ /* 0x000fe20000000000 */
[----:B------:R-:W-:Y:S01]  /*36e0*/  IMAD.MOV R2, RZ, RZ, -R2 ;  /* 0x000000ffff027224 */ /* 0x000fe200078e0a02 */
[C---:B---3--:R-:W-:Y:S01]  /*36f0*/  IADD3 R21, R202.reuse, 0xb0, RZ ;  /* 0x000000b0ca157810 */ /* 0x048fe20007ffe0ff */
[----:B------:R3:W-:Y:S01]  /*3700*/  STL [R1+0x1fe8], R23 ;  /* 0x001fe81701007387 */ /* 0x0007e20000100800 */
[----:B------:R-:W-:Y:S01]  /*3710*/  IABS R112, R23 ;  /* 0x0000001700707213 */ /* 0x000fe20000000000 */
[----:B------:R-:W-:Y:S01]  /*3720*/  IMAD R110, R3, R2, R110 ;  /* 0x00000002036e7224 */ /* 0x000fe200078e026e */
[C---:B-1----:R-:W-:Y:S01]  /*3730*/  IADD3 R10, R202.reuse, 0xb1, RZ ;  /* 0x000000b1ca0a7810 */ /* 0x042fe20007ffe0ff */
[----:B------:R-:W-:Y:S01]  /*3740*/  STL [R1+0x2024], R22 ;  /* 0x0020241601007387 */ /* 0x000fe20000100800 */
[----:B------:R-:W-:-:S02]  /*3750*/  IADD3 R82, R202, 0xb3, RZ ;  /* 0x000000b3ca527810 */ /* 0x000fc40007ffe0ff */
[C---:B--2---:R-:W-:Y:S01]  /*3760*/  IADD3 R8, R202.reuse, 0xb2, RZ ;  /* 0x000000b2ca087810 */ /* 0x044fe20007ffe0ff */
[----:B------:R1:W-:Y:S01]  /*3770*/  STL [R1+0x204c], R21 ;  /* 0x00204c1501007387 */ /* 0x0003e20000100800 */
[----:B------:R-:W-:Y:S02]  /*3780*/  IABS R114, R22 ;  /* 0x0000001600727213 */ /* 0x000fe40000000000 */
[----:B------:R-:W-:Y:S01]  /*3790*/  IABS R120, R8 ;  /* 0x0000000800787213 */ /* 0x000fe20000000000 */
[----:B------:R2:W-:Y:S01]  /*37a0*/  STL [R1+0x2070], R10 ;  /* 0x0020700a01007387 */ /* 0x0005e20000100800 */
[----:B------:R-:W-:Y:S02]  /*37b0*/  IABS R116, R21 ;  /* 0x0000001500747213 */ /* 0x000fe40000000000 */
[----:B---3--:R-:W-:Y:S01]  /*37c0*/  IADD3 R23, R202, 0xb4, RZ ;  /* 0x000000b4ca177810 */ /* 0x008fe20007ffe0ff */
[----:B------:R3:W-:Y:S01]  /*37d0*/  STL [R1+0x2084], R8 ;  /* 0x0020840801007387 */ /* 0x0007e20000100800 */
[----:B------:R-:W-:Y:S01]  /*37e0*/  IMAD.HI.U32 R2, R214, R120, RZ ;  /* 0x00000078d6027227 */ /* 0x000fe200078e00ff */
[----:B-1----:R-:W-:-:S02]  /*37f0*/  IABS R21, R10 ;  /* 0x0000000a00157213 */ /* 0x002fc40000000000 */
[C---:B------:R-:W-:Y:S01]  /*3800*/  IADD3 R22, R202.reuse, 0xb5, RZ ;  /* 0x000000b5ca167810 */ /* 0x040fe20007ffe0ff */
[----:B------:R-:W-:Y:S01]  /*3810*/  IMAD.MOV R2, RZ, RZ, -R2 ;  /* 0x000000ffff027224 */ /* 0x000fe200078e0a02 */
[----:B--2---:R-:W-:Y:S01]  /*3820*/  IADD3 R10, R202, 0xb6, RZ ;  /* 0x000000b6ca0a7810 */ /* 0x004fe20007ffe0ff */
[----:B------:R1:W-:Y:S01]  /*3830*/  STL [R1+0x1fe4], R82 ;  /* 0x001fe45201007387 */ /* 0x0003e20000100800 */
[----:B------:R-:W-:Y:S01]  /*3840*/  IADD3 R6, -R6, RZ, RZ ;  /* 0x000000ff06067210 */ /* 0x000fe20007ffe1ff */
[C---:B------:R-:W-:Y:S01]  /*3850*/  IMAD R120, R3.reuse, R2, R120 ;  /* 0x0000000203787224 */ /* 0x040fe200078e0278 */
[----:B---3--:R-:W-:Y:S01]  /*3860*/  IADD3 R8, R202, 0xb7, RZ ;  /* 0x000000b7ca087810 */ /* 0x008fe20007ffe0ff */
[----:B------:R2:W-:Y:S01]  /*3870*/  STL [R1+0x201c], R23 ;  /* 0x00201c1701007387 */ /* 0x0005e20000100800 */
[----:B------:R-:W-:Y:S01]  /*3880*/  IABS R122, R82 ;  /* 0x00000052007a7213 */ /* 0x000fe20000000000 */
[----:B------:R-:W-:Y:S01]  /*3890*/  IMAD R157, R3, R6, R157 ;  /* 0x00000006039d7224 */ /* 0x000fe200078e029d */
[----:B------:R-:W-:Y:S01]  /*38a0*/  IABS R132, R8 ;  /* 0x0000000800847213 */ /* 0x000fe20000000000 */
[----:B------:R3:W-:Y:S01]  /*38b0*/  STL [R1+0x2048], R22 ;  /* 0x0020481601007387 */ /* 0x0007e20000100800 */
[----:B------:R-:W-:Y:S01]  /*38c0*/  IABS R124, R23 ;  /* 0x00000017007c7213 */ /* 0x000fe20000000000 */
[----:B------:R-:W-:Y:S01]  /*38d0*/  IMAD.HI.U32 R6, R214, R32, RZ ;  /* 0x00000020d6067227 */ /* 0x000fe200078e00ff */
[----:B-1----:R-:W-:Y:S01]  /*38e0*/  IADD3 R82, R202, 0xb8, RZ ;  /* 0x000000b8ca527810 */ /* 0x002fe20007ffe0ff */
[----:B------:R1:W-:Y:S01]  /*38f0*/  STL [R1+0x2068], R10 ;  /* 0x0020680a01007387 */ /* 0x0003e20000100800 */
[----:B------:R-:W-:Y:S01]  /*3900*/  IABS R126, R22 ;  /* 0x00000016007e7213 */ /* 0x000fe20000000000 */
[----:B------:R-:W-:Y:S01]  /*3910*/  IMAD.HI.U32 R2, R214, R132, RZ ;  /* 0x00000084d6027227 */ /* 0x000fe200078e00ff */
[----:B--2---:R-:W-:Y:S01]  /*3920*/  IADD3 R23, R202, 0xb9, RZ ;  /* 0x000000b9ca177810 */ /* 0x004fe20007ffe0ff */
[----:B------:R2:W-:Y:S01]  /*3930*/  STL [R1+0x2080], R8 ;  /* 0x0020800801007387 */ /* 0x0005e20000100800 */
[----:B------:R-:W-:-:S02]  /*3940*/  IABS R128, R10 ;  /* 0x0000000a00807213 */ /* 0x000fc40000000000 */
[----:B---3--:R-:W-:Y:S01]  /*3950*/  IADD3 R22, R202, 0xba, RZ ;  /* 0x000000baca167810 */ /* 0x008fe20007ffe0ff */
[----:B------:R3:W-:Y:S01]  /*3960*/  STL [R1+0x1fe0], R82 ;  /* 0x001fe05201007387 */ /* 0x0007e20000100800 */
[----:B------:R-:W-:Y:S02]  /*3970*/  IADD3 R2, -R2, RZ, RZ ;  /* 0x000000ff02027210 */ /* 0x000fe40007ffe1ff */
[C---:B-1----:R-:W-:Y:S01]  /*3980*/  IADD3 R10, R202.reuse, 0xbb, RZ ;  /* 0x000000bbca0a7810 */ /* 0x042fe20007ffe0ff */
[----:B------:R1:W-:Y:S01]  /*3990*/  STL [R1+0x2018], R23 ;  /* 0x0020181701007387 */ /* 0x0003e20000100800 */
[----:B------:R-:W-:Y:S01]  /*39a0*/  IABS R12, R12 ;  /* 0x0000000c000c7213 */ /* 0x000fe20000000000 */
[----:B------:R-:W-:Y:S01]  /*39b0*/  IMAD R132, R3, R2, R132 ;  /* 0x0000000203847224 */ /* 0x000fe200078e0284 */
[----:B--2---:R-:W-:Y:S01]  /*39c0*/  IADD3 R8, R202, 0xbc, RZ ;  /* 0x000000bcca087810 */ /* 0x004fe20007ffe0ff */
[----:B------:R2:W-:Y:S01]  /*39d0*/  STL [R1+0x2044], R22 ;  /* 0x0020441601007387 */ /* 0x0005e20000100800 */
[----:B------:R-:W-:Y:S01]  /*39e0*/  IABS R142, R82 ;  /* 0x00000052008e7213 */ /* 0x000fe20000000000 */
[----:B------:R-:W-:Y:S01]  /*39f0*/  IMAD.HI.U32 R4, R214, R12, RZ ;  /* 0x0000000cd6047227 */ /* 0x000fe200078e00ff */
[----:B------:R-:W-:Y:S01]  /*3a00*/  IABS R140, R8 ;  /* 0x00000008008c7213 */ /* 0x000fe20000000000 */
[----:B------:R-:W-:Y:S01]  /*3a10*/  STL [R1+0x2064], R10 ;  /* 0x0020640a01007387 */ /* 0x000fe20000100800 */
[----:B------:R-:W-:-:S02]  /*3a20*/  IADD3 R6, -R6, RZ, RZ ;  /* 0x000000ff06067210 */ /* 0x000fc40007ffe1ff */
[----:B------:R-:W-:Y:S01]  /*3a30*/  IABS R134, R23 ;  /* 0x0000001700867213 */ /* 0x000fe20000000000 */
[----:B------:R4:W-:Y:S01]  /*3a40*/  STL [R1+0x207c], R8 ;  /* 0x00207c0801007387 */ /* 0x0009e20000100800 */
[----:B---3--:R-:W-:Y:S01]  /*3a50*/  IADD3 R82, R202, 0xbd, RZ ;  /* 0x000000bdca527810 */ /* 0x008fe20007ffe0ff */
[----:B------:R-:W-:Y:S01]  /*3a60*/  IMAD.HI.U32 R2, R214, R140, RZ ;  /* 0x0000008cd6027227 */ /* 0x000fe200078e00ff */
[----:B------:R-:W-:Y:S02]  /*3a70*/  IABS R136, R22 ;  /* 0x0000001600887213 */ /* 0x000fe40000000000 */
[C---:B-1----:R-:W-:Y:S01]  /*3a80*/  IADD3 R23, R202.reuse, 0xbe, RZ ;  /* 0x000000beca177810 */ /* 0x042fe20007ffe0ff */
[C---:B------:R-:W-:Y:S01]  /*3a90*/  IMAD R32, R3.reuse, R6, R32 ;  /* 0x0000000603207224 */ /* 0x040fe200078e0220 */
[----:B------:R-:W-:Y:S01]  /*3aa0*/  IABS R138, R10 ;  /* 0x0000000a008a7213 */ /* 0x000fe20000000000 */
[----:B------:R-:W-:Y:S01]  /*3ab0*/  IMAD.MOV R2, RZ, RZ, -R2 ;  /* 0x000000ffff027224 */ /* 0x000fe200078e0a02 */
[C---:B--2---:R-:W-:Y:S01]  /*3ac0*/  IADD3 R22, R202.reuse, 0xbf, RZ ;  /* 0x000000bfca167810 */ /* 0x044fe20007ffe0ff */
[----:B------:R1:W-:Y:S01]  /*3ad0*/  STL [R1+0x1fdc], R82 ;  /* 0x001fdc5201007387 */ /* 0x0003e20000100800 */
[----:B----4-:R-:W-:Y:S01]  /*3ae0*/  IADD3 R8, R202, 0xc1, RZ ;  /* 0x000000c1ca087810 */ /* 0x010fe20007ffe0ff */
[----:B------:R-:W-:Y:S01]  /*3af0*/  IMAD.HI.U32 R6, R214, R161, RZ ;  /* 0x000000a1d6067227 */ /* 0x000fe200078e00ff */
[----:B------:R-:W-:Y:S01]  /*3b00*/  IADD3 R10, R202, 0xc0, RZ ;  /* 0x000000c0ca0a7810 */ /* 0x000fe20007ffe0ff */
[----:B------:R-:W-:Y:S01]  /*3b10*/  STL [R1+0x2014], R23 ;  /* 0x0020141701007387 */ /* 0x000fe20000100800 */
[----:B------:R-:W-:Y:S01]  /*3b20*/  IABS R150, R8 ;  /* 0x0000000800967213 */ /* 0x000fe20000000000 */
[C---:B------:R-:W-:Y:S01]  /*3b30*/  IMAD R140, R3.reuse, R2, R140 ;  /* 0x00000002038c7224 */ /* 0x040fe200078e028c */
[----:B------:R-:W-:Y:S01]  /*3b40*/  IADD3 R4, -R4, RZ, RZ ;  /* 0x000000ff04047210 */ /* 0x000fe20007ffe1ff */
[----:B------:R2:W-:Y:S01]  /*3b50*/  STL [R1+0x2040], R22 ;  /* 0x0020401601007387 */ /* 0x0005e20000100800 */
[----:B------:R-:W-:Y:S01]  /*3b60*/  IABS R135, R82 ;  /* 0x0000005200877213 */ /* 0x000fe20000000000 */
[----:B------:R-:W-:Y:S01]  /*3b70*/  IMAD.MOV R6, RZ, RZ, -R6 ;  /* 0x000000ffff067224 */ /* 0x000fe200078e0a06 */
[----:B------:R-:W-:Y:S01]  /*3b80*/  IABS R146, R22 ;  /* 0x0000001600927213 */ /* 0x000fe20000000000 */
[----:B------:R3:W-:Y:S01]  /*3b90*/  STL [R1+0x205c], R10 ;  /* 0x00205c0a01007387 */ /* 0x0007e20000100800 */
[----:B-1----:R-:W-:Y:S01]  /*3ba0*/  IADD3 R82, R202, 0xc2, RZ ;  /* 0x000000c2ca527810 */ /* 0x002fe20007ffe0ff */
[----:B------:R-:W-:Y:S01]  /*3bb0*/  IMAD.HI.U32 R2, R214, R150, RZ ;  /* 0x00000096d6027227 */ /* 0x000fe200078e00ff */
[----:B------:R-:W-:Y:S01]  /*3bc0*/  IABS R144, R23 ;  /* 0x0000001700907213 */ /* 0x000fe20000000000 */
[----:B------:R1:W-:Y:S01]  /*3bd0*/  STL [R1+0x203c], R8 ;  /* 0x00203c0801007387 */ /* 0x0003e20000100800 */
[----:B------:R-:W-:Y:S01]  /*3be0*/  IABS R148, R10 ;  /* 0x0000000a00947213 */ /* 0x000fe20000000000 */
[C---:B------:R-:W-:Y:S01]  /*3bf0*/  IMAD R12, R3.reuse, R4, R12 ;  /* 0x00000004030c7224 */ /* 0x040fe200078e020c */
[----:B--2---:R-:W-:Y:S01]  /*3c00*/  IADD3 R22, R202, 0xc3, RZ ;  /* 0x000000c3ca167810 */ /* 0x004fe20007ffe0ff */
[----:B------:R-:W-:Y:S01]  /*3c10*/  IMAD.HI.U32 R4, R214, R165, RZ ;  /* 0x000000a5d6047227 */ /* 0x000fe200078e00ff */
[C---:B------:R-:W-:Y:S01]  /*3c20*/  IADD3 R23, R202.reuse, 0xc4, RZ ;  /* 0x000000c4ca177810 */ /* 0x040fe20007ffe0ff */
[----:B------:R2:W-:Y:S01]  /*3c30*/  STL [R1+0x1f88], R82 ;  /* 0x001f885201007387 */ /* 0x0005e20000100800 */
[C---:B---3--:R-:W-:Y:S01]  /*3c40*/  IADD3 R10, R202.reuse, 0xc5, RZ ;  /* 0x000000c5ca0a7810 */ /* 0x048fe20007ffe0ff */
[----:B------:R-:W-:Y:S01]  /*3c50*/  IMAD R161, R3, R6, R161 ;  /* 0x0000000603a17224 */ /* 0x000fe200078e02a1 */
[----:B------:R-:W-:Y:S01]  /*3c60*/  IABS R152, R82 ;  /* 0x0000005200987213 */ /* 0x000fe20000000000 */
[----:B------:R-:W-:Y:S01]  /*3c70*/  IMAD.MOV R2, RZ, RZ, -R2 ;  /* 0x000000ffff027224 */ /* 0x000fe200078e0a02 */
[----:B-1----:R-:W-:Y:S01]  /*3c80*/  IADD3 R8, R202, 0xc6, RZ ;  /* 0x000000c6ca087810 */ /* 0x002fe20007ffe0ff */
[----:B------:R-:W-:Y:S01]  /*3c90*/  IMAD.HI.U32 R6, R214, R42, RZ ;  /* 0x0000002ad6067227 */ /* 0x000fe200078e00ff */
[----:B------:R-:W-:Y:S01]  /*3ca0*/  STL [R1+0x1f70], R22 ;  /* 0x001f701601007387 */ /* 0x000fe20000100800 */
[----:B------:R-:W-:-:S02]  /*3cb0*/  IADD3 R95, R202, 0xc7, RZ ;  /* 0x000000c7ca5f7810 */ /* 0x000fc40007ffe0ff */
[----:B------:R-:W-:Y:S01]  /*3cc0*/  IABS R160, R8 ;  /* 0x0000000800a07213 */ /* 0x000fe20000000000 */
[----:B------:R1:W-:Y:S01]  /*3cd0*/  STL [R1+0x1f6c], R23 ;  /* 0x001f6c1701007387 */ /* 0x0003e20000100800 */
[----:B------:R-:W-:Y:S01]  /*3ce0*/  IMAD.MOV R4, RZ, RZ, -R4 ;  /* 0x000000ffff047224 */ /* 0x000fe200078e0a04 */
[----:B------:R-:W-:Y:S01]  /*3cf0*/  IABS R156, R23 ;  /* 0x00000017009c7213 */ /* 0x000fe20000000000 */
[----:B------:R-:W-:Y:S01]  /*3d00*/  IMAD R150, R3, R2, R150 ;  /* 0x0000000203967224 */ /* 0x000fe200078e0296 */
[----:B------:R3:W-:Y:S01]  /*3d10*/  STL [R1+0x1f60], R10 ;  /* 0x001f600a01007387 */ /* 0x0007e20000100800 */
[----:B------:R-:W-:Y:S01]  /*3d20*/  IMAD.MOV R6, RZ, RZ, -R6 ;  /* 0x000000ffff067224 */ /* 0x000fe200078e0a06 */
[----:B--2---:R-:W-:Y:S01]  /*3d30*/  IADD3 R82, R202, 0xc8, RZ ;  /* 0x000000c8ca527810 */ /* 0x004fe20007ffe0ff */
[----:B------:R-:W-:Y:S01]  /*3d40*/  IMAD.HI.U32 R2, R214, R160, RZ ;  /* 0x000000a0d6027227 */ /* 0x000fe200078e00ff */
[----:B------:R2:W-:Y:S01]  /*3d50*/  STL [R1+0x1f54], R8 ;  /* 0x001f540801007387 */ /* 0x0005e20000100800 */
[----:B------:R-:W-:-:S02]  /*3d60*/  IABS R158, R10 ;  /* 0x0000000a009e7213 */ /* 0x000fc40000000000 */
[C---:B------:R-:W-:Y:S01]  /*3d70*/  IMAD R165, R3.reuse, R4, R165 ;  /* 0x0000000403a57224 */ /* 0x040fe200078e02a5 */
[----:B-1----:R-:W-:Y:S01]  /*3d80*/  IADD3 R23, R202, 0xc9, RZ ;  /* 0x000000c9ca177810 */ /* 0x002fe20007ffe0ff */
[----:B------:R-:W-:Y:S01]  /*3d90*/  IMAD.HI.U32 R4, R214, R50, RZ ;  /* 0x00000032d6047227 */ /* 0x000fe200078e00ff */
[C---:B---3--:R-:W-:Y:S01]  /*3da0*/  IADD3 R10, R202.reuse, 0xca, RZ ;  /* 0x000000caca0a7810 */ /* 0x048fe20007ffe0ff */
[----:B------:R1:W-:Y:S01]  /*3db0*/  STL [R1+0x1f40], R95 ;  /* 0x001f405f01007387 */ /* 0x0003e20000100800 */
[----:B------:R-:W-:Y:S01]  /*3dc0*/  IABS R162, R95 ;  /* 0x0000005f00a27213 */ /* 0x000fe20000000000 */
[----:B------:R-:W-:Y:S01]  /*3dd0*/  IMAD R42, R3, R6, R42 ;  /* 0x00000006032a7224 */ /* 0x000fe200078e022a */
[----:B--2---:R-:W-:Y:S01]  /*3de0*/  IADD3 R8, R202, 0xcb, RZ ;  /* 0x000000cbca087810 */ /* 0x004fe20007ffe0ff */
[----:B------:R-:W-:Y:S01]  /*3df0*/  IMAD.MOV R2, RZ, RZ, -R2 ;  /* 0x000000ffff027224 */ /* 0x000fe200078e0a02 */
[----:B------:R2:W-:Y:S01]  /*3e00*/  STL [R1+0x1f3c], R82 ;  /* 0x001f3c5201007387 */ /* 0x0005e20000100800 */
[----:B------:R-:W-:Y:S01]  /*3e10*/  IMAD.HI.U32 R6, R214, R52, RZ ;  /* 0x00000034d6067227 */ /* 0x000fe200078e00ff */
[----:B------:R-:W-:-:S02]  /*3e20*/  IABS R170, R8 ;  /* 0x0000000800aa7213 */ /* 0x000fc40000000000 */
[----:B------:R3:W-:Y:S01]  /*3e30*/  STL [R1+0x1f38], R23 ;  /* 0x001f381701007387 */ /* 0x0007e20000100800 */
[----:B------:R-:W-:Y:S01]  /*3e40*/  IMAD.MOV R4, RZ, RZ, -R4 ;  /* 0x000000ffff047224 */ /* 0x000fe200078e0a04 */
[----:B------:R-:W-:Y:S01]  /*3e50*/  IABS R164, R82 ;  /* 0x0000005200a47213 */ /* 0x000fe20000000000 */
[C---:B------:R-:W-:Y:S01]  /*3e60*/  IMAD R160, R3.reuse, R2, R160 ;  /* 0x0000000203a07224 */ /* 0x040fe200078e02a0 */
[----:B------:R-:W-:Y:S01]  /*3e70*/  STL [R1+0x1f34], R10 ;  /* 0x001f340a01007387 */ /* 0x000fe20000100800 */
[----:B------:R-:W-:Y:S01]  /*3e80*/  IMAD.MOV R6, RZ, RZ, -R6 ;  /* 0x000000ffff067224 */ /* 0x000fe200078e0a06 */
[----:B-1----:R-:W-:Y:S01]  /*3e90*/  IADD3 R95, R202, 0xcc, RZ ;  /* 0x000000ccca5f7810 */ /* 0x002fe20007ffe0ff */
[----:B------:R-:W-:Y:S01]  /*3ea0*/  IMAD.HI.U32 R2, R214, R170, RZ ;  /* 0x000000aad6027227 */ /* 0x000fe200078e00ff */
[----:B------:R1:W-:Y:S01]  /*3eb0*/  STL [R1+0x1f30], R8 ;  /* 0x001f300801007387 */ /* 0x0003e20000100800 */
[----:B------:R-:W-:Y:S02]  /*3ec0*/  IABS R168, R23 ;  /* 0x0000001700a87213 */ /* 0x000fe40000000000 */
[C---:B------:R-:W-:Y:S01]  /*3ed0*/  IMAD R50, R3.reuse, R4, R50 ;  /* 0x0000000403327224 */ /* 0x040fe200078e0232 */
[----:B--2---:R-:W-:Y:S01]  /*3ee0*/  IADD3 R82, R202, 0xcd, RZ ;  /* 0x000000cdca527810 */ /* 0x004fe20007ffe0ff */
[----:B------:R-:W-:Y:S01]  /*3ef0*/  IMAD.HI.U32 R4, R214, R40, RZ ;  /* 0x00000028d6047227 */ /* 0x000fe200078e00ff */
[----:B------:R-:W-:Y:S01]  /*3f00*/  IABS R178, R10 ;  /* 0x0000000a00b27213 */ /* 0x000fe20000000000 */
[----:B------:R-:W-:Y:S01]  /*3f10*/  STL [R1+0x1f18], R95 ;  /* 0x001f185f01007387 */ /* 0x000fe20000100800 */
[C---:B---3--:R-:W-:Y:S01]  /*3f20*/  IADD3 R23, R202.reuse, 0xce, RZ ;  /* 0x000000ceca177810 */ /* 0x048fe20007ffe0ff */
[C---:B------:R-:W-:Y:S01]  /*3f30*/  IMAD R52, R3.reuse, R6, R52 ;  /* 0x0000000603347224 */ /* 0x040fe200078e0234 */
[----:B-1----:R-:W-:Y:S01]  /*3f40*/  IADD3 R8, R202, 0xd0, RZ ;  /* 0x000000d0ca087810 */ /* 0x002fe20007ffe0ff */
[----:B------:R-:W-:Y:S01]  /*3f50*/  IMAD.HI.U32 R6, R214, R244, RZ ;  /* 0x000000f4d6067227 */ /* 0x000fe200078e00ff */
[----:B------:R-:W-:Y:S01]  /*3f60*/  IADD3 R10, R202, 0xcf, RZ ;  /* 0x000000cfca0a7810 */ /* 0x000fe20007ffe0ff */
[----:B------:R1:W-:Y:S01]  /*3f70*/  STL [R1+0x1f14], R82 ;  /* 0x001f145201007387 */ /* 0x0003e20000100800 */
[----:B------:R-:W-:Y:S01]  /*3f80*/  IADD3 R2, -R2, RZ, RZ ;  /* 0x000000ff02027210 */ /* 0x000fe20007ffe1ff */
[----:B------:R-:W-:Y:S01]  /*3f90*/  IMAD.MOV R4, RZ, RZ, -R4 ;  /* 0x000000ffff047224 */ /* 0x000fe200078e0a04 */
[----:B------:R-:W-:Y:S01]  /*3fa0*/  IABS R180, R8 ;  /* 0x0000000800b47213 */ /* 0x000fe20000000000 */
[----:B------:R2:W-:Y:S01]  /*3fb0*/  STL [R1+0x1f10], R23 ;  /* 0x001f101701007387 */ /* 0x0005e20000100800 */
[----:B------:R-:W-:Y:S01]  /*3fc0*/  IABS R174, R82 ;  /* 0x0000005200ae7213 */ /* 0x000fe20000000000 */
[C---:B------:R-:W-:Y:S01]  /*3fd0*/  IMAD R170, R3.reuse, R2, R170 ;  /* 0x0000000203aa7224 */ /* 0x040fe200078e02aa */
[C---:B------:R-:W-:Y:S01]  /*3fe0*/  IADD3 R130, R202.reuse, 0xd1, RZ ;  /* 0x000000d1ca827810 */ /* 0x040fe20007ffe0ff */
[----:B------:R3:W-:Y:S01]  /*3ff0*/  STL [R1+0x1f0c], R10 ;  /* 0x001f0c0a01007387 */ /* 0x0007e20000100800 */
[----:B------:R-:W-:Y:S01]  /*4000*/  IABS R176, R23 ;  /* 0x0000001700b07213 */ /* 0x000fe20000000000 */
[C---:B------:R-:W-:Y:S01]  /*4010*/  IMAD R40, R3.reuse, R4, R40 ;  /* 0x0000000403287224 */ /* 0x040fe200078e0228 */
[----:B-1----:R-:W-:Y:S01]  /*4020*/  IADD3 R82, R202, 0xd2, RZ ;  /* 0x000000d2ca527810 */ /* 0x002fe20007ffe0ff */
[----:B------:R1:W-:Y:S01]  /*4030*/  STL [R1+0x1f08], R8 ;  /* 0x001f080801007387 */ /* 0x0003e20000100800 */
[----:B------:R-:W-:Y:S01]  /*4040*/  IADD3 R6, -R6, RZ, RZ ;  /* 0x000000ff06067210 */ /* 0x000fe20007ffe1ff */
[----:B------:R-:W-:Y:S01]  /*4050*/  IMAD.HI.U32 R2, R214, R180, RZ ;  /* 0x000000b4d6027227 */ /* 0x000fe200078e00ff */
[----:B--2---:R-:W-:Y:S01]  /*4060*/  IADD3 R23, R202, 0xd3, RZ ;  /* 0x000000d3ca177810 */ /* 0x004fe20007ffe0ff */
[----:B------:R-:W-:Y:S01]  /*4070*/  STL [R1+0x1ef0], R130 ;  /* 0x001ef08201007387 */ /* 0x000fe20000100800 */
[----:B------:R-:W-:Y:S01]  /*4080*/  IABS R172, R95 ;  /* 0x0000005f00ac7213 */ /* 0x000fe20000000000 */
[----:B------:R-:W-:Y:S01]  /*4090*/  IMAD.HI.U32 R4, R214, R60, RZ ;  /* 0x0000003cd6047227 */ /* 0x000fe200078e00ff */
[----:B------:R-:W-:Y:S01]  /*40a0*/  IABS R95, R10 ;  /* 0x0000000a005f7213 */ /* 0x000fe20000000000 */
[----:B------:R-:W-:Y:S01]  /*40b0*/  STL [R1+0x1eec], R82 ;  /* 0x001eec5201007387 */ /* 0x000fe20000100800 */
[C---:B---3--:R-:W-:Y:S01]  /*40c0*/  IADD3 R10, R202.reuse, 0xd4, RZ ;  /* 0x000000d4ca0a7810 */ /* 0x048fe20007ffe0ff */
[----:B------:R-:W-:Y:S01]  /*40d0*/  IMAD R244, R3, R6, R244 ;  /* 0x0000000603f47224 */ /* 0x000fe200078e02f4 */
[----:B-1----:R-:W-:Y:S01]  /*40e0*/  IADD3 R8, R202, 0xd5, RZ ;  /* 0x000000d5ca087810 */ /* 0x002fe20007ffe0ff */
[----:B------:R1:W-:Y:S01]  /*40f0*/  STL [R1+0x1ee8], R23 ;  /* 0x001ee81701007387 */ /* 0x0003e20000100800 */
[----:B------:R-:W-:Y:S01]  /*4100*/  IABS R186, R23 ;  /* 0x0000001700ba7213 */ /* 0x000fe20000000000 */
[----:B------:R-:W-:Y:S01]  /*4110*/  IMAD.MOV R2, RZ, RZ, -R2 ;  /* 0x000000ffff027224 */ /* 0x000fe200078e0a02 */
[----:B------:R-:W-:Y:S01]  /*4120*/  IADD3 R4, -R4, RZ, RZ ;  /* 0x000000ff04047210 */ /* 0x000fe20007ffe1ff */
[----:B------:R-:W-:Y:S01]  /*4130*/  IMAD.HI.U32 R6, R214, R171, RZ ;  /* 0x000000abd6067227 */ /* 0x000fe200078e00ff */
[----:B------:R-:W-:Y:S01]  /*4140*/  STL [R1+0x1ee4], R10 ;  /* 0x001ee40a01007387 */ /* 0x000fe20000100800 */
[----:B------:R-:W-:-:S02]  /*4150*/  IABS R182, R130 ;  /* 0x0000008200b67213 */ /* 0x000fc40000000000 */
[C---:B------:R-:W-:Y:S01]  /*4160*/  IMAD R180, R3.reuse, R2, R180 ;  /* 0x0000000203b47224 */ /* 0x040fe200078e02b4 */
[----:B------:R2:W-:Y:S01]  /*4170*/  STL [R1+0x1ee0], R8 ;  /* 0x001ee00801007387 */ /* 0x0005e20000100800 */
[----:B-1----:R-:W-:Y:S01]  /*4180*/  IABS R23, R8 ;  /* 0x0000000800177213 */ /* 0x002fe20000000000 */
[----:B------:R-:W-:Y:S01]  /*4190*/  IMAD.MOV R6, RZ, RZ, -R6 ;  /* 0x000000ffff067224 */ /* 0x000fe200078e0a06 */
[----:B------:R-:W-:Y:S01]  /*41a0*/  IADD3 R151, R202, 0xd6, RZ ;  /* 0x000000d6ca977810 */ /* 0x000fe20007ffe0ff */
[C---:B------:R-:W-:Y:S01]  /*41b0*/  IMAD R60, R3.reuse, R4, R60 ;  /* 0x00000004033c7224 */ /* 0x040fe200078e023c */
[----:B------:R-:W-:Y:S01]  /*41c0*/  IABS R184, R82 ;  /* 0x0000005200b87213 */ /* 0x000fe20000000000 */
[----:B------:R-:W-:Y:S01]  /*41d0*/  IMAD.HI.U32 R2, R214, R23, RZ ;  /* 0x00000017d6027227 */ /* 0x000fe200078e00ff */
[----:B------:R-:W-:Y:S01]  /*41e0*/  IADD3 R130, R202, 0xd7, RZ ;  /* 0x000000d7ca827810 */ /* 0x000fe20007ffe0ff */
[----:B------:R-:W-:Y:S01]  /*41f0*/  STL [R1+0x1ec8], R151 ;  /* 0x001ec89701007387 */ /* 0x000fe20000100800 */
[----:B------:R-:W-:Y:S01]  /*4200*/  IABS R188, R10 ;  /* 0x0000000a00bc7213 */ /* 0x000fe20000000000 */
[----:B------:R-:W-:Y:S01]  /*4210*/  IMAD.HI.U32 R4, R214, R70, RZ ;  /* 0x00000046d6047227 */ /* 0x000fe200078e00ff */
[C---:B--2---:R-:W-:Y:S01]  /*4220*/  IADD3 R8, R202.reuse, 0xda, RZ ;  /* 0x000000daca087810 */ /* 0x044fe20007ffe0ff */
[----:B------:R1:W-:Y:S01]  /*4230*/  STL [R1+0x1ec4], R130 ;  /* 0x001ec48201007387 */ /* 0x0003e20000100800 */
[C---:B------:R-:W-:Y:S01]  /*4240*/  IADD3 R82, R202.reuse, 0xd8, RZ ;  /* 0x000000d8ca527810 */ /* 0x040fe20007ffe0ff */
[C---:B------:R-:W-:Y:S01]  /*4250*/  IMAD R171, R3.reuse, R6, R171 ;  /* 0x0000000603ab7224 */ /* 0x040fe200078e02ab */
[----:B------:R-:W-:Y:S01]  /*4260*/  IABS R200, R8 ;  /* 0x0000000800c87213 */ /* 0x000fe20000000000 */
[----:B------:R-:W-:Y:S01]  /*4270*/  IMAD.MOV R2, RZ, RZ, -R2 ;  /* 0x000000ffff027224 */ /* 0x000fe200078e0a02 */
[----:B------:R-:W-:Y:S01]  /*4280*/  IADD3 R10, R202, 0xd9, RZ ;  /* 0x000000d9ca0a7810 */ /* 0x000fe20007ffe0ff */
[----:B------:R-:W-:Y:S01]  /*4290*/  IMAD.HI.U32 R6, R214, R62, RZ ;  /* 0x0000003ed6067227 */ /* 0x000fe200078e00ff */
[----:B------:R-:W-:Y:S01]  /*42a0*/  IABS R194, R130 ;  /* 0x0000008200c27213 */ /* 0x000fe20000000000 */
[----:B------:R2:W-:Y:S01]  /*42b0*/  STL [R1+0x1ec0], R82 ;  /* 0x001ec05201007387 */ /* 0x0005e20000100800 */
[----:B------:R-:W-:Y:S01]  /*42c0*/  IABS R196, R82 ;  /* 0x0000005200c47213 */ /* 0x000fe20000000000 */
[----:B------:R-:W-:Y:S01]  /*42d0*/  IMAD.MOV R4, RZ, RZ, -R4 ;  /* 0x000000ffff047224 */ /* 0x000fe200078e0a04 */
[----:B-1----:R-:W-:Y:S01]  /*42e0*/  IADD3 R130, R202, 0xdb, RZ ;  /* 0x000000dbca827810 */ /* 0x002fe20007ffe0ff */
[----:B------:R-:W-:Y:S01]  /*42f0*/  IMAD R23, R3, R2, R23 ;  /* 0x0000000203177224 */ /* 0x000fe200078e0217 */
[----:B------:R1:W-:Y:S01]  /*4300*/  STL [R1+0x1ebc], R10 ;  /* 0x001ebc0a01007387 */ /* 0x0003e20000100800 */
[----:B------:R-:W-:Y:S01]  /*4310*/  IMAD.MOV R6, RZ, RZ, -R6 ;  /* 0x000000ffff067224 */ /* 0x000fe200078e0a06 */
[----:B------:R-:W-:Y:S01]  /*4320*/  IABS R198, R10 ;  /* 0x0000000a00c67213 */ /* 0x000fe20000000000 */
[----:B------:R-:W-:Y:S01]  /*4330*/  IMAD.HI.U32 R2, R214, R200, RZ ;  /* 0x000000c8d6027227 */ /* 0x000fe200078e00ff */
[----:B------:R3:W-:Y:S01]  /*4340*/  STL [R1+0x1eb8], R8 ;  /* 0x001eb80801007387 */ /* 0x0007e20000100800 */
[----:B--2---:R-:W-:-:S02]  /*4350*/  IADD3 R82, R202, 0xdc, RZ ;  /* 0x000000dcca527810 */ /* 0x004fc40007ffe0ff */
[C---:B------:R-:W-:Y:S01]  /*4360*/  IMAD R70, R3.reuse, R4, R70 ;  /* 0x0000000403467224 */ /* 0x040fe200078e0246 */
[----:B------:R-:W-:Y:S01]  /*4370*/  STL [R1+0x1ea8], R130 ;  /* 0x001ea88201007387 */ /* 0x000fe20000100800 */
[----:B------:R-:W-:Y:S01]  /*4380*/  IMAD.HI.U32 R4, R214, R245, RZ ;  /* 0x000000f5d6047227 */ /* 0x000fe200078e00ff */
[C---:B-1----:R-:W-:Y:S02]  /*4390*/  IADD3 R10, R202.reuse, 0xdd, RZ ;  /* 0x000000ddca0a7810 */ /* 0x042fe40007ffe0ff */
[----:B------:R-:W-:Y:S01]  /*43a0*/  STL [R1+0x1e9c], R82 ;  /* 0x001e9c5201007387 */ /* 0x000fe20000100800 */
[----:B------:R-:W-:Y:S01]  /*43b0*/  IMAD R62, R3, R6, R62 ;  /* 0x00000006033e7224 */ /* 0x000fe200078e023e */
[----:B---3--:R-:W-:Y:S01]  /*43c0*/  IADD3 R8, R202, 0xde, RZ ;  /* 0x000000deca087810 */ /* 0x008fe20007ffe0ff */
[----:B------:R-:W-:Y:S01]  /*43d0*/  IMAD.MOV R2, RZ, RZ, -R2 ;  /* 0x000000ffff027224 */ /* 0x000fe200078e0a02 */
[----:B------:R-:W-:Y:S01]  /*43e0*/  STL [R1+0x1e98], R10 ;  /* 0x001e980a01007387 */ /* 0x000fe20000100800 */
[----:B------:R-:W-:Y:S01]  /*43f0*/  IMAD.HI.U32 R6, R214, R229, RZ ;  /* 0x000000e5d6067227 */ /* 0x000fe200078e00ff */
[----:B------:R-:W-:-:S02]  /*4400*/  IABS R16, R16 ;  /* 0x0000001000107213 */ /* 0x000fc40000000000 */
[----:B------:R-:W-:Y:S01]  /*4410*/  STL [R1+0x1e94], R8 ;  /* 0x001e940801007387 */ /* 0x000fe20000100800 */
[----:B------:R-:W-:Y:S01]  /*4420*/  IMAD.MOV R4, RZ, RZ, -R4 ;  /* 0x000000ffff047224 */ /* 0x000fe200078e0a04 */
[----:B------:R-:W-:Y:S01]  /*4430*/  IABS R17, R17 ;  /* 0x0000001100117213 */ /* 0x000fe20000000000 */
[C---:B------:R-:W-:Y:S01]  /*4440*/  IMAD R200, R3.reuse, R2, R200 ;  /* 0x0000000203c87224 */ /* 0x040fe200078e02c8 */
[----:B------:R-:W-:Y:S01]  /*4450*/  IADD3 R2, R202, 0xdf, RZ ;  /* 0x000000dfca027810 */ /* 0x000fe20007ffe0ff */
[----:B------:R-:W-:Y:S01]  /*4460*/  IMAD.MOV R6, RZ, RZ, -R6 ;  /* 0x000000ffff067224 */ /* 0x000fe200078e0a06 */
[----:B------:R-:W-:Y:S01]  /*4470*/  IABS R221, R7 ;  /* 0x0000000700dd7213 */ /* 0x000fe20000000000 */
[----:B------:R-:W-:Y:S01]  /*4480*/  IMAD R245, R3, R4, R245 ;  /* 0x0000000403f57224 */ /* 0x000fe200078e02f5 */
[----:B------:R-:W-:Y:S01]  /*4490*/  IABS R210, R2 ;  /* 0x0000000200d27213 */ /* 0x000fe20000000000 */
[----:B------:R-:W-:Y:S01]  /*44a0*/  IMAD.HI.U32 R4, R214, R230, RZ ;  /* 0x000000e6d6047227 */ /* 0x000fe200078e00ff */
[----:B------:R1:W-:Y:S01]  /*44b0*/  STL [R1+0x1e90], R2 ;  /* 0x001e900201007387 */ /* 0x0003e20000100800 */
[----:B------:R-:W-:-:S02]  /*44c0*/  IADD3 R5, -R5, RZ, RZ ;  /* 0x000000ff05057210 */ /* 0x000fc40007ffe1ff */
[C---:B------:R-:W-:Y:S01]  /*44d0*/  IMAD R229, R3.reuse, R6, R229 ;  /* 0x0000000603e57224 */ /* 0x040fe200078e02e5 */
[----:B------:R-:W-:Y:S01]  /*44e0*/  IABS R19, R19 ;  /* 0x0000001300137213 */ /* 0x000fe20000000000 */
[----:B------:R-:W-:Y:S01]  /*44f0*/  IMAD.HI.U32 R6, R214, R72, RZ ;  /* 0x00000048d6067227 */ /* 0x000fe200078e00ff */
[----:B------:R-:W-:Y:S02]  /*4500*/  IABS R20, R20 ;  /* 0x0000001400147213 */ /* 0x000fe40000000000 */
[----:B------:R-:W-:Y:S01]  /*4510*/  IABS R22, R22 ;  /* 0x0000001600167213 */ /* 0x000fe20000000000 */
[----:B------:R-:W-:Y:S01]  /*4520*/  IMAD.MOV R4, RZ, RZ, -R4 ;  /* 0x000000ffff047224 */ /* 0x000fe200078e0a04 */
[----:B------:R-:W-:Y:S01]  /*4530*/  IADD3 R6, -R6, RZ, RZ ;  /* 0x000000ff06067210 */ /* 0x000fe20007ffe1ff */
[----:B-1----:R-:W-:Y:S01]  /*4540*/  IMAD.HI.U32 R2, R214, R210, RZ ;  /* 0x000000d2d6027227 */ /* 0x002fe200078e00ff */
[----:B------:R-:W-:Y:S02]  /*4550*/  IABS R192, R151 ;  /* 0x0000009700c07213 */ /* 0x000fe40000000000 */
[----:B------:R-:W-:Y:S01]  /*4560*/  IABS R208, R8 ;  /* 0x0000000800d07213 */ /* 0x000fe20000000000 */
[----:B------:R-:W-:Y:S01]  /*4570*/  IMAD R230, R3, R4, R230 ;  /* 0x0000000403e67224 */ /* 0x000fe200078e02e6 */
[----:B------:R-:W-:Y:S01]  /*4580*/  IADD3 R2, -R2, RZ, RZ ;  /* 0x000000ff02027210 */ /* 0x000fe20007ffe1ff */
[----:B------:R-:W-:Y:S01]  /*4590*/  IMAD.HI.U32 R4, R214, R80, RZ ;  /* 0x00000050d6047227 */ /* 0x000fe200078e00ff */
[----:B------:R-:W-:-:S02]  /*45a0*/  IABS R206, R10 ;  /* 0x0000000a00ce7213 */ /* 0x000fc40000000000 */
[----:B------:R-:W-:Y:S01]  /*45b0*/  IABS R204, R130 ;  /* 0x0000008200cc7213 */ /* 0x000fe20000000000 */
[----:B------:R-:W-:Y:S01]  /*45c0*/  IMAD R72, R3, R6, R72 ;  /* 0x0000000603487224 */ /* 0x000fe200078e0248 */
[----:B------:R-:W-:Y:S01]  /*45d0*/  IADD3 R4, -R4, RZ, RZ ;  /* 0x000000ff04047210 */ /* 0x000fe20007ffe1ff */
[----:B------:R-:W-:Y:S01]  /*45e0*/  IMAD.HI.U32 R6, R214, R181, RZ ;  /* 0x000000b5d6067227 */ /* 0x000fe200078e00ff */
[----:B------:R-:W-:-:S03]  /*45f0*/  IABS R202, R82 ;  /* 0x0000005200ca7213 */ /* 0x000fc60000000000 */
[C---:B------:R-:W-:Y:S02]  /*4600*/  IMAD R210, R3.reuse, R2, R210 ;  /* 0x0000000203d27224 */ /* 0x040fe400078e02d2 */
[----:B------:R-:W-:Y:S02]  /*4610*/  IMAD.MOV R6, RZ, RZ, -R6 ;  /* 0x000000ffff067224 */ /* 0x000fe400078e0a06 */
[----:B------:R-:W-:Y:S01]  /*4620*/  IMAD R80, R3, R4, R80 ;  /* 0x0000000403507224 */ /* 0x000fe200078e0250 */
[----:B------:R1:W-:Y:S01]  /*4630*/  STL [R1+0x20e8], R210 ;  /* 0x0020e8d201007387 */ /* 0x0003e20000100800 */
[----:B------:R-:W-:-:S04]  /*4640*/  IMAD.HI.U32 R4, R214, R185, RZ ;  /* 0x000000b9d6047227 */ /* 0x000fc800078e00ff */
[C---:B------:R-:W-:Y:S02]  /*4650*/  IMAD R181, R3.reuse, R6, R181 ;  /* 0x0000000603b57224 */ /* 0x040fe400078e02b5 */
[----:B------:R-:W-:Y:S01]  /*4660*/  IMAD.HI.U32 R6, R214, R231, RZ ;  /* 0x000000e7d6067227 */ /* 0x000fe200078e00ff */
[----:B-1----:R-:W2:Y:S03]  /*4670*/  LDL R210, [R1+0xa5c] ;  /* 0x000a5c0001d27983 */ /* 0x002ea60000100800 */
[----:B------:R-:W-:Y:S02]  /*4680*/  IMAD.MOV R4, RZ, RZ, -R4 ;  /* 0x000000ffff047224 */ /* 0x000fe400078e0a04 */
[----:B------:R-:W-:Y:S02]  /*4690*/  IMAD.MOV R6, RZ, RZ, -R6 ;  /* 0x000000ffff067224 */ /* 0x000fe400078e0a06 */
[----:B------:R-:W-:-:S02]  /*46a0*/  IMAD R185, R3, R4, R185 ;  /* 0x0000000403b97224 */ /* 0x000fc400078e02b9 */
[----:B------:R-:W-:-:S04]  /*46b0*/  IMAD.HI.U32 R4, R214, R90, RZ ;  /* 0x0000005ad6047227 */ /* 0x000fc800078e00ff */
[----:B------:R-:W-:Y:S02]  /*46c0*/  IMAD R231, R3, R6, R231 ;  /* 0x0000000603e77224 */ /* 0x000fe400078e02e7 */
[----:B------:R-:W-:-:S04]  /*46d0*/  IMAD.HI.U32 R6, R214, R76, RZ ;  /* 0x0000004cd6067227 */ /* 0x000fc800078e00ff */
[----:B------:R-:W-:Y:S02]  /*46e0*/  IMAD.MOV R4, RZ, RZ, -R4 ;  /* 0x000000ffff047224 */ /* 0x000fe400078e0a04 */
[----:B------:R-:W-:Y:S02]  /*46f0*/  IMAD.MOV R6, RZ, RZ, -R6 ;  /* 0x000000ffff067224 */ /* 0x000fe400078e0a06 */
[----:B------:R-:W-:Y:S02]  /*4700*/  IMAD R90, R3, R4, R90 ;  /* 0x00000004035a7224 */ /* 0x000fe400078e025a */
[----:B------:R-:W-:-:S04]  /*4710*/  IMAD.HI.U32 R4, R214, R59, RZ ;  /* 0x0000003bd6047227 */ /* 0x000fc800078e00ff */
[----:B------:R-:W-:Y:S02]  /*4720*/  IMAD R76, R3, R6, R76 ;  /* 0x00000006034c7224 */ /* 0x000fe400078e024c */
[----:B------:R-:W-:-:S04]  /*4730*/  IMAD.HI.U32 R6, R214, R92, RZ ;  /* 0x0000005cd6067227 */ /* 0x000fc800078e00ff */
[----:B------:R-:W-:Y:S01]  /*4740*/  IMAD.MOV R4, RZ, RZ, -R4 ;  /* 0x000000ffff047224 */ /* 0x000fe200078e0a04 */
[----:B------:R-:W-:Y:S01]  /*4750*/  IADD3 R6, -R6, RZ, RZ ;  /* 0x000000ff06067210 */ /* 0x000fe20007ffe1ff */
[----:B------:R-:W-:-:S04]  /*4760*/  IMAD.HI.U32 R7, R214, R143, RZ ;  /* 0x0000008fd6077227 */ /* 0x000fc800078e00ff */
[----:B------:R-:W-:Y:S01]  /*4770*/  IMAD R59, R3, R4, R59 ;  /* 0x00000004033b7224 */ /* 0x000fe200078e023b */
[----:B------:R-:W-:Y:S01]  /*4780*/  IADD3 R7, -R7, RZ, RZ ;  /* 0x000000ff07077210 */ /* 0x000fe20007ffe1ff */
[----:B------:R-:W-:-:S04]  /*4790*/  IMAD.HI.U32 R4, R214, R193, RZ ;  /* 0x000000c1d6047227 */ /* 0x000fc800078e00ff */
[----:B------:R-:W-:Y:S01]  /*47a0*/  IMAD R92, R3, R6, R92 ;  /* 0x00000006035c7224 */ /* 0x000fe200078e025c */
[----:B------:R-:W-:Y:S01]  /*47b0*/  IADD3 R4, -R4, RZ, RZ ;  /* 0x000000ff04047210 */ /* 0x000fe20007ffe1ff */
[----:B------:R-:W-:-:S04]  /*47c0*/  IMAD.HI.U32 R6, R214, R191, RZ ;  /* 0x000000bfd6067227 */ /* 0x000fc800078e00ff */
[----:B------:R-:W-:Y:S02]  /*47d0*/  IMAD.MOV R6, RZ, RZ, -R6 ;  /* 0x000000ffff067224 */ /* 0x000fe400078e0a06 */
[----:B------:R-:W-:Y:S02]  /*47e0*/  IMAD R193, R3, R4, R193 ;  /* 0x0000000403c17224 */ /* 0x000fe400078e02c1 */
        /* <DEDUP_REMOVED lines=17> */
[C---:B------:R-:W-:Y:S02]  /*4900*/  IMAD R143, R3.reuse, R7, R143 ;  /* 0x00000007038f7224 */ /* 0x040fe400078e028f */
[----:B------:R-:W-:Y:S02]  /*4910*/  IMAD R238, R3, R4, R238 ;  /* 0x0000000403ee7224 */ /* 0x000fe400078e02ee */
        /* <DEDUP_REMOVED lines=38> */
[----:B------:R-:W-:Y:S01]  /*4b80*/  IMAD R213, R3, R6, R213 ;  /* 0x0000000603d57224 */ /* 0x000fe200078e02d5 */
[----:B------:R-:W-:Y:S01]  /*4b90*/  IADD3 R4, -R4, RZ, RZ ;  /* 0x000000ff04047210 */ /* 0x000fe20007ffe1ff */
[----:B------:R-:W-:-:S04]  /*4ba0*/  IMAD.HI.U32 R6, R214, R215, RZ ;  /* 0x000000d7d6067227 */ /* 0x000fc800078e00ff */
[----:B------:R-:W-:Y:S02]  /*4bb0*/  IMAD.MOV R6, RZ, RZ, -R6 ;  /* 0x000000ffff067224 */ /* 0x000fe400078e0a06 */
[----:B------:R-:W-:Y:S02]  /*4bc0*/  IMAD R25, R3, R4, R25 ;  /* 0x0000000403197224 */ /* 0x000fe400078e0219 */
[----:B------:R-:W-:Y:S02]  /*4bd0*/  IMAD.MOV R7, RZ, RZ, -R7 ;  /* 0x000000ffff077224 */ /* 0x000fe400078e0a07 */
[----:B------:R-:W-:-:S04]  /*4be0*/  IMAD.HI.U32 R4, R214, R29, RZ ;  /* 0x0000001dd6047227 */ /* 0x000fc800078e00ff */
[----:B------:R-:W-:Y:S02]  /*4bf0*/  IMAD R215, R3, R6, R215 ;  /* 0x0000000603d77224 */ /* 0x000fe400078e02d7 */
[----:B------:R-:W-:-:S04]  /*4c00*/  IMAD.HI.U32 R6, R214, R24, RZ ;  /* 0x00000018d6067227 */ /* 0x000fc800078e00ff */
[----:B------:R-:W-:Y:S02]  /*4c10*/  IMAD R217, R3, R7, R217 ;  /* 0x0000000703d97224 */ /* 0x000fe400078e02d9 */
[----:B------:R-:W-:Y:S02]  /*4c20*/  IMAD.MOV R4, RZ, RZ, -R4 ;  /* 0x000000ffff047224 */ /* 0x000fe400078e0a04 */
[----:B------:R-:W-:-:S04]  /*4c30*/  IMAD.HI.U32 R7, R214, R26, RZ ;  /* 0x0000001ad6077227 */ /* 0x000fc800078e00ff */
[----:B------:R-:W-:Y:S02]  /*4c40*/  IMAD.MOV R6, RZ, RZ, -R6 ;  /* 0x000000ffff067224 */ /* 0x000fe400078e0a06 */
[----:B------:R-:W-:Y:S02]  /*4c50*/  IMAD R29, R3, R4, R29 ;  /* 0x00000004031d7224 */ /* 0x000fe400078e021d */
[----:B------:R-:W-:Y:S02]  /*4c60*/  IMAD.MOV R7, RZ, RZ, -R7 ;  /* 0x000000ffff077224 */ /* 0x000fe400078e0a07 */
[----:B------:R-:W-:-:S04]  /*4c70*/  IMAD.HI.U32 R4, R214, R39, RZ ;  /* 0x00000027d6047227 */ /* 0x000fc800078e00ff */
[----:B------:R-:W-:Y:S02]  /*4c80*/  IMAD R24, R3, R6, R24 ;  /* 0x0000000603187224 */ /* 0x000fe400078e0218 */
[----:B------:R-:W-:-:S04]  /*4c90*/  IMAD.HI.U32 R6, R214, R35, RZ ;  /* 0x00000023d6067227 */ /* 0x000fc800078e00ff */
[C---:B------:R-:W-:Y:S02]  /*4ca0*/  IMAD R26, R3.reuse, R7, R26 ;  /* 0x00000007031a7224 */ /* 0x040fe400078e021a */
[----:B------:R-:W-:Y:S02]  /*4cb0*/  IMAD.MOV R4, RZ, RZ, -R4 ;  /* 0x000000ffff047224 */ /* 0x000fe400078e0a04 */
[----:B------:R-:W-:Y:S02]  /*4cc0*/  IMAD R27, R3, R5, R27 ;  /* 0x00000005031b7224 */ /* 0x000fe400078e021b */
[----:B------:R-:W-:-:S04]  /*4cd0*/  IMAD.HI.U32 R7, R214, R33, RZ ;  /* 0x00000021d6077227 */ /* 0x000fc800078e00ff */
[----:B------:R-:W-:Y:S02]  /*4ce0*/  IMAD.MOV R6, RZ, RZ, -R6 ;  /* 0x000000ffff067224 */ /* 0x000fe400078e0a06 */
[----:B------:R-:W-:-:S04]  /*4cf0*/  IMAD.HI.U32 R5, R214, R37, RZ ;  /* 0x00000025d6057227 */ /* 0x000fc800078e00ff */
[----:B------:R-:W-:Y:S02]  /*4d00*/  IMAD R39, R3, R4, R39 ;  /* 0x0000000403277224 */ /* 0x000fe400078e0227 */
[----:B------:R-:W-:Y:S02]  /*4d10*/  IMAD.MOV R7, RZ, RZ, -R7 ;  /* 0x000000ffff077224 */ /* 0x000fe400078e0a07 */
[----:B------:R-:W-:-:S04]  /*4d20*/  IMAD.HI.U32 R4, R214, R49, RZ ;  /* 0x00000031d6047227 */ /* 0x000fc800078e00ff */
[----:B------:R-:W-:Y:S02]  /*4d30*/  IMAD R35, R3, R6, R35 ;  /* 0x0000000603237224 */ /* 0x000fe400078e0223 */
[----:B------:R-:W-:Y:S02]  /*4d40*/  IMAD.MOV R5, RZ, RZ, -R5 ;  /* 0x000000ffff057224 */ /* 0x000fe400078e0a05 */
[----:B------:R-:W-:-:S04]  /*4d50*/  IMAD.HI.U32 R6, R214, R233, RZ ;  /* 0x000000e9d6067227 */ /* 0x000fc800078e00ff */
[C---:B------:R-:W-:Y:S01]  /*4d60*/  IMAD R33, R3.reuse, R7, R33 ;  /* 0x0000000703217224 */ /* 0x040fe200078e0221 */
[----:B------:R-:W-:Y:S01]  /*4d70*/  IADD3 R6, -R6, RZ, RZ ;  /* 0x000000ff06067210 */ /* 0x000fe20007ffe1ff */
[----:B------:R-:W-:Y:S02]  /*4d80*/  IMAD.MOV R4, RZ, RZ, -R4 ;  /* 0x000000ffff047224 */ /* 0x000fe400078e0a04 */
[----:B------:R-:W-:Y:S02]  /*4d90*/  IMAD R37, R3, R5, R37 ;  /* 0x0000000503257224 */ /* 0x000fe400078e0225 */
[----:B------:R-:W-:-:S04]  /*4da0*/  IMAD.HI.U32 R7, R214, R43, RZ ;  /* 0x0000002bd6077227 */ /* 0x000fc800078e00ff */
[----:B------:R-:W-:Y:S01]  /*4db0*/  IMAD.HI.U32 R5, R214, R19, RZ ;  /* 0x00000013d6057227 */ /* 0x000fe200078e00ff */
[----:B------:R-:W-:-:S03]  /*4dc0*/  IADD3 R7, -R7, RZ, RZ ;  /* 0x000000ff07077210 */ /* 0x000fc60007ffe1ff */
[----:B------:R-:W-:Y:S02]  /*4dd0*/  IMAD R49, R3, R4, R49 ;  /* 0x0000000403317224 */ /* 0x000fe400078e0231 */
[----:B------:R-:W-:-:S04]  /*4de0*/  IMAD.HI.U32 R4, R214, R61, RZ ;  /* 0x0000003dd6047227 */ /* 0x000fc800078e00ff */
[----:B------:R-:W-:Y:S01]  /*4df0*/  IMAD.MOV R5, RZ, RZ, -R5 ;  /* 0x000000ffff057224 */ /* 0x000fe200078e0a05 */
[----:B------:R-:W-:Y:S01]  /*4e00*/  IADD3 R4, -R4, RZ, RZ ;  /* 0x000000ff04047210 */ /* 0x000fe20007ffe1ff */
[----:B------:R-:W-:Y:S02]  /*4e10*/  IMAD R233, R3, R6, R233 ;  /* 0x0000000603e97224 */ /* 0x000fe400078e02e9 */
[----:B------:R-:W-:-:S04]  /*4e20*/  IMAD.HI.U32 R6, R214, R45, RZ ;  /* 0x0000002dd6067227 */ /* 0x000fc800078e00ff */
[C---:B------:R-:W-:Y:S02]  /*4e30*/  IMAD R19, R3.reuse, R5, R19 ;  /* 0x0000000503137224 */ /* 0x040fe400078e0213 */
[----:B------:R-:W-:Y:S02]  /*4e40*/  IMAD R43, R3, R7, R43 ;  /* 0x00000007032b7224 */ /* 0x000fe400078e022b */
[----:B------:R-:W-:-:S04]  /*4e50*/  IMAD.HI.U32 R5, R214, R57, RZ ;  /* 0x00000039d6057227 */ /* 0x000fc800078e00ff */
[----:B------:R-:W-:-:S04]  /*4e60*/  IMAD.HI.U32 R7, R214, R53, RZ ;  /* 0x00000035d6077227 */ /* 0x000fc800078e00ff */
[----:B------:R-:W-:Y:S02]  /*4e70*/  IMAD.MOV R6, RZ, RZ, -R6 ;  /* 0x000000ffff067224 */ /* 0x000fe400078e0a06 */
[----:B------:R-:W-:Y:S02]  /*4e80*/  IMAD.MOV R5, RZ, RZ, -R5 ;  /* 0x000000ffff057224 */ /* 0x000fe400078e0a05 */
[----:B------:R-:W-:Y:S02]  /*4e90*/  IMAD R61, R3, R4, R61 ;  /* 0x00000004033d7224 */ /* 0x000fe400078e023d */
[----:B------:R-:W-:Y:S02]  /*4ea0*/  IMAD.MOV R7, RZ, RZ, -R7 ;  /* 0x000000ffff077224 */ /* 0x000fe400078e0a07 */
[----:B------:R-:W-:-:S04]  /*4eb0*/  IMAD.HI.U32 R4, R214, R69, RZ ;  /* 0x00000045d6047227 */ /* 0x000fc800078e00ff */
[----:B------:R-:W-:Y:S02]  /*4ec0*/  IMAD R45, R3, R6, R45 ;  /* 0x00000006032d7224 */ /* 0x000fe400078e022d */
[----:B------:R-:W-:-:S04]  /*4ed0*/  IMAD.HI.U32 R6, R214, R55, RZ ;  /* 0x00000037d6067227 */ /* 0x000fc800078e00ff */
[C---:B------:R-:W-:Y:S02]  /*4ee0*/  IMAD R57, R3.reuse, R5, R57 ;  /* 0x0000000503397224 */ /* 0x040fe400078e0239 */
[----:B------:R-:W-:Y:S02]  /*4ef0*/  IMAD R53, R3, R7, R53 ;  /* 0x0000000703357224 */ /* 0x000fe400078e0235 */
[----:B------:R-:W-:-:S04]  /*4f00*/  IMAD.HI.U32 R5, R214, R67, RZ ;  /* 0x00000043d6057227 */ /* 0x000fc800078e00ff */
[----:B------:R-:W-:Y:S01]  /*4f10*/  IMAD.MOV R4, RZ, RZ, -R4 ;  /* 0x000000ffff047224 */ /* 0x000fe200078e0a04 */
        /* <DEDUP_REMOVED lines=155> */
[----:B------:R-:W-:Y:S01]  /*58d0*/  IMAD.HI.U32 R7, R214, R192, RZ ;  /* 0x000000c0d6077227 */ /* 0x000fe200078e00ff */
[----:B--2---:R-:W-:-:S03]  /*58e0*/  IADD3 R151, R210, 0xe0, RZ ;  /* 0x000000e0d2977810 */ /* 0x004fc60007ffe0ff */
[----:B------:R-:W-:Y:S02]  /*58f0*/  IMAD.MOV R6, RZ, RZ, -R6 ;  /* 0x000000ffff067224 */ /* 0x000fe400078e0a06 */
[----:B------:R-:W-:Y:S01]  /*5900*/  IMAD.HI.U32 R5, R214, R196, RZ ;  /* 0x000000c4d6057227 */ /* 0x000fe200078e00ff */
[----:B------:R-:W-:-:S03]  /*5910*/  IADD3 R10, R210, 0xe3, RZ ;  /* 0x000000e3d20a7810 */ /* 0x000fc60007ffe0ff */
[----:B------:R-:W-:Y:S02]  /*5920*/  IMAD R198, R3, R4, R198 ;  /* 0x0000000403c67224 */ /* 0x000fe400078e02c6 */
[----:B------:R-:W-:Y:S02]  /*5930*/  IMAD.MOV R7, RZ, RZ, -R7 ;  /* 0x000000ffff077224 */ /* 0x000fe400078e0a07 */
[----:B------:R-:W-:Y:S01]  /*5940*/  IMAD.HI.U32 R4, R214, R208, RZ ;  /* 0x000000d0d6047227 */ /* 0x000fe200078e00ff */
[----:B------:R-:W-:-:S03]  /*5950*/  IADD3 R8, R210, 0xe4, RZ ;  /* 0x000000e4d2087810 */ /* 0x000fc60007ffe0ff */
[C---:B------:R-:W-:Y:S02]  /*5960*/  IMAD R184, R3.reuse, R6, R184 ;  /* 0x0000000603b87224 */ /* 0x040fe400078e02b8 */
[----:B------:R-:W-:Y:S02]  /*5970*/  IMAD.MOV R5, RZ, RZ, -R5 ;  /* 0x000000ffff057224 */ /* 0x000fe400078e0a05 */
[----:B------:R-:W-:Y:S01]  /*5980*/  IMAD.HI.U32 R6, R214, R194, RZ ;  /* 0x000000c2d6067227 */ /* 0x000fe200078e00ff */
[----:B------:R-:W-:Y:S01]  /*5990*/  IABS R218, R10 ;  /* 0x0000000a00da7213 */ /* 0x000fe20000000000 */
[----:B------:R1:W-:Y:S01]  /*59a0*/  STL [R1+0x1e80], R151 ;  /* 0x001e809701007387 */ /* 0x0003e20000100800 */
[----:B------:R-:W-:Y:S01]  /*59b0*/  IABS R212, R151 ;  /* 0x0000009700d47213 */ /* 0x000fe20000000000 */
[C---:B------:R-:W-:Y:S02]  /*59c0*/  IMAD R192, R3.reuse, R7, R192 ;  /* 0x0000000703c07224 */ /* 0x040fe400078e02c0 */
[----:B------:R-:W-:Y:S01]  /*59d0*/  IMAD.MOV R4, RZ, RZ, -R4 ;  /* 0x000000ffff047224 */ /* 0x000fe200078e0a04 */
[----:B------:R-:W-:Y:S01]  /*59e0*/  IADD3 R82, R210, 0xe2, RZ ;  /* 0x000000e2d2527810 */ /* 0x000fe20007ffe0ff */
[----:B------:R-:W-:Y:S01]  /*59f0*/  IMAD R196, R3, R5, R196 ;  /* 0x0000000503c47224 */ /* 0x000fe200078e02c4 */
[----:B------:R-:W-:Y:S01]  /*5a00*/  IABS R220, R8 ;  /* 0x0000000800dc7213 */ /* 0x000fe20000000000 */
[----:B------:R-:W-:Y:S01]  /*5a10*/  IMAD.HI.U32 R7, R214, R204, RZ ;  /* 0x000000ccd6077227 */ /* 0x000fe200078e00ff */
[----:B------:R-:W-:Y:S01]  /*5a20*/  IADD3 R6, -R6, RZ, RZ ;  /* 0x000000ff06067210 */ /* 0x000fe20007ffe1ff */
[----:B-1----:R-:W1:Y:S02]  /*5a30*/  S2R R151, SR_TID.X ;  /* 0x0000000000977919 */ /* 0x002e640000002100 */
[----:B------:R-:W-:Y:S01]  /*5a40*/  IMAD.HI.U32 R5, R214, R206, RZ ;  /* 0x000000ced6057227 */ /* 0x000fe200078e00ff */
[----:B------:R-:W-:-:S02]  /*5a50*/  IADD3 R130, R210, 0xe1, RZ ;  /* 0x000000e1d2827810 */ /* 0x000fc40007ffe0ff */
[----:B------:R-:W-:Y:S01]  /*5a60*/  IADD3 R7, -R7, RZ, RZ ;  /* 0x000000ff07077210 */ /* 0x000fe20007ffe1ff */
[----:B------:R-:W-:Y:S01]  /*5a70*/  IMAD R208, R3, R4, R208 ;  /* 0x0000000403d07224 */ /* 0x000fe200078e02d0 */
[----:B------:R-:W-:Y:S01]  /*5a80*/  IABS R216, R82 ;  /* 0x0000005200d87213 */ /* 0x000fe20000000000 */
[C---:B------:R-:W-:Y:S01]  /*5a90*/  IMAD.HI.U32 R4, R214.reuse, R218, RZ ;  /* 0x000000dad6047227 */ /* 0x040fe200078e00ff */
[----:B------:R-:W-:Y:S03]  /*5aa0*/  STL [R1+0x1e74], R130 ;  /* 0x001e748201007387 */ /* 0x000fe60000100800 */
[----:B------:R-:W-:Y:S02]  /*5ab0*/  IMAD.MOV R5, RZ, RZ, -R5 ;  /* 0x000000ffff057224 */ /* 0x000fe400078e0a05 */
[----:B------:R-:W-:Y:S01]  /*5ac0*/  IMAD.HI.U32 R2, R214, R220, RZ ;  /* 0x000000dcd6027227 */ /* 0x000fe200078e00ff */
[----:B------:R2:W-:Y:S01]  /*5ad0*/  STL [R1+0x1e70], R82 ;  /* 0x001e705201007387 */ /* 0x0005e20000100800 */
[----:B------:R-:W-:-:S02]  /*5ae0*/  IADD3 R4, -R4, RZ, RZ ;  /* 0x000000ff04047210 */ /* 0x000fc40007ffe1ff */
[C---:B------:R-:W-:Y:S02]  /*5af0*/  IMAD R194, R3.reuse, R6, R194 ;  /* 0x0000000603c27224 */ /* 0x040fe400078e02c2 */
[----:B------:R-:W-:Y:S01]  /*5b00*/  IMAD.HI.U32 R6, R214, R202, RZ ;  /* 0x000000cad6067227 */ /* 0x000fe200078e00ff */
[----:B------:R3:W-:Y:S01]  /*5b10*/  STL [R1+0x1e6c], R10 ;  /* 0x001e6c0a01007387 */ /* 0x0007e20000100800 */
[C---:B------:R-:W-:Y:S02]  /*5b20*/  IADD3 R222, R210.reuse, 0xe5, RZ ;  /* 0x000000e5d2de7810 */ /* 0x040fe40007ffe0ff */
[C---:B------:R-:W-:Y:S01]  /*5b30*/  IMAD R206, R3.reuse, R5, R206 ;  /* 0x0000000503ce7224 */ /* 0x040fe200078e02ce */
[C---:B------:R-:W-:Y:S01]  /*5b40*/  IADD3 R155, R210.reuse, 0xe6, RZ ;  /* 0x000000e6d29b7810 */ /* 0x040fe20007ffe0ff */
[----:B------:R-:W-:Y:S01]  /*5b50*/  IMAD R204, R3, R7, R204 ;  /* 0x0000000703cc7224 */ /* 0x000fe200078e02cc */
[----:B--2---:R-:W-:Y:S01]  /*5b60*/  IADD3 R82, R210, 0xe7, RZ ;  /* 0x000000e7d2527810 */ /* 0x004fe20007ffe0ff */
[----:B------:R-:W-:Y:S01]  /*5b70*/  IMAD.HI.U32 R5, R214, R216, RZ ;  /* 0x000000d8d6057227 */ /* 0x000fe200078e00ff */
[----:B------:R-:W-:-:S02]  /*5b80*/  IABS R130, R130 ;  /* 0x0000008200827213 */ /* 0x000fc40000000000 */
[----:B---3--:R-:W-:Y:S01]  /*5b90*/  IADD3 R10, R210, 0xe8, RZ ;  /* 0x000000e8d20a7810 */ /* 0x008fe20007ffe0ff */
[----:B------:R-:W-:Y:S02]  /*5ba0*/  IMAD.MOV R2, RZ, RZ, -R2 ;  /* 0x000000ffff027224 */ /* 0x000fe400078e0a02 */
[----:B------:R-:W-:Y:S01]  /*5bb0*/  IMAD.HI.U32 R7, R214, R212, RZ ;  /* 0x000000d4d6077227 */ /* 0x000fe200078e00ff */
[----:B------:R2:W-:Y:S01]  /*5bc0*/  STL [R1+0x1e68], R8 ;  /* 0x001e680801007387 */ /* 0x0005e20000100800 */
[----:B------:R-:W-:Y:S02]  /*5bd0*/  IABS R224, R155 ;  /* 0x0000009b00e07213 */ /* 0x000fe40000000000 */
[----:B------:R-:W-:Y:S01]  /*5be0*/  IMAD.MOV R6, RZ, RZ, -R6 ;  /* 0x000000ffff067224 */ /* 0x000fe200078e0a06 */
[----:B------:R-:W-:Y:S01]  /*5bf0*/  STL [R1+0x1e58], R222 ;  /* 0x001e58de01007387 */ /* 0x000fe20000100800 */
[----:B------:R-:W-:Y:S02]  /*5c00*/  IMAD.MOV R5, RZ, RZ, -R5 ;  /* 0x000000ffff057224 */ /* 0x000fe400078e0a05 */
[C---:B------:R-:W-:Y:S01]  /*5c10*/  IMAD R218, R3.reuse, R4, R218 ;  /* 0x0000000403da7224 */ /* 0x040fe200078e02da */
[----:B------:R-:W-:Y:S01]  /*5c20*/  IABS R4, R10 ;  /* 0x0000000a00047213 */ /* 0x000fe20000000000 */
[C---:B------:R-:W-:Y:S01]  /*5c30*/  IMAD R220, R3.reuse, R2, R220 ;  /* 0x0000000203dc7224 */ /* 0x040fe200078e02dc */
[----:B--2---:R-:W-:Y:S01]  /*5c40*/  IADD3 R8, R210, 0xe9, RZ ;  /* 0x000000e9d2087810 */ /* 0x004fe20007ffe0ff */
[----:B------:R-:W-:Y:S01]  /*5c50*/  IMAD.MOV R7, RZ, RZ, -R7 ;  /* 0x000000ffff077224 */ /* 0x000fe200078e0a07 */
[----:B------:R-:W-:Y:S01]  /*5c60*/  IABS R2, R82 ;  /* 0x0000005200027213 */ /* 0x000fe20000000000 */
[----:B------:R-:W-:Y:S01]  /*5c70*/  IMAD R202, R3, R6, R202 ;  /* 0x0000000603ca7224 */ /* 0x000fe200078e02ca */
[----:B------:R-:W-:Y:S01]  /*5c80*/  STL [R1+0x1e54], R155 ;  /* 0x001e549b01007387 */ /* 0x000fe20000100800 */
[----:B------:R-:W-:-:S03]  /*5c90*/  IMAD.HI.U32 R6, R214, R130, RZ ;  /* 0x00000082d6067227 */ /* 0x000fc600078e00ff */
[----:B------:R-:W-:Y:S01]  /*5ca0*/  STL [R1+0x1e50], R82 ;  /* 0x001e505201007387 */ /* 0x000fe20000100800 */
[C---:B------:R-:W-:Y:S01]  /*5cb0*/  IMAD R216, R3.reuse, R5, R216 ;  /* 0x0000000503d87224 */ /* 0x040fe200078e02d8 */
[----:B------:R-:W-:Y:S01]  /*5cc0*/  IABS R5, R8 ;  /* 0x0000000800057213 */ /* 0x000fe20000000000 */
[----:B------:R-:W-:Y:S01]  /*5cd0*/  IMAD R212, R3, R7, R212 ;  /* 0x0000000703d47224 */ /* 0x000fe200078e02d4 */
[----:B------:R2:W-:Y:S01]  /*5ce0*/  STL [R1+0x1e44], R10 ;  /* 0x001e440a01007387 */ /* 0x0005e20000100800 */
[----:B------:R-:W-:-:S03]  /*5cf0*/  IMAD.HI.U32 R7, R214, R4, RZ ;  /* 0x00000004d6077227 */ /* 0x000fc600078e00ff */
[----:B------:R3:W-:Y:S01]  /*5d00*/  STL [R1+0x1e40], R8 ;  /* 0x001e400801007387 */ /* 0x0007e20000100800 */
[----:B------:R-:W-:Y:S02]  /*5d10*/  IMAD.MOV R6, RZ, RZ, -R6 ;  /* 0x000000ffff067224 */ /* 0x000fe400078e0a06 */
[----:B--2---:R-:W-:-:S04]  /*5d20*/  IMAD.HI.U32 R10, R214, R224, RZ ;  /* 0x000000e0d60a7227 */ /* 0x004fc800078e00ff */
[----:B---3--:R-:W-:Y:S01]  /*5d30*/  IMAD.HI.U32 R8, R214, R2, RZ ;  /* 0x00000002d6087227 */ /* 0x008fe200078e00ff */
[----:B-1----:R-:W-:-:S03]  /*5d40*/  LOP3.LUT R151, R151, 0x7f, RZ, 0xc0, !PT ;  /* 0x0000007f97977812 */ /* 0x002fc600078ec0ff */
[----:B------:R-:W-:Y:S01]  /*5d50*/  IMAD.MOV R10, RZ, RZ, -R10 ;  /* 0x000000ffff0a7224 */ /* 0x000fe200078e0a0a */
[----:B------:R-:W-:Y:S01]  /*5d60*/  IADD3 R8, -R8, RZ, RZ ;  /* 0x000000ff08087210 */ /* 0x000fe20007ffe1ff */
[----:B------:R-:W-:Y:S02]  /*5d70*/  IMAD.MOV R7, RZ, RZ, -R7 ;  /* 0x000000ffff077224 */ /* 0x000fe400078e0a07 */
[----:B------:R-:W-:Y:S02]  /*5d80*/  IMAD R130, R3, R6, R130 ;  /* 0x0000000603827224 */ /* 0x000fe400078e0282 */
[----:B------:R-:W-:-:S04]  /*5d90*/  IMAD.HI.U32 R6, R214, R5, RZ ;  /* 0x00000005d6067227 */ /* 0x000fc800078e00ff */
[C---:B------:R-:W-:Y:S01]  /*5da0*/  IMAD R224, R3.reuse, R10, R224 ;  /* 0x0000000a03e07224 */ /* 0x040fe200078e02e0 */
[C---:B------:R-:W-:Y:S01]  /*5db0*/  IADD3 R10, R210.reuse, 0xea, RZ ;  /* 0x000000ead20a7810 */ /* 0x040fe20007ffe0ff */
[C---:B------:R-:W-:Y:S01]  /*5dc0*/  IMAD R4, R3.reuse, R7, R4 ;  /* 0x0000000703047224 */ /* 0x040fe200078e0204 */
[C---:B------:R-:W-:Y:S01]  /*5dd0*/  IADD3 R7, R210.reuse, 0xeb, RZ ;  /* 0x000000ebd2077810 */ /* 0x040fe20007ffe0ff */
[----:B------:R-:W-:Y:S01]  /*5de0*/  IMAD.MOV R6, RZ, RZ, -R6 ;  /* 0x000000ffff067224 */ /* 0x000fe200078e0a06 */
[----:B------:R-:W-:Y:S01]  /*5df0*/  IABS R222, R222 ;  /* 0x000000de00de7213 */ /* 0x000fe20000000000 */
[C---:B------:R-:W-:Y:S01]  /*5e00*/  IMAD R2, R3.reuse, R8, R2 ;  /* 0x0000000803027224 */ /* 0x040fe200078e0202 */
[----:B------:R-:W-:Y:S01]  /*5e10*/  IADD3 R8, R210, 0xec, RZ ;  /* 0x000000ecd2087810 */ /* 0x000fe20007ffe0ff */
[----:B------:R-:W-:Y:S01]  /*5e20*/  IMAD R155, R0, 0x100, R151 ;  /* 0x00000100009b7824 */ /* 0x000fe200078e0297 */
[----:B------:R-:W-:Y:S01]  /*5e30*/  STL [R1+0x1e30], R10 ;  /* 0x001e300a01007387 */ /* 0x000fe20000100800 */
[----:B------:R-:W-:Y:S01]  /*5e40*/  IMAD R5, R3, R6, R5 ;  /* 0x0000000603057224 */ /* 0x000fe200078e0205 */
[----:B------:R-:W-:-:S02]  /*5e50*/  IABS R6, R10 ;  /* 0x0000000a00067213 */ /* 0x000fc40000000000 */
[----:B------:R1:W-:Y:S01]  /*5e60*/  STL [R1+0x1e2c], R7 ;  /* 0x001e2c0701007387 */ /* 0x0003e20000100800 */
[C---:B------:R-:W-:Y:S01]  /*5e70*/  IMAD.HI.U32 R82, R214.reuse, R222, RZ ;  /* 0x000000ded6527227 */ /* 0x040fe200078e00ff */
[----:B------:R-:W-:Y:S02]  /*5e80*/  IADD3 R151, R155, 0x80, RZ ;  /* 0x000000809b977810 */ /* 0x000fe40007ffe0ff */
[----:B------:R-:W-:Y:S04]  /*5e90*/  STL [R1+0xa58], R155 ;  /* 0x000a589b01007387 */ /* 0x000fe80000100800 */
[----:B------:R2:W-:Y:S01]  /*5ea0*/  STL [R1+0x1e28], R8 ;  /* 0x001e280801007387 */ /* 0x0005e20000100800 */
[----:B-1----:R-:W-:Y:S01]  /*5eb0*/  IABS R7, R7 ;  /* 0x0000000700077213 */ /* 0x002fe20000000000 */
[----:B------:R-:W-:Y:S01]  /*5ec0*/  IMAD.MOV R82, RZ, RZ, -R82 ;  /* 0x000000ffff527224 */ /* 0x000fe200078e0a52 */
[----:B------:R-:W-:Y:S01]  /*5ed0*/  IABS R10, R155 ;  /* 0x0000009b000a7213 */ /* 0x000fe20000000000 */
[----:B------:R-:W-:Y:S01]  /*5ee0*/  IMAD.HI.U32 R239, R214, R6, RZ ;  /* 0x00000006d6ef7227 */ /* 0x000fe200078e00ff */
[----:B------:R-:W-:-:S02]  /*5ef0*/  IABS R0, R151 ;  /* 0x0000009700007213 */ /* 0x000fc40000000000 */
[----:B--2---:R-:W-:Y:S01]  /*5f00*/  IABS R8, R8 ;  /* 0x0000000800087213 */ /* 0x004fe20000000000 */
[----:B------:R-:W-:Y:S01]  /*5f10*/  IMAD.HI.U32 R237, R214, R7, RZ ;  /* 0x00000007d6ed7227 */ /* 0x000fe200078e00ff */
[----:B------:R-:W-:-:S03]  /*5f20*/  IADD3 R239, -R239, RZ, RZ ;  /* 0x000000ffefef7210 */ /* 0x000fc60007ffe1ff */
[----:B------:R-:W-:-:S04]  /*5f30*/  IMAD.HI.U32 R235, R214, R8, RZ ;  /* 0x00000008d6eb7227 */ /* 0x000fc800078e00ff */
[----:B------:R-:W-:Y:S02]  /*5f40*/  IMAD R222, R3, R82, R222 ;  /* 0x0000005203de7224 */ /* 0x000fe400078e02de */
[----:B------:R-:W-:-:S04]  /*5f50*/  IMAD.HI.U32 R82, R9, R10, RZ ;  /* 0x0000000a09527227 */ /* 0x000fc800078e00ff */
[----:B------:R-:W-:-:S04]  /*5f60*/  IMAD.HI.U32 R9, R9, R0, RZ ;  /* 0x0000000009097227 */ /* 0x000fc800078e00ff */
[----:B------:R-:W-:Y:S02]  /*5f70*/  IMAD.MOV R237, RZ, RZ, -R237 ;  /* 0x000000ffffed7224 */ /* 0x000fe400078e0aed */
[----:B------:R-:W-:Y:S01]  /*5f80*/  IMAD.MOV R235, RZ, RZ, -R235 ;  /* 0x000000ffffeb7224 */ /* 0x000fe200078e0aeb */
[----:B------:R-:W-:Y:S01]  /*5f90*/  IADD3 R9, -R9, RZ, RZ ;  /* 0x000000ff09097210 */ /* 0x000fe20007ffe1ff */
[C---:B------:R-:W-:Y:S02]  /*5fa0*/  IMAD R6, R3.reuse, R239, R6 ;  /* 0x000000ef03067224 */ /* 0x040fe400078e0206 */
[C---:B------:R-:W-:Y:S02]  /*5fb0*/  IMAD R7, R3.reuse, R237, R7 ;  /* 0x000000ed03077224 */ /* 0x040fe400078e0207 */
[----:B------:R-:W-:Y:S01]  /*5fc0*/  IMAD R8, R3, R235, R8 ;  /* 0x000000eb03087224 */ /* 0x000fe200078e0208 */
[----:B------:R-:W-:Y:S01]  /*5fd0*/  IABS R3, c[0x0][0x178] ;  /* 0x00005e0000037a13 */ /* 0x000fe20000000000 */
[----:B------:R-:W-:Y:S01]  /*5fe0*/  IMAD.MOV R82, RZ, RZ, -R82 ;  /* 0x000000ffff527224 */ /* 0x000fe200078e0a52 */
[----:B------:R-:W-:-:S02]  /*5ff0*/  IADD3 R252, R210, 0xed, RZ ;  /* 0x000000edd2fc7810 */ /* 0x000fc40007ffe0ff */
[C---:B------:R-:W-:Y:S01]  /*6000*/  IADD3 R251, R210.reuse, 0xee, RZ ;  /* 0x000000eed2fb7810 */ /* 0x040fe20007ffe0ff */
[C---:B------:R-:W-:Y:S01]  /*6010*/  IMAD R10, R3.reuse, R82, R10 ;  /* 0x00000052030a7224 */ /* 0x040fe200078e020a */
[C---:B------:R-:W-:Y:S01]  /*6020*/  IADD3 R250, R210.reuse, 0xef, RZ ;  /* 0x000000efd2fa7810 */ /* 0x040fe20007ffe0ff */
[C---:B------:R-:W-:Y:S01]  /*6030*/  IMAD R0, R3.reuse, R9, R0 ;  /* 0x0000000903007224 */ /* 0x040fe200078e0200 */
[C---:B------:R-:W-:Y:S01]  /*6040*/  IADD3 R249, R210.reuse, 0xf0, RZ ;  /* 0x000000f0d2f97810 */ /* 0x040fe20007ffe0ff */
[----:B------:R-:W-:Y:S01]  /*6050*/  STL [R1+0xa60], R151 ;  /* 0x000a609701007387 */ /* 0x000fe20000100800 */
[----:B------:R-:W-:Y:S02]  /*6060*/  IADD3 R248, R210, 0xf1, RZ ;  /* 0x000000f1d2f87810 */ /* 0x000fe40007ffe0ff */
[C---:B------:R-:W-:Y:S01]  /*6070*/  ISETP.GT.U32.AND P0, PT, R3.reuse, R10, PT ;  /* 0x0000000a0300720c */ /* 0x040fe20003f04070 */
[----:B------:R-:W-:Y:S01]  /*6080*/  STL [R1+0x1e1c], R252 ;  /* 0x001e1cfc01007387 */ /* 0x000fe20000100800 */
[----:B------:R-:W-:-:S03]  /*6090*/  ISETP.GT.U32.AND P1, PT, R3, R0, PT ;  /* 0x000000000300720c */ /* 0x000fc60003f24070 */
[----:B------:R-:W-:Y:S01]  /*60a0*/  STL [R1+0x1e10], R251 ;  /* 0x001e10fb01007387 */ /* 0x000fe20000100800 */
[----:B------:R-:W-:-:S03]  /*60b0*/  ISETP.GE.AND P5, PT, R155, RZ, PT ;  /* 0x000000ff9b00720c */ /* 0x000fc60003fa6270 */
[----:B------:R-:W-:Y:S04]  /*60c0*/  STL [R1+0x1e0c], R250 ;  /* 0x001e0cfa01007387 */ /* 0x000fe80000100800 */
[----:B------:R1:W-:Y:S04]  /*60d0*/  STL [R1+0x1e04], R249 ;  /* 0x001e04f901007387 */ /* 0x0003e80000100800 */
[----:B------:R2:W-:Y:S04]  /*60e0*/  STL [R1+0x1e00], R248 ;  /* 0x001e00f801007387 */ /* 0x0005e80000100800 */
[----:B------:R-:W3:Y:S01]  /*60f0*/  LDL.LU R155, [R1+0x20f0] ;  /* 0x0020f000019b7983 */ /* 0x000ee20000300800 */
[----:B------:R-:W-:Y:S01]  /*6100*/  IABS R9, R252 ;  /* 0x000000fc00097213 */ /* 0x000fe20000000000 */
[----:B------:R-:W-:-:S02]  /*6110*/  @!P0 IMAD.IADD R10, R10, 0x1, -R3 ;  /* 0x000000010a0a8824 */ /* 0x000fc400078e0a03 */
[----:B------:R-:W-:Y:S01]  /*6120*/  @!P1 IMAD.IADD R0, R0, 0x1, -R3 ;  /* 0x0000000100009824 */ /* 0x000fe200078e0a03 */
[----:B------:R-:W-:Y:S01]  /*6130*/  IABS R237, R249 ;  /* 0x000000f900ed7213 */ /* 0x000fe20000000000 */
[C---:B-1----:R-:W-:Y:S01]  /*6140*/  IMAD.HI.U32 R249, R214.reuse, R9, RZ ;  /* 0x00000009d6f97227 */ /* 0x042fe200078e00ff */
[C---:B------:R-:W-:Y:S02]  /*6150*/  ISETP.GT.U32.AND P0, PT, R3.reuse, R10, PT ;  /* 0x0000000a0300720c */ /* 0x040fe40003f04070 */
[----:B------:R-:W-:Y:S02]  /*6160*/  ISETP.GT.U32.AND P2, PT, R3, R0, PT ;  /* 0x000000000300720c */ /* 0x000fe40003f44070 */
[----:B------:R-:W-:Y:S01]  /*6170*/  IABS R82, R251 ;  /* 0x000000fb00527213 */ /* 0x000fe20000000000 */
[----:B------:R-:W-:Y:S01]  /*6180*/  IMAD.HI.U32 R251, R214, R237, RZ ;  /* 0x000000edd6fb7227 */ /* 0x000fe200078e00ff */
[----:B------:R-:W-:-:S03]  /*6190*/  IABS R3, c[0x0][0x17c] ;  /* 0x00005f0000037a13 */ /* 0x000fc60000000000 */
[----:B------:R-:W-:Y:S02]  /*61a0*/  IMAD.MOV R249, RZ, RZ, -R249 ;  /* 0x000000fffff97224 */ /* 0x000fe400078e0af9 */
[----:B------:R-:W-:Y:S02]  /*61b0*/  IMAD.MOV R251, RZ, RZ, -R251 ;  /* 0x000000fffffb7224 */ /* 0x000fe400078e0afb */
[C---:B------:R-:W-:Y:S01]  /*61c0*/  IMAD R9, R3.reuse, R249, R9 ;  /* 0x000000f903097224 */ /* 0x040fe200078e0209 */
[----:B------:R-:W-:Y:S01]  /*61d0*/  IABS R249, c[0x0][0x178] ;  /* 0x00005e0000f97a13 */ /* 0x000fe20000000000 */
[----:B------:R-:W-:Y:S01]  /*61e0*/  IMAD R237, R3, R251, R237 ;  /* 0x000000fb03ed7224 */ /* 0x000fe200078e02ed */
[----:B------:R-:W-:Y:S02]  /*61f0*/  ISETP.GE.AND P1, PT, R151, RZ, PT ;  /* 0x000000ff9700720c */ /* 0x000fe40003f26270 */
[----:B------:R-:W4:Y:S01]  /*6200*/  LDL.LU R151, [R1+0x20ec] ;  /* 0x0020ec0001977983 */ /* 0x000f220000300800 */
[----:B------:R-:W-:Y:S01]  /*6210*/  @!P0 IADD3 R10, R10, -R249, RZ ;  /* 0x800000f90a0a8210 */ /* 0x000fe20007ffe0ff */
[----:B------:R-:W-:-:S02]  /*6220*/  @!P2 IMAD.IADD R0, R0, 0x1, -R249 ;  /* 0x000000010000a824 */ /* 0x000fc400078e0af9 */
[----:B------:R-:W4:Y:S04]  /*6230*/  LDL R251, [R1+0x208c] ;  /* 0x00208c0001fb7983 */ /* 0x000f280000100800 */
[----:B------:R-:W4:Y:S01]  /*6240*/  LDL R249, [R1+0x1c98] ;  /* 0x001c980001f97983 */ /* 0x000f220000100800 */
[----:B------:R-:W-:Y:S01]  /*6250*/  IABS R235, R250 ;  /* 0x000000fa00eb7213 */ /* 0x000fe20000000000 */
[C---:B------:R-:W-:Y:S01]  /*6260*/  IMAD.HI.U32 R250, R214.reuse, R82, RZ ;  /* 0x00000052d6fa7227 */ /* 0x040fe200078e00ff */
[----:B------:R-:W-:Y:S02]  /*6270*/  ISETP.GT.U32.AND P3, PT, R3, R11, PT ;  /* 0x0000000b0300720c */ /* 0x000fe40003f64070 */
[----:B------:R-:W-:Y:S01]  /*6280*/  IABS R239, R248 ;  /* 0x000000f800ef7213 */ /* 0x000fe20000000000 */
[----:B--2---:R-:W-:Y:S01]  /*6290*/  IMAD.HI.U32 R248, R214, R235, RZ ;  /* 0x000000ebd6f87227 */ /* 0x004fe200078e00ff */
[----:B------:R-:W-:-:S03]  /*62a0*/  IADD3 R250, -R250, RZ, RZ ;  /* 0x000000fffafa7210 */ /* 0x000fc60007ffe1ff */
[----:B------:R-:W-:Y:S02]  /*62b0*/  IMAD.MOV R248, RZ, RZ, -R248 ;  /* 0x000000fffff87224 */ /* 0x000fe400078e0af8 */
[C---:B------:R-:W-:Y:S02]  /*62c0*/  IMAD R82, R3.reuse, R250, R82 ;  /* 0x000000fa03527224 */ /* 0x040fe400078e0252 */
[----:B------:R-:W2:Y:S01]  /*62d0*/  LDL R250, [R1+0x1c0c] ;  /* 0x001c0c0001fa7983 */ /* 0x000ea20000100800 */
[C---:B------:R-:W-:Y:S01]  /*62e0*/  IMAD R235, R3.reuse, R248, R235 ;  /* 0x000000f803eb7224 */ /* 0x040fe200078e02eb */
[----:B------:R-:W-:Y:S01]  /*62f0*/  ISETP.GT.U32.AND P4, PT, R3, R166, PT ;  /* 0x000000a60300720c */ /* 0x000fe20003f84070 */
[----:B------:R-:W-:Y:S01]  /*6300*/  @!P3 IMAD.IADD R11, R11, 0x1, -R3 ;  /* 0x000000010b0bb824 */ /* 0x000fe200078e0a03 */
[----:B------:R-:W-:Y:S02]  /*6310*/  ISETP.NE.AND P3, PT, RZ, c[0x0][0x178], PT ;  /* 0x00005e00ff007a0c */ /* 0x000fe40003f65270 */
[----:B------:R-:W-:-:S02]  /*6320*/  LOP3.LUT R248, RZ, c[0x0][0x178], RZ, 0x33, !PT ;  /* 0x00005e00fff87a12 */ /* 0x000fc400078e33ff */
[----:B------:R-:W-:Y:S01]  /*6330*/  @!P5 IADD3 R10, -R10, RZ, RZ ;  /* 0x000000ff0a0ad210 */ /* 0x000fe20007ffe1ff */
[----:B------:R-:W-:-:S03]  /*6340*/  @!P1 IMAD.MOV R0, RZ, RZ, -R0 ;  /* 0x000000ffff009224 */ /* 0x000fc600078e0a00 */
[----:B------:R-:W-:Y:S01]  /*6350*/  SEL R10, R248, R10, !P3 ;  /* 0x0000000af80a7207 */ /* 0x000fe20005800000 */
[----:B------:R-:W-:Y:S01]  /*6360*/  IMAD.HI.U32 R252, R214, R239, RZ ;  /* 0x000000efd6fc7227 */ /* 0x000fe200078e00ff */
[----:B------:R-:W-:Y:S02]  /*6370*/  SEL R0, R248, R0, !P3 ;  /* 0x00000000f8007207 */ /* 0x000fe40005800000 */
[----:B------:R-:W2:Y:S01]  /*6380*/  LDL R248, [R1+0x1c9c] ;  /* 0x001c9c0001f87983 */ /* 0x000ea20000100800 */
[----:B------:R-:W-:-:S03]  /*6390*/  IMAD.MOV R252, RZ, RZ, -R252 ;  /* 0x000000fffffc7224 */ /* 0x000fc600078e0afc */
[----:B------:R1:W-:Y:S01]  /*63a0*/  STL [R1+0x1c], R10 ;  /* 0x00001c0a01007387 */ /* 0x0003e20000100800 */
[----:B------:R-:W-:-:S03]  /*63b0*/  @!P4 IMAD.IADD R166, R166, 0x1, -R3 ;  /* 0x00000001a6a6c824 */ /* 0x000fc600078e0a03 */
[----:B------:R1:W-:Y:S02]  /*63c0*/  STL [R1+0x20], R0 ;  /* 0x0000200001007387 */ /* 0x0003e40000100800 */
[----:B-1----:R-:W-:Y:S01]  /*63d0*/  IADD3 R10, R210, 0xf2, RZ ;  /* 0x000000f2d20a7810 */ /* 0x002fe20007ffe0ff */
[C---:B------:R-:W-:Y:S01]  /*63e0*/  IMAD R239, R3.reuse, R252, R239 ;  /* 0x000000fc03ef7224 */ /* 0x040fe200078e02ef */
[----:B------:R-:W-:-:S03]  /*63f0*/  ISETP.GT.U32.AND P4, PT, R3, R166, PT ;  /* 0x000000a60300720c */ /* 0x000fc60003f84070 */
[----:B------:R-:W-:Y:S04]  /*6400*/  STL [R1+0x1df0], R10 ;  /* 0x001df00a01007387 */ /* 0x000fe80000100800 */
[----:B------:R-:W2:Y:S04]  /*6410*/  LDL R0, [R1+0x1ca0] ;  /* 0x001ca00001007983 */ /* 0x000ea80000100800 */
[----:B------:R-:W2:Y:S01]  /*6420*/  LDL R252, [R1+0x1ca4] ;  /* 0x001ca40001fc7983 */ /* 0x000ea20000100800 */
[----:B------:R-:W-:Y:S01]  /*6430*/  ISETP.GT.U32.AND P0, PT, R3, R11, PT ;  /* 0x0000000b0300720c */ /* 0x000fe20003f04070 */
[----:B------:R-:W-:Y:S01]  /*6440*/  @!P4 IMAD.IADD R166, R166, 0x1, -R3 ;  /* 0x00000001a6a6c824 */ /* 0x000fe200078e0a03 */
[----:B------:R-:W-:-:S02]  /*6450*/  ISETP.GE.AND P4, PT, R210, RZ, PT ;  /* 0x000000ffd200720c */ /* 0x000fc40003f86270 */
[----:B------:R-:W-:-:S09]  /*6460*/  ISETP.GT.U32.AND P3, PT, R3, R30, PT ;  /* 0x0000001e0300720c */ /* 0x000fd20003f64070 */
[----:B------:R-:W-:-:S04]  /*6470*/  @!P0 IMAD.IADD R11, R11, 0x1, -R3 ;  /* 0x000000010b0b8824 */ /* 0x000fc800078e0a03 */
[----:B------:R-:W-:Y:S01]  /*6480*/  @!P4 IMAD.MOV R11, RZ, RZ, -R11 ;  /* 0x000000ffff0bc224 */ /* 0x000fe200078e0a0b */
[----:B------:R-:W-:Y:S02]  /*6490*/  @!P3 IADD3 R30, R30, -R3, RZ ;  /* 0x800000031e1eb210 */ /* 0x000fe40007ffe0ff */
[----:B---3--:R-:W-:-:S13]  /*64a0*/  ISETP.GT.U32.AND P6, PT, R3, R155, PT ;  /* 0x0000009b0300720c */ /* 0x008fda0003fc4070 */
[----:B------:R-:W-:Y:S01]  /*64b0*/  @!P6 IMAD.IADD R155, R155, 0x1, -R3 ;  /* 0x000000019b9be824 */ /* 0x000fe200078e0a03 */
[----:B------:R-:W-:-:S13]  /*64c0*/  ISETP.GT.U32.AND P6, PT, R3, R32, PT ;  /* 0x000000200300720c */ /* 0x000fda0003fc4070 */
[----:B------:R-:W-:Y:S01]  /*64d0*/  @!P6 IMAD.IADD R32, R32, 0x1, -R3 ;  /* 0x000000012020e824 */ /* 0x000fe200078e0a03 */
[----:B----4-:R-:W-:Y:S02]  /*64e0*/  ISETP.GE.AND P3, PT, R251, RZ, PT ;  /* 0x000000fffb00720c */ /* 0x010fe40003f66270 */
[----:B------:R-:W3:Y:S01]  /*64f0*/  LDL R251, [R1+0x1cb4] ;  /* 0x001cb40001fb7983 */ /* 0x000ee20000100800 */
[----:B------:R-:W-:-:S03]  /*6500*/  ISETP.GE.AND P6, PT, R249, RZ, PT ;  /* 0x000000fff900720c */ /* 0x000fc60003fc6270 */
[----:B------:R1:W-:Y:S04]  /*6510*/  STL [R1+0x18], R11 ;  /* 0x0000180b01007387 */ /* 0x0003e80000100800 */
[----:B------:R-:W4:Y:S01]  /*6520*/  LDL R249, [R1+0x1cac] ;  /* 0x001cac0001f97983 */ /* 0x000f220000100800 */
[C---:B------:R-:W-:Y:S02]  /*6530*/  ISETP.GT.U32.AND P2, PT, R3.reuse, R151, PT ;  /* 0x000000970300720c */ /* 0x040fe40003f44070 */
[C---:B------:R-:W-:Y:S02]  /*6540*/  ISETP.GT.U32.AND P1, PT, R3.reuse, R34, PT ;  /* 0x000000220300720c */ /* 0x040fe40003f24070 */
[----:B------:R-:W-:-:S09]  /*6550*/  ISETP.GT.U32.AND P5, PT, R3, R157, PT ;  /* 0x0000009d0300720c */ /* 0x000fd20003fa4070 */
[----:B------:R-:W-:Y:S02]  /*6560*/  @!P2 IADD3 R151, R151, -R3, RZ ;  /* 0x800000039797a210 */ /* 0x000fe40007ffe0ff */
[--C-:B------:R-:W-:Y:S02]  /*6570*/  @!P1 IMAD.IADD R34, R34, 0x1, -R3.reuse ;  /* 0x0000000122229824 */ /* 0x100fe400078e0a03 */
[C---:B------:R-:W-:Y:S02]  /*6580*/  ISETP.GT.U32.AND P1, PT, R3.reuse, R151, PT ;  /* 0x000000970300720c */ /* 0x040fe40003f24070 */
[C---:B------:R-:W-:Y:S02]  /*6590*/  ISETP.GT.U32.AND P2, PT, R3.reuse, R159, PT ;  /* 0x0000009f0300720c */ /* 0x040fe40003f44070 */
[----:B------:R-:W-:Y:S01]  /*65a0*/  ISETP.GT.U32.AND P0, PT, R3, R226, PT ;  /* 0x000000e20300720c */ /* 0x000fe20003f04070 */
[----:B------:R-:W-:Y:S01]  /*65b0*/  @!P5 IMAD.IADD R157, R157, 0x1, -R3 ;  /* 0x000000019d9dd824 */ /* 0x000fe200078e0a03 */
[----:B------:R-:W-:-:S07]  /*65c0*/  ISETP.GT.U32.AND P5, PT, R3, R155, PT ;  /* 0x0000009b0300720c */ /* 0x000fce0003fa4070 */
[--C-:B------:R-:W-:Y:S01]  /*65d0*/  @!P1 IMAD.IADD R151, R151, 0x1, -R3.reuse ;  /* 0x0000000197979824 */ /* 0x100fe200078e0a03 */
[----:B------:R-:W-:Y:S01]  /*65e0*/  ISETP.GT.U32.AND P1, PT, R3, R34, PT ;  /* 0x000000220300720c */ /* 0x000fe20003f24070 */
[--C-:B------:R-:W-:Y:S01]  /*65f0*/  @!P2 IMAD.IADD R159, R159, 0x1, -R3.reuse ;  /* 0x000000019f9fa824 */ /* 0x100fe200078e0a03 */
[----:B------:R-:W-:Y:S01]  /*6600*/  ISETP.GT.U32.AND P2, PT, R3, R157, PT ;  /* 0x0000009d0300720c */ /* 0x000fe20003f44070 */
[----:B------:R-:W-:Y:S01]  /*6610*/  @!P0 IMAD.IADD R226, R226, 0x1, -R3 ;  /* 0x00000001e2e28824 */ /* 0x000fe200078e0a03 */
[----:B--2---:R-:W-:Y:S02]  /*6620*/  ISETP.GE.AND P0, PT, R250, RZ, PT ;  /* 0x000000fffa00720c */ /* 0x004fe40003f06270 */
[----:B------:R-:W-:Y:S01]  /*6630*/  @!P5 IADD3 R155, R155, -R3, RZ ;  /* 0x800000039b9bd210 */ /* 0x000fe20007ffe0ff */
[----:B------:R-:W-:Y:S01]  /*6640*/  @!P3 IMAD.MOV R166, RZ, RZ, -R166 ;  /* 0x000000ffffa6b224 */ /* 0x000fe200078e0aa6 */
[----:B------:R-:W-:Y:S01]  /*6650*/  ISETP.GT.U32.AND P5, PT, R3, R159, PT ;  /* 0x0000009f0300720c */ /* 0x000fe20003fa4070 */
[----:B------:R-:W2:Y:S01]  /*6660*/  LDL R250, [R1+0x1cb0] ;  /* 0x001cb00001fa7983 */ /* 0x000ea20000100800 */
[----:B-1----:R-:W-:-:S03]  /*6670*/  MOV R11, R151 ;  /* 0x00000097000b7202 */ /* 0x002fc60000000f00 */
[----:B------:R-:W-:Y:S02]  /*6680*/  @!P1 IADD3 R34, R34, -R3, RZ ;  /* 0x8000000322229210 */ /* 0x000fe40007ffe0ff */
[----:B------:R-:W-:Y:S01]  /*6690*/  ISETP.GT.U32.AND P1, PT, R3, R223, PT ;  /* 0x000000df0300720c */ /* 0x000fe20003f24070 */
[----:B------:R-:W-:Y:S01]  /*66a0*/  @!P2 IMAD.IADD R157, R157, 0x1, -R3 ;  /* 0x000000019d9da824 */ /* 0x000fe200078e0a03 */
[----:B------:R-:W-:Y:S01]  /*66b0*/  ISETP.GE.AND P2, PT, R248, RZ, PT ;  /* 0x000000fff800720c */ /* 0x000fe20003f46270 */
[----:B------:R-:W-:Y:S01]  /*66c0*/  @!P0 IMAD.MOV R155, RZ, RZ, -R155 ;  /* 0x000000ffff9b8224 */ /* 0x000fe200078e0a9b */
[----:B------:R-:W-:Y:S01]  /*66d0*/  ISETP.GT.U32.AND P4, PT, R3, R30, PT ;  /* 0x0000001e0300720c */ /* 0x000fe20003f84070 */
[----:B------:R-:W-:Y:S01]  /*66e0*/  @!P6 IMAD.MOV R11, RZ, RZ, -R11 ;  /* 0x000000ffff0be224 */ /* 0x000fe200078e0a0b */
[----:B------:R-:W-:Y:S01]  /*66f0*/  STL [R1+0x14], R166 ;  /* 0x000014a601007387 */ /* 0x000fe20000100800 */
[----:B------:R-:W-:Y:S02]  /*6700*/  @!P5 IADD3 R159, R159, -R3, RZ ;  /* 0x800000039f9fd210 */ /* 0x000fe40007ffe0ff */
[----:B------:R-:W-:Y:S01]  /*6710*/  ISETP.GE.AND P5, PT, R0, RZ, PT ;  /* 0x000000ff0000720c */ /* 0x000fe20003fa6270 */
[----:B------:R-:W-:Y:S03]  /*6720*/  STL [R1+0x10], R155 ;  /* 0x0000109b01007387 */ /* 0x000fe60000100800 */
[----:B------:R-:W-:Y:S01]  /*6730*/  @!P1 IMAD.IADD R223, R223, 0x1, -R3 ;  /* 0x00000001dfdf9824 */ /* 0x000fe200078e0a03 */
[----:B------:R1:W-:Y:S01]  /*6740*/  STL [R1+0xc], R11 ;  /* 0x00000c0b01007387 */ /* 0x0003e20000100800 */
[----:B------:R-:W-:-:S02]  /*6750*/  ISETP.GE.AND P1, PT, R252, RZ, PT ;  /* 0x000000fffc00720c */ /* 0x000fc40003f26270 */
[----:B------:R-:W-:Y:S01]  /*6760*/  ISETP.GT.U32.AND P0, PT, R3, R32, PT ;  /* 0x000000200300720c */ /* 0x000fe20003f04070 */
[----:B------:R-:W-:Y:S02]  /*6770*/  @!P4 IMAD.IADD R30, R30, 0x1, -R3 ;  /* 0x000000011e1ec824 */ /* 0x000fe400078e0a03 */
[----:B-1----:R-:W-:-:S04]  /*6780*/  IMAD.MOV.U32 R11, RZ, RZ, R157 ;  /* 0x000000ffff0b7224 */ /* 0x002fc800078e009d */
[----:B------:R-:W-:Y:S02]  /*6790*/  @!P2 IMAD.MOV R11, RZ, RZ, -R11 ;  /* 0x000000ffff0ba224 */ /* 0x000fe400078e0a0b */
[----:B------:R-:W-:-:S03]  /*67a0*/  @!P5 IMAD.MOV R34, RZ, RZ, -R34 ;  /* 0x000000ffff22d224 */ /* 0x000fc600078e0a22 */
[----:B------:R1:W-:Y:S01]  /*67b0*/  STL [R1+0x8], R11 ;  /* 0x0000080b01007387 */ /* 0x0003e20000100800 */
[----:B------:R-:W-:Y:S02]  /*67c0*/  @!P0 IMAD.IADD R32, R32, 0x1, -R3 ;  /* 0x0000000120208824 */ /* 0x000fe400078e0a03 */
[----:B-1----:R-:W-:Y:S01]  /*67d0*/  IMAD.MOV.U32 R11, RZ, RZ, R30 ;  /* 0x000000ffff0b7224 */ /* 0x002fe200078e001e */
[----:B------:R-:W-:Y:S03]  /*67e0*/  STL [R1+0x4], R34 ;  /* 0x0000042201007387 */ /* 0x000fe60000100800 */
[----:B------:R-:W-:Y:S01]  /*67f0*/  @!P1 IMAD.MOV R11, RZ, RZ, -R11 ;  /* 0x000000ffff0b9224 */ /* 0x000fe200078e0a0b */
[----:B------:R-:W2:Y:S01]  /*6800*/  LDL R151, [R1+0x1ca8] ;  /* 0x001ca80001977983 */ /* 0x000ea20000100800 */
[----:B------:R-:W-:-:S03]  /*6810*/  ISETP.GT.U32.AND P0, PT, R3, R38, PT ;  /* 0x000000260300720c */ /* 0x000fc60003f04070 */
[----:B------:R-:W2:Y:S04]  /*6820*/  LDL R155, [R1+0x1cb8] ;  /* 0x001cb800019b7983 */ /* 0x000ea80000100800 */
[----:B------:R-:W2:Y:S04]  /*6830*/  LDL R166, [R1+0x1cbc] ;  /* 0x001cbc0001a67983 */ /* 0x000ea80000100800 */
[----:B------:R1:W-:Y:S04]  /*6840*/  STL [R1], R11 ;  /* 0x0000000b01007387 */ /* 0x0003e80000100800 */
[----:B------:R-:W2:Y:S01]  /*6850*/  LDL R248, [R1+0x1cc4] ;  /* 0x001cc40001f87983 */ /* 0x000ea20000100800 */
[----:B------:R-:W-:Y:S01]  /*6860*/  @!P0 IMAD.IADD R38, R38, 0x1, -R3 ;  /* 0x0000000126268824 */ /* 0x000fe200078e0a03 */
[----:B------:R-:W-:-:S02]  /*6870*/  ISETP.GT.U32.AND P3, PT, R3, R226, PT ;  /* 0x000000e20300720c */ /* 0x000fc40003f64070 */
[----:B------:R-:W-:Y:S01]  /*6880*/  ISETP.GT.U32.AND P4, PT, R3, R36, PT ;  /* 0x000000240300720c */ /* 0x000fe20003f84070 */
[----:B-1----:R-:W2:Y:S01]  /*6890*/  LDL R11, [R1+0x1cc0] ;  /* 0x001cc000010b7983 */ /* 0x002ea20000100800 */
[----:B----4-:R-:W-:-:S03]  /*68a0*/  ISETP.GE.AND P0, PT, R249, RZ, PT ;  /* 0x000000fff900720c */ /* 0x010fc60003f06270 */
[----:B------:R-:W4:Y:S06]  /*68b0*/  LDL R249, [R1+0x1cc8] ;  /* 0x001cc80001f97983 */ /* 0x000f2c0000100800 */
[--C-:B------:R-:W-:Y:S01]  /*68c0*/  @!P3 IMAD.IADD R226, R226, 0x1, -R3.reuse ;  /* 0x00000001e2e2b824 */ /* 0x100fe200078e0a03 */
[----:B------:R-:W-:Y:S01]  /*68d0*/  ISETP.GT.U32.AND P3, PT, R3, R161, PT ;  /* 0x000000a10300720c */ /* 0x000fe20003f64070 */
[----:B------:R-:W-:Y:S01]  /*68e0*/  @!P4 IMAD.IADD R36, R36, 0x1, -R3 ;  /* 0x000000012424c824 */ /* 0x000fe200078e0a03 */
[----:B---3--:R-:W-:-:S04]  /*68f0*/  ISETP.GE.AND P4, PT, R251, RZ, PT ;  /* 0x000000fffb00720c */ /* 0x008fc80003f86270 */
[----:B------:R-:W-:Y:S02]  /*6900*/  ISETP.GT.U32.AND P1, PT, R3, R36, PT ;  /* 0x000000240300720c */ /* 0x000fe40003f24070 */
[----:B------:R-:W-:-:S05]  /*6910*/  MOV R252, R226 ;  /* 0x000000e200fc7202 */ /* 0x000fca0000000f00 */
[----:B------:R-:W-:Y:S02]  /*6920*/  @!P3 IADD3 R161, R161, -R3, RZ ;  /* 0x80000003a1a1b210 */ /* 0x000fe40007ffe0ff */
[----:B------:R-:W-:Y:S02]  /*6930*/  @!P4 IMAD.MOV R252, RZ, RZ, -R252 ;  /* 0x000000fffffcc224 */ /* 0x000fe400078e0afc */
[C---:B------:R-:W-:Y:S02]  /*6940*/  ISETP.GT.U32.AND P4, PT, R3.reuse, R161, PT ;  /* 0x000000a10300720c */ /* 0x040fe40003f84070 */
[----:B------:R-:W-:Y:S01]  /*6950*/  @!P1 IMAD.IADD R36, R36, 0x1, -R3 ;  /* 0x0000000124249824 */ /* 0x000fe200078e0a03 */
[----:B------:R-:W-:Y:S01]  /*6960*/  ISETP.GT.U32.AND P1, PT, R3, R225, PT ;  /* 0x000000e10300720c */ /* 0x000fe20003f24070 */
[----:B------:R-:W-:Y:S01]  /*6970*/  IMAD.MOV.U32 R251, RZ, RZ, R32 ;  /* 0x000000fffffb7224 */ /* 0x000fe200078e0020 */
[----:B--2---:R-:W-:Y:S02]  /*6980*/  ISETP.GE.AND P3, PT, R250, RZ, PT ;  /* 0x000000fffa00720c */ /* 0x004fe40003f66270 */
[----:B------:R-:W-:Y:S01]  /*6990*/  MOV R250, R159 ;  /* 0x0000009f00fa7202 */ /* 0x000fe20000000f00 */
[----:B------:R-:W-:Y:S04]  /*69a0*/  STL [R1+0x20cc], R252 ;  /* 0x0020ccfc01007387 */ /* 0x000fe80000100800 */
[----:B------:R-:W-:-:S04]  /*69b0*/  @!P0 IMAD.MOV R250, RZ, RZ, -R250 ;  /* 0x000000fffffa8224 */ /* 0x000fc800078e0afa */
[----:B------:R-:W-:Y:S02]  /*69c0*/  @!P1 IADD3 R225, R225, -R3, RZ ;  /* 0x80000003e1e19210 */ /* 0x000fe40007ffe0ff */
[----:B------:R-:W-:Y:S02]  /*69d0*/  @!P3 IMAD.MOV R251, RZ, RZ, -R251 ;  /* 0x000000fffffbb224 */ /* 0x000fe400078e0afb */
[--C-:B------:R-:W-:Y:S01]  /*69e0*/  @!P4 IMAD.IADD R161, R161, 0x1, -R3.reuse ;  /* 0x00000001a1a1c824 */ /* 0x100fe200078e0a03 */
[----:B------:R-:W-:Y:S02]  /*69f0*/  ISETP.GT.U32.AND P4, PT, R3, R44, PT ;  /* 0x0000002c0300720c */ /* 0x000fe40003f84070 */
[----:B------:R-:W-:Y:S04]  /*6a00*/  STL [R1+0x20d0], R251 ;  /* 0x0020d0fb01007387 */ /* 0x000fe80000100800 */
[----:B------:R-:W-:Y:S07]  /*6a10*/  STL [R1+0x20d4], R250 ;  /* 0x0020d4fa01007387 */ /* 0x000fee0000100800 */
[----:B------:R-:W-:Y:S01]  /*6a20*/  @!P4 IMAD.IADD R44, R44, 0x1, -R3 ;  /* 0x000000012c2cc824 */ /* 0x000fe200078e0a03 */
[----:B------:R-:W-:-:S02]  /*6a30*/  ISETP.GE.AND P1, PT, R248, RZ, PT ;  /* 0x000000fff800720c */ /* 0x000fc40003f26270 */
[----:B------:R-:W2:Y:S01]  /*6a40*/  LDL R248, [R1+0x1cdc] ;  /* 0x001cdc0001f87983 */ /* 0x000ea20000100800 */
[----:B----4-:R-:W-:-:S03]  /*6a50*/  ISETP.GE.AND P4, PT, R249, RZ, PT ;  /* 0x000000fff900720c */ /* 0x010fc60003f86270 */
[----:B------:R-:W3:Y:S01]  /*6a60*/  LDL R249, [R1+0x1ce0] ;  /* 0x001ce00001f97983 */ /* 0x000ee20000100800 */
[C---:B------:R-:W-:Y:S02]  /*6a70*/  ISETP.GT.U32.AND P6, PT, R3.reuse, R242, PT ;  /* 0x000000f20300720c */ /* 0x040fe40003fc4070 */
[----:B------:R-:W-:-:S11]  /*6a80*/  ISETP.GT.U32.AND P5, PT, R3, R223, PT ;  /* 0x000000df0300720c */ /* 0x000fd60003fa4070 */
[----:B------:R-:W-:-:S05]  /*6a90*/  @!P6 IMAD.IADD R242, R242, 0x1, -R3 ;  /* 0x00000001f2f2e824 */ /* 0x000fca00078e0a03 */
[C---:B------:R-:W-:Y:S02]  /*6aa0*/  ISETP.GT.U32.AND P2, PT, R3.reuse, R242, PT ;  /* 0x000000f20300720c */ /* 0x040fe40003f44070 */
[----:B------:R-:W-:Y:S02]  /*6ab0*/  ISETP.GT.U32.AND P6, PT, R3, R149, PT ;  /* 0x000000950300720c */ /* 0x000fe40003fc4070 */
[----:B------:R-:W-:Y:S02]  /*6ac0*/  @!P5 IADD3 R223, R223, -R3, RZ ;  /* 0x80000003dfdfd210 */ /* 0x000fe40007ffe0ff */
[C---:B------:R-:W-:Y:S02]  /*6ad0*/  ISETP.GT.U32.AND P0, PT, R3.reuse, R12, PT ;  /* 0x0000000c0300720c */ /* 0x040fe40003f04070 */
[----:B------:R-:W-:-:S05]  /*6ae0*/  ISETP.GT.U32.AND P5, PT, R3, R42, PT ;  /* 0x0000002a0300720c */ /* 0x000fca0003fa4070 */
[----:B------:R-:W-:Y:S01]  /*6af0*/  @!P2 IMAD.IADD R242, R242, 0x1, -R3 ;  /* 0x00000001f2f2a824 */ /* 0x000fe200078e0a03 */
[----:B------:R-:W-:Y:S02]  /*6b00*/  ISETP.GT.U32.AND P2, PT, R3, R163, PT ;  /* 0x000000a30300720c */ /* 0x000fe40003f44070 */
[----:B------:R-:W-:-:S03]  /*6b10*/  @!P6 IADD3 R149, R149, -R3, RZ ;  /* 0x800000039595e210 */ /* 0x000fc60007ffe0ff */
[--C-:B------:R-:W-:Y:S01]  /*6b20*/  @!P0 IMAD.IADD R12, R12, 0x1, -R3.reuse ;  /* 0x000000010c0c8824 */ /* 0x100fe200078e0a03 */
[----:B------:R-:W-:Y:S01]  /*6b30*/  ISETP.GT.U32.AND P6, PT, R3, R149, PT ;  /* 0x000000950300720c */ /* 0x000fe20003fc4070 */
[--C-:B------:R-:W-:Y:S01]  /*6b40*/  @!P5 IMAD.IADD R42, R42, 0x1, -R3.reuse ;  /* 0x000000012a2ad824 */ /* 0x100fe200078e0a03 */
[----:B------:R-:W-:Y:S02]  /*6b50*/  ISETP.GE.AND P0, PT, R155, RZ, PT ;  /* 0x000000ff9b00720c */ /* 0x000fe40003f06270 */
[----:B------:R-:W-:Y:S01]  /*6b60*/  ISETP.GE.AND P5, PT, R11, RZ, PT ;  /* 0x000000ff0b00720c */ /* 0x000fe20003fa6270 */
[----:B------:R-:W4:Y:S02]  /*6b70*/  LDL R155, [R1+0x1cd0] ;  /* 0x001cd000019b7983 */ /* 0x000f240000100800 */
[----:B------:R-:W-:Y:S01]  /*6b80*/  @!P2 IMAD.IADD R163, R163, 0x1, -R3 ;  /* 0x00000001a3a3a824 */ /* 0x000fe200078e0a03 */
[----:B------:R-:W-:Y:S01]  /*6b90*/  ISETP.GE.AND P2, PT, R166, RZ, PT ;  /* 0x000000ffa600720c */ /* 0x000fe20003f46270 */
[----:B------:R-:W4:Y:S04]  /*6ba0*/  LDL R11, [R1+0x1cd8] ;  /* 0x001cd800010b7983 */ /* 0x000f280000100800 */
[----:B------:R-:W4:Y:S01]  /*6bb0*/  LDL R166, [R1+0x1cd4] ;  /* 0x001cd40001a67983 */ /* 0x000f220000100800 */
[----:B------:R-:W-:-:S02]  /*6bc0*/  @!P6 IADD3 R149, R149, -R3, RZ ;  /* 0x800000039595e210 */ /* 0x000fc40007ffe0ff */
[----:B------:R-:W-:Y:S02]  /*6bd0*/  ISETP.GE.AND P6, PT, R151, RZ, PT ;  /* 0x000000ff9700720c */ /* 0x000fe40003fc6270 */
[----:B------:R-:W-:Y:S02]  /*6be0*/  IABS R10, R10 ;  /* 0x0000000a000a7213 */ /* 0x000fe40000000000 */
[----:B------:R-:W-:Y:S01]  /*6bf0*/  @!P0 IADD3 R223, -R223, RZ, RZ ;  /* 0x000000ffdfdf8210 */ /* 0x000fe20007ffe1ff */
[----:B------:R-:W-:Y:S01]  /*6c00*/  @!P2 IMAD.MOV R36, RZ, RZ, -R36 ;  /* 0x000000ffff24a224 */ /* 0x000fe200078e0a24 */
[C---:B------:R-:W-:Y:S01]  /*6c10*/  ISETP.GT.U32.AND P2, PT, R3.reuse, R42, PT ;  /* 0x0000002a0300720c */ /* 0x040fe20003f44070 */
[----:B------:R-:W-:Y:S01]  /*6c20*/  IMAD.HI.U32 R0, R214, R10, RZ ;  /* 0x0000000ad6007227 */ /* 0x000fe200078e00ff */
[----:B------:R-:W4:Y:S05]  /*6c30*/  LDL R151, [R1+0x1ccc] ;  /* 0x001ccc0001977983 */ /* 0x000f2a0000100800 */
[----:B------:R-:W-:Y:S01]  /*6c40*/  @!P6 IMAD.MOV R242, RZ, RZ, -R242 ;  /* 0x000000fffff2e224 */ /* 0x000fe200078e0af2 */
[----:B------:R-:W-:-:S05]  /*6c50*/  ISETP.GT.U32.AND P6, PT, R3, R225, PT ;  /* 0x000000e10300720c */ /* 0x000fca0003fc4070 */
[----:B------:R-:W-:Y:S01]  /*6c60*/  @!P2 IMAD.IADD R42, R42, 0x1, -R3 ;  /* 0x000000012a2aa824 */ /* 0x000fe200078e0a03 */
[C---:B------:R-:W-:Y:S01]  /*6c70*/  ISETP.GT.U32.AND P2, PT, R3.reuse, R167, PT ;  /* 0x000000a70300720c */ /* 0x040fe20003f44070 */
[----:B------:R-:W-:Y:S02]  /*6c80*/  IMAD.MOV R0, RZ, RZ, -R0 ;  /* 0x000000ffff007224 */ /* 0x000fe400078e0a00 */
[----:B------:R-:W-:Y:S02]  /*6c90*/  @!P5 IMAD.MOV R161, RZ, RZ, -R161 ;  /* 0x000000ffffa1d224 */ /* 0x000fe400078e0aa1 */
[----:B------:R-:W-:Y:S01]  /*6ca0*/  IMAD R10, R3, R0, R10 ;  /* 0x00000000030a7224 */ /* 0x000fe200078e020a */
[----:B------:R-:W-:Y:S01]  /*6cb0*/  IADD3 R0, R210, 0xf3, RZ ;  /* 0x000000f3d2007810 */ /* 0x000fe20007ffe0ff */
[----:B------:R-:W-:Y:S01]  /*6cc0*/  STL [R1+0x20d8], R242 ;  /* 0x0020d8f201007387 */ /* 0x000fe20000100800 */
[----:B------:R-:W-:-:S03]  /*6cd0*/  @!P6 IADD3 R225, R225, -R3, RZ ;  /* 0x80000003e1e1e210 */ /* 0x000fc60007ffe0ff */
[----:B------:R-:W-:Y:S01]  /*6ce0*/  STL [R1+0x20dc], R223 ;  /* 0x0020dcdf01007387 */ /* 0x000fe20000100800 */
[----:B------:R-:W-:Y:S01]  /*6cf0*/  ISETP.GT.U32.AND P6, PT, R3, R50, PT ;  /* 0x000000320300720c */ /* 0x000fe20003fc4070 */
[--C-:B------:R-:W-:Y:S02]  /*6d00*/  @!P2 IMAD.IADD R167, R167, 0x1, -R3.reuse ;  /* 0x00000001a7a7a824 */ /* 0x100fe400078e0a03 */
[----:B------:R-:W-:Y:S04]  /*6d10*/  STL [R1+0x20e0], R36 ;  /* 0x0020e02401007387 */ /* 0x000fe80000100800 */
[----:B------:R-:W-:Y:S04]  /*6d20*/  STL [R1+0x20e4], R161 ;  /* 0x0020e4a101007387 */ /* 0x000fe80000100800 */
[----:B------:R1:W-:Y:S02]  /*6d30*/  STL [R1+0x1ddc], R0 ;  /* 0x001ddc0001007387 */ /* 0x0003e40000100800 */
[----:B------:R-:W-:Y:S01]  /*6d40*/  @!P6 IMAD.IADD R50, R50, 0x1, -R3 ;  /* 0x000000013232e824 */ /* 0x000fe200078e0a03 */
[----:B------:R-:W-:Y:S01]  /*6d50*/  ISETP.GT.U32.AND P3, PT, R3, R38, PT ;  /* 0x000000260300720c */ /* 0x000fe20003f64070 */
[----:B------:R-:W4:Y:S01]  /*6d60*/  LDL R157, [R1+0x1cfc] ;  /* 0x001cfc00019d7983 */ /* 0x000f220000100800 */
[----:B--2---:R-:W-:-:S03]  /*6d70*/  ISETP.GE.AND P2, PT, R248, RZ, PT ;  /* 0x000000fff800720c */ /* 0x004fc60003f46270 */
[----:B------:R-:W2:Y:S01]  /*6d80*/  LDL R248, [R1+0x1cf4] ;  /* 0x001cf40001f87983 */ /* 0x000ea20000100800 */
[----:B---3--:R-:W-:-:S03]  /*6d90*/  ISETP.GE.AND P6, PT, R249, RZ, PT ;  /* 0x000000fff900720c */ /* 0x008fc60003fc6270 */
[----:B------:R-:W3:Y:S04]  /*6da0*/  LDL R249, [R1+0x1cf8] ;  /* 0x001cf80001f97983 */ /* 0x000ee80000100800 */
[----:B------:R-:W-:Y:S01]  /*6db0*/  @!P3 IMAD.IADD R38, R38, 0x1, -R3 ;  /* 0x000000012626b824 */ /* 0x000fe200078e0a03 */
[C---:B------:R-:W-:Y:S02]  /*6dc0*/  ISETP.GT.U32.AND P3, PT, R3.reuse, R165, PT ;  /* 0x000000a50300720c */ /* 0x040fe40003f64070 */
[----:B------:R-:W-:-:S11]  /*6dd0*/  ISETP.GT.U32.AND P0, PT, R3, R163, PT ;  /* 0x000000a30300720c */ /* 0x000fd60003f04070 */
[--C-:B------:R-:W-:Y:S01]  /*6de0*/  @!P3 IMAD.IADD R165, R165, 0x1, -R3.reuse ;  /* 0x00000001a5a5b824 */ /* 0x100fe200078e0a03 */
[----:B------:R-:W-:Y:S01]  /*6df0*/  ISETP.GT.U32.AND P3, PT, R3, R12, PT ;  /* 0x0000000c0300720c */ /* 0x000fe20003f64070 */
[----:B------:R-:W-:Y:S01]  /*6e00*/  @!P0 IMAD.IADD R163, R163, 0x1, -R3 ;  /* 0x00000001a3a38824 */ /* 0x000fe200078e0a03 */
[----:B------:R-:W-:Y:S02]  /*6e10*/  @!P4 IADD3 R149, -R149, RZ, RZ ;  /* 0x000000ff9595c210 */ /* 0x000fe40007ffe1ff */
[C---:B------:R-:W-:Y:S02]  /*6e20*/  ISETP.GT.U32.AND P4, PT, R3.reuse, R47, PT ;  /* 0x0000002f0300720c */ /* 0x040fe40003f84070 */
[----:B------:R-:W-:-:S07]  /*6e30*/  ISETP.GT.U32.AND P0, PT, R3, R48, PT ;  /* 0x000000300300720c */ /* 0x000fce0003f04070 */
[----:B------:R-:W-:Y:S01]  /*6e40*/  @!P3 IMAD.IADD R12, R12, 0x1, -R3 ;  /* 0x000000010c0cb824 */ /* 0x000fe200078e0a03 */
[----:B------:R-:W-:-:S03]  /*6e50*/  ISETP.GT.U32.AND P3, PT, R3, R52, PT ;  /* 0x000000340300720c */ /* 0x000fc60003f64070 */
[--C-:B------:R-:W-:Y:S02]  /*6e60*/  @!P4 IMAD.IADD R47, R47, 0x1, -R3.reuse ;  /* 0x000000012f2fc824 */ /* 0x100fe400078e0a03 */
[----:B------:R-:W-:Y:S01]  /*6e70*/  @!P0 IMAD.IADD R48, R48, 0x1, -R3 ;  /* 0x0000000130308824 */ /* 0x000fe200078e0a03 */
[----:B----4-:R-:W-:-:S07]  /*6e80*/  ISETP.GE.AND P4, PT, R155, RZ, PT ;  /* 0x000000ff9b00720c */ /* 0x010fce0003f86270 */
[----:B------:R-:W-:Y:S01]  /*6e90*/  @!P3 IADD3 R52, R52, -R3, RZ ;  /* 0x800000033434b210 */ /* 0x000fe20007ffe0ff */
[----:B------:R-:W4:Y:S01]  /*6ea0*/  LDL R155, [R1+0x1cec] ;  /* 0x001cec00019b7983 */ /* 0x000f220000100800 */
[----:B------:R-:W-:Y:S01]  /*6eb0*/  ISETP.GE.AND P0, PT, R11, RZ, PT ;  /* 0x000000ff0b00720c */ /* 0x000fe20003f06270 */
[----:B------:R-:W-:Y:S01]  /*6ec0*/  @!P1 IMAD.MOV R38, RZ, RZ, -R38 ;  /* 0x000000ffff269224 */ /* 0x000fe200078e0a26 */
[----:B------:R-:W-:Y:S01]  /*6ed0*/  ISETP.GE.AND P3, PT, R166, RZ, PT ;  /* 0x000000ffa600720c */ /* 0x000fe20003f66270 */
[----:B------:R-:W4:Y:S04]  /*6ee0*/  LDL R11, [R1+0x1ce4] ;  /* 0x001ce400010b7983 */ /* 0x000f280000100800 */
[----:B------:R-:W4:Y:S01]  /*6ef0*/  LDL R166, [R1+0x1cf0] ;  /* 0x001cf00001a67983 */ /* 0x000f220000100800 */
[----:B------:R-:W-:-:S05]  /*6f00*/  ISETP.GT.U32.AND P1, PT, R3, R44, PT ;  /* 0x0000002c0300720c */ /* 0x000fca0003f24070 */
[----:B------:R-:W-:Y:S02]  /*6f10*/  @!P0 IADD3 R225, -R225, RZ, RZ ;  /* 0x000000ffe1e18210 */ /* 0x000fe40007ffe1ff */
[C---:B------:R-:W-:Y:S02]  /*6f20*/  ISETP.GT.U32.AND P0, PT, R3.reuse, R167, PT ;  /* 0x000000a70300720c */ /* 0x040fe40003f04070 */
[----:B------:R-:W-:-:S04]  /*6f30*/  ISETP.GT.U32.AND P5, PT, R3, R165, PT ;  /* 0x000000a50300720c */ /* 0x000fc80003fa4070 */
[----:B------:R-:W-:-:S04]  /*6f40*/  @!P1 IMAD.IADD R44, R44, 0x1, -R3 ;  /* 0x000000012c2c9824 */ /* 0x000fc800078e0a03 */
[----:B------:R-:W-:Y:S01]  /*6f50*/  @!P2 IMAD.MOV R44, RZ, RZ, -R44 ;  /* 0x000000ffff2ca224 */ /* 0x000fe200078e0a2c */
[----:B------:R-:W-:Y:S02]  /*6f60*/  ISETP.GT.U32.AND P2, PT, R3, R50, PT ;  /* 0x000000320300720c */ /* 0x000fe40003f44070 */
[--C-:B------:R-:W-:Y:S01]  /*6f70*/  @!P0 IMAD.IADD R167, R167, 0x1, -R3.reuse ;  /* 0x00000001a7a78824 */ /* 0x100fe200078e0a03 */
[----:B------:R-:W-:Y:S01]  /*6f80*/  ISETP.GT.U32.AND P0, PT, R3, R40, PT ;  /* 0x000000280300720c */ /* 0x000fe20003f04070 */
[--C-:B------:R-:W-:Y:S01]  /*6f90*/  @!P5 IMAD.IADD R165, R165, 0x1, -R3.reuse ;  /* 0x00000001a5a5d824 */ /* 0x100fe200078e0a03 */
[----:B------:R-:W-:Y:S02]  /*6fa0*/  ISETP.GE.AND P5, PT, R151, RZ, PT ;  /* 0x000000ff9700720c */ /* 0x000fe40003fa6270 */
[----:B------:R-:W4:Y:S06]  /*6fb0*/  LDL R151, [R1+0x1ce8] ;  /* 0x001ce80001977983 */ /* 0x000f2c0000100800 */
[----:B------:R-:W-:Y:S01]  /*6fc0*/  @!P2 IMAD.IADD R50, R50, 0x1, -R3 ;  /* 0x000000013232a824 */ /* 0x000fe200078e0a03 */
[----:B------:R-:W-:-:S02]  /*6fd0*/  ISETP.GT.U32.AND P2, PT, R3, R56, PT ;  /* 0x000000380300720c */ /* 0x000fc40003f44070 */
[----:B------:R-:W-:Y:S02]  /*6fe0*/  @!P0 IADD3 R40, R40, -R3, RZ ;  /* 0x8000000328288210 */ /* 0x000fe40007ffe0ff */
[----:B--2---:R-:W-:Y:S02]  /*6ff0*/  ISETP.GE.AND P0, PT, R248, RZ, PT ;  /* 0x000000fff800720c */ /* 0x004fe40003f06270 */
[----:B------:R-:W2:Y:S07]  /*7000*/  LDL R248, [R1+0x1d0c] ;  /* 0x001d0c0001f87983 */ /* 0x000eae0000100800 */
[----:B------:R-:W-:Y:S01]  /*7010*/  @!P2 IMAD.IADD R56, R56, 0x1, -R3 ;  /* 0x000000013838a824 */ /* 0x000fe200078e0a03 */
[----:B---3--:R-:W-:-:S02]  /*7020*/  ISETP.GE.AND P2, PT, R249, RZ, PT ;  /* 0x000000fff900720c */ /* 0x008fc40003f46270 */
[----:B------:R-:W3:Y:S01]  /*7030*/  LDL R249, [R1+0x1d10] ;  /* 0x001d100001f97983 */ /* 0x000ee20000100800 */
[----:B------:R-:W-:Y:S01]  /*7040*/  @!P4 IMAD.MOV R163, RZ, RZ, -R163 ;  /* 0x000000ffffa3c224 */ /* 0x000fe200078e0aa3 */
[C---:B------:R-:W-:Y:S01]  /*7050*/  ISETP.GT.U32.AND P4, PT, R3.reuse, R52, PT ;  /* 0x000000340300720c */ /* 0x040fe20003f84070 */
[----:B------:R-:W-:Y:S01]  /*7060*/  @!P3 IMAD.MOV R42, RZ, RZ, -R42 ;  /* 0x000000ffff2ab224 */ /* 0x000fe200078e0a2a */
[----:B------:R-:W-:-:S11]  /*7070*/  ISETP.GT.U32.AND P3, PT, R3, R48, PT ;  /* 0x000000300300720c */ /* 0x000fd60003f64070 */
[----:B------:R-:W-:Y:S02]  /*7080*/  @!P4 IADD3 R52, R52, -R3, RZ ;  /* 0x800000033434c210 */ /* 0x000fe40007ffe0ff */
[----:B------:R-:W-:Y:S01]  /*7090*/  @!P3 IMAD.IADD R48, R48, 0x1, -R3 ;  /* 0x000000013030b824 */ /* 0x000fe200078e0a03 */
[C---:B------:R-:W-:Y:S02]  /*70a0*/  ISETP.GT.U32.AND P4, PT, R3.reuse, R169, PT ;  /* 0x000000a90300720c */ /* 0x040fe40003f84070 */
[----:B------:R-:W-:-:S11]  /*70b0*/  ISETP.GT.U32.AND P3, PT, R3, R54, PT ;  /* 0x000000360300720c */ /* 0x000fd60003f64070 */
[--C-:B------:R-:W-:Y:S02]  /*70c0*/  @!P4 IMAD.IADD R169, R169, 0x1, -R3.reuse ;  /* 0x00000001a9a9c824 */ /* 0x100fe400078e0a03 */
[----:B------:R-:W-:Y:S01]  /*70d0*/  @!P3 IMAD.IADD R54, R54, 0x1, -R3 ;  /* 0x000000013636b824 */ /* 0x000fe200078e0a03 */
[----:B------:R-:W-:Y:S02]  /*70e0*/  ISETP.GT.U32.AND P1, PT, R3, R227, PT ;  /* 0x000000e30300720c */ /* 0x000fe40003f24070 */
[----:B----4-:R-:W-:Y:S02]  /*70f0*/  ISETP.GE.AND P4, PT, R155, RZ, PT ;  /* 0x000000ff9b00720c */ /* 0x010fe40003f86270 */
[----:B------:R-:W4:Y:S01]  /*7100*/  LDL R155, [R1+0x1d04] ;  /* 0x001d0400019b7983 */ /* 0x000f220000100800 */
[----:B------:R-:W-:-:S03]  /*7110*/  ISETP.GE.AND P3, PT, R166, RZ, PT ;  /* 0x000000ffa600720c */ /* 0x000fc60003f66270 */
[----:B------:R-:W4:Y:S07]  /*7120*/  LDL R166, [R1+0x1d08] ;  /* 0x001d080001a67983 */ /* 0x000f2e0000100800 */
[----:B------:R-:W-:Y:S01]  /*7130*/  @!P4 IMAD.MOV R48, RZ, RZ, -R48 ;  /* 0x000000ffff30c224 */ /* 0x000fe200078e0a30 */
[----:B------:R-:W-:Y:S02]  /*7140*/  ISETP.GT.U32.AND P4, PT, R3, R54, PT ;  /* 0x000000360300720c */ /* 0x000fe40003f84070 */
[----:B------:R-:W-:Y:S01]  /*7150*/  @!P1 IADD3 R227, R227, -R3, RZ ;  /* 0x80000003e3e39210 */ /* 0x000fe20007ffe0ff */
[----:B------:R-:W-:-:S03]  /*7160*/  @!P5 IMAD.MOV R12, RZ, RZ, -R12 ;  /* 0x000000ffff0cd224 */ /* 0x000fc600078e0a0c */
[C---:B------:R-:W-:Y:S01]  /*7170*/  ISETP.GT.U32.AND P5, PT, R3.reuse, R227, PT ;  /* 0x000000e30300720c */ /* 0x040fe20003fa4070 */
[----:B------:R-:W-:Y:S01]  /*7180*/  @!P3 IMAD.MOV R167, RZ, RZ, -R167 ;  /* 0x000000ffffa7b224 */ /* 0x000fe200078e0aa7 */
[----:B------:R-:W-:-:S05]  /*7190*/  ISETP.GT.U32.AND P3, PT, R3, R40, PT ;  /* 0x000000280300720c */ /* 0x000fca0003f64070 */
[----:B------:R-:W-:Y:S02]  /*71a0*/  @!P4 IADD3 R54, R54, -R3, RZ ;  /* 0x800000033636c210 */ /* 0x000fe40007ffe0ff */
[----:B------:R-:W-:-:S04]  /*71b0*/  ISETP.GT.U32.AND P4, PT, R3, R173, PT ;  /* 0x000000ad0300720c */ /* 0x000fc80003f84070 */
[----:B------:R-:W-:Y:S02]  /*71c0*/  @!P5 IADD3 R227, R227, -R3, RZ ;  /* 0x80000003e3e3d210 */ /* 0x000fe40007ffe0ff */
[----:B------:R-:W-:Y:S02]  /*71d0*/  ISETP.GE.AND P5, PT, R151, RZ, PT ;  /* 0x000000ff9700720c */ /* 0x000fe40003fa6270 */
[----:B------:R-:W4:Y:S01]  /*71e0*/  LDL R151, [R1+0x1d00] ;  /* 0x001d000001977983 */ /* 0x000f220000100800 */
[----:B------:R-:W-:Y:S01]  /*71f0*/  @!P3 IMAD.IADD R40, R40, 0x1, -R3 ;  /* 0x000000012828b824 */ /* 0x000fe200078e0a03 */
[----:B------:R-:W-:-:S03]  /*7200*/  ISETP.GT.U32.AND P3, PT, R3, R62, PT ;  /* 0x0000003e0300720c */ /* 0x000fc60003f64070 */
[----:B------:R-:W-:-:S10]  /*7210*/  @!P4 IMAD.IADD R173, R173, 0x1, -R3 ;  /* 0x00000001adadc824 */ /* 0x000fd400078e0a03 */
[----:B------:R-:W-:Y:S02]  /*7220*/  @!P3 IADD3 R62, R62, -R3, RZ ;  /* 0x800000033e3eb210 */ /* 0x000fe40007ffe0ff */
[----:B--2---:R-:W-:Y:S02]  /*7230*/  ISETP.GE.AND P4, PT, R248, RZ, PT ;  /* 0x000000fff800720c */ /* 0x004fe40003f86270 */
[----:B------:R-:W2:Y:S01]  /*7240*/  LDL R248, [R1+0x1d24] ;  /* 0x001d240001f87983 */ /* 0x000ea20000100800 */
[----:B---3--:R-:W-:-:S03]  /*7250*/  ISETP.GE.AND P3, PT, R249, RZ, PT ;  /* 0x000000fff900720c */ /* 0x008fc60003f66270 */
[----:B------:R-:W3:Y:S01]  /*7260*/  LDL R249, [R1+0x1d28] ;  /* 0x001d280001f97983 */ /* 0x000ee20000100800 */
[C---:B------:R-:W-:Y:S01]  /*7270*/  ISETP.GT.U32.AND P1, PT, R3.reuse, R47, PT ;  /* 0x0000002f0300720c */ /* 0x040fe20003f24070 */
[----:B------:R-:W-:Y:S01]  /*7280*/  @!P6 IMAD.MOV R165, RZ, RZ, -R165 ;  /* 0x000000ffffa5e224 */ /* 0x000fe200078e0aa5 */
[----:B------:R-:W-:-:S11]  /*7290*/  ISETP.GT.U32.AND P6, PT, R3, R244, PT ;  /* 0x000000f40300720c */ /* 0x000fd60003fc4070 */
[--C-:B------:R-:W-:Y:S01]  /*72a0*/  @!P1 IMAD.IADD R47, R47, 0x1, -R3.reuse ;  /* 0x000000012f2f9824 */ /* 0x100fe200078e0a03 */
[----:B------:R-:W-:Y:S01]  /*72b0*/  ISETP.GE.AND P1, PT, R11, RZ, PT ;  /* 0x000000ff0b00720c */ /* 0x000fe20003f26270 */
[----:B------:R-:W-:Y:S01]  /*72c0*/  @!P6 IMAD.IADD R244, R244, 0x1, -R3 ;  /* 0x00000001f4f4e824 */ /* 0x000fe200078e0a03 */
[C---:B------:R-:W-:Y:S01]  /*72d0*/  ISETP.GT.U32.AND P6, PT, R3.reuse, R171, PT ;  /* 0x000000ab0300720c */ /* 0x040fe20003fc4070 */
[----:B------:R-:W-:Y:S01]  /*72e0*/  @!P5 IMAD.MOV R52, RZ, RZ, -R52 ;  /* 0x000000ffff34d224 */ /* 0x000fe200078e0a34 */
[----:B------:R-:W-:-:S09]  /*72f0*/  ISETP.GT.U32.AND P5, PT, R3, R169, PT ;  /* 0x000000a90300720c */ /* 0x000fd20003fa4070 */
[----:B------:R-:W-:Y:S02]  /*7300*/  @!P1 IADD3 R47, -R47, RZ, RZ ;  /* 0x000000ff2f2f9210 */ /* 0x000fe40007ffe1ff */
[----:B------:R-:W-:Y:S01]  /*7310*/  ISETP.GT.U32.AND P1, PT, R3, R244, PT ;  /* 0x000000f40300720c */ /* 0x000fe20003f24070 */
[--C-:B------:R-:W-:Y:S02]  /*7320*/  @!P6 IMAD.IADD R171, R171, 0x1, -R3.reuse ;  /* 0x00000001ababe824 */ /* 0x100fe400078e0a03 */
[----:B------:R-:W-:Y:S01]  /*7330*/  @!P5 IMAD.IADD R169, R169, 0x1, -R3 ;  /* 0x00000001a9a9d824 */ /* 0x000fe200078e0a03 */
[C---:B------:R-:W-:Y:S02]  /*7340*/  ISETP.GT.U32.AND P5, PT, R3.reuse, R60, PT ;  /* 0x0000003c0300720c */ /* 0x040fe40003fa4070 */
[----:B------:R-:W-:-:S07]  /*7350*/  ISETP.GT.U32.AND P6, PT, R3, R171, PT ;  /* 0x000000ab0300720c */ /* 0x000fce0003fc4070 */
[----:B------:R-:W-:Y:S01]  /*7360*/  @!P1 IMAD.IADD R244, R244, 0x1, -R3 ;  /* 0x00000001f4f49824 */ /* 0x000fe200078e0a03 */
[----:B------:R-:W-:-:S03]  /*7370*/  ISETP.GT.U32.AND P1, PT, R3, R228, PT ;  /* 0x000000e40300720c */ /* 0x000fc60003f24070 */
[--C-:B------:R-:W-:Y:S02]  /*7380*/  @!P5 IMAD.IADD R60, R60, 0x1, -R3.reuse ;  /* 0x000000013c3cd824 */ /* 0x100fe400078e0a03 */
[----:B------:R-:W-:Y:S01]  /*7390*/  @!P6 IMAD.IADD R171, R171, 0x1, -R3 ;  /* 0x00000001ababe824 */ /* 0x000fe200078e0a03 */
[----:B------:R-:W-:Y:S02]  /*73a0*/  ISETP.GE.AND P6, PT, R157, RZ, PT ;  /* 0x000000ff9d00720c */ /* 0x000fe40003fc6270 */
[----:B------:R-:W3:Y:S01]  /*73b0*/  LDL R157, [R1+0x1d14] ;  /* 0x001d1400019d7983 */ /* 0x000ee20000100800 */
[----:B----4-:R-:W-:-:S03]  /*73c0*/  ISETP.GE.AND P5, PT, R166, RZ, PT ;  /* 0x000000ffa600720c */ /* 0x010fc60003fa6270 */
[----:B------:R-:W4:Y:S01]  /*73d0*/  LDL R166, [R1+0x1d20] ;  /* 0x001d200001a67983 */ /* 0x000f220000100800 */
[----:B------:R-:W-:Y:S01]  /*73e0*/  @!P1 IMAD.IADD R228, R228, 0x1, -R3 ;  /* 0x00000001e4e49824 */ /* 0x000fe200078e0a03 */
[----:B------:R-:W-:Y:S02]  /*73f0*/  ISETP.GE.AND P1, PT, R155, RZ, PT ;  /* 0x000000ff9b00720c */ /* 0x000fe40003f26270 */
[----:B------:R-:W4:Y:S01]  /*7400*/  LDL R155, [R1+0x1d1c] ;  /* 0x001d1c00019b7983 */ /* 0x000f220000100800 */
[----:B------:R-:W-:-:S10]  /*7410*/  IABS R11, R0 ;  /* 0x00000000000b7213 */ /* 0x000fd40000000000 */
[----:B------:R-:W-:Y:S02]  /*7420*/  @!P1 IADD3 R54, -R54, RZ, RZ ;  /* 0x000000ff36369210 */ /* 0x000fe40007ffe1ff */
[C---:B------:R-:W-:Y:S01]  /*7430*/  ISETP.GT.U32.AND P1, PT, R3.reuse, R60, PT ;  /* 0x0000003c0300720c */ /* 0x040fe20003f24070 */
[----:B------:R-:W-:Y:S01]  /*7440*/  @!P2 IMAD.MOV R227, RZ, RZ, -R227 ;  /* 0x000000ffffe3a224 */ /* 0x000fe200078e0ae3 */
[C---:B------:R-:W-:Y:S01]  /*7450*/  ISETP.GT.U32.AND P2, PT, R3.reuse, R13, PT ;  /* 0x0000000d0300720c */ /* 0x040fe20003f44070 */
[----:B------:R-:W-:Y:S01]  /*7460*/  @!P6 IMAD.MOV R244, RZ, RZ, -R244 ;  /* 0x000000fffff4e224 */ /* 0x000fe200078e0af4 */
[----:B------:R-:W-:Y:S01]  /*7470*/  ISETP.GT.U32.AND P6, PT, R3, R173, PT ;  /* 0x000000ad0300720c */ /* 0x000fe20003fc4070 */
[----:B-1----:R-:W-:-:S08]  /*7480*/  IMAD.HI.U32 R0, R214, R11, RZ ;  /* 0x0000000bd6007227 */ /* 0x002fd000078e00ff */
[----:B------:R-:W-:Y:S01]  /*7490*/  @!P1 IMAD.IADD R60, R60, 0x1, -R3 ;  /* 0x000000013c3c9824 */ /* 0x000fe200078e0a03 */
[----:B------:R-:W-:Y:S01]  /*74a0*/  ISETP.GT.U32.AND P1, PT, R3, R229, PT ;  /* 0x000000e50300720c */ /* 0x000fe20003f24070 */
[----:B------:R-:W-:Y:S01]  /*74b0*/  IMAD.MOV R0, RZ, RZ, -R0 ;  /* 0x000000ffff007224 */ /* 0x000fe200078e0a00 */
[----:B------:R-:W-:-:S03]  /*74c0*/  @!P2 IADD3 R13, R13, -R3, RZ ;  /* 0x800000030d0da210 */ /* 0x000fc60007ffe0ff */
[----:B------:R-:W-:Y:S01]  /*74d0*/  IMAD R11, R3, R0, R11 ;  /* 0x00000000030b7224 */ /* 0x000fe200078e020b */
[----:B------:R-:W-:Y:S01]  /*74e0*/  IADD3 R0, R210, 0xf4, RZ ;  /* 0x000000f4d2007810 */ /* 0x000fe20007ffe0ff */
[--C-:B------:R-:W-:Y:S01]  /*74f0*/  @!P6 IMAD.IADD R173, R173, 0x1, -R3.reuse ;  /* 0x00000001adade824 */ /* 0x100fe200078e0a03 */
[----:B------:R-:W-:Y:S02]  /*7500*/  ISETP.GE.AND P2, PT, R151, RZ, PT ;  /* 0x000000ff9700720c */ /* 0x000fe40003f46270 */
[----:B------:R-:W4:Y:S01]  /*7510*/  LDL R151, [R1+0x1d18] ;  /* 0x001d180001977983 */ /* 0x000f220000100800 */
[----:B------:R-:W-:Y:S02]  /*7520*/  ISETP.GT.U32.AND P6, PT, R3, R68, PT ;  /* 0x000000440300720c */ /* 0x000fe40003fc4070 */
[----:B------:R-:W-:Y:S01]  /*7530*/  @!P1 IMAD.IADD R229, R229, 0x1, -R3 ;  /* 0x00000001e5e59824 */ /* 0x000fe200078e0a03 */
[----:B------:R1:W-:Y:S01]  /*7540*/  STL [R1+0x1dcc], R0 ;  /* 0x001dcc0001007387 */ /* 0x0003e20000100800 */
[----:B--2---:R-:W-:-:S03]  /*7550*/  ISETP.GE.AND P1, PT, R248, RZ, PT ;  /* 0x000000fff800720c */ /* 0x004fc60003f26270 */
[----:B------:R-:W2:Y:S06]  /*7560*/  LDL R248, [R1+0x1d44] ;  /* 0x001d440001f87983 */ /* 0x000eac0000100800 */
[----:B------:R-:W-:Y:S01]  /*7570*/  @!P6 IMAD.IADD R68, R68, 0x1, -R3 ;  /* 0x000000014444e824 */ /* 0x000fe200078e0a03 */
[----:B---3--:R-:W-:Y:S02]  /*7580*/  ISETP.GE.AND P6, PT, R249, RZ, PT ;  /* 0x000000fff900720c */ /* 0x008fe40003fc6270 */
[----:B------:R-:W3:Y:S01]  /*7590*/  LDL R249, [R1+0x1d48] ;  /* 0x001d480001f97983 */ /* 0x000ee20000100800 */
[----:B------:R-:W-:-:S02]  /*75a0*/  @!P0 IADD3 R50, -R50, RZ, RZ ;  /* 0x000000ff32328210 */ /* 0x000fc40007ffe1ff */
[----:B------:R-:W-:-:S13]  /*75b0*/  ISETP.GT.U32.AND P0, PT, R3, R56, PT ;  /* 0x000000380300720c */ /* 0x000fda0003f04070 */
[----:B------:R-:W-:Y:S01]  /*75c0*/  @!P0 IMAD.IADD R56, R56, 0x1, -R3 ;  /* 0x0000000138388824 */ /* 0x000fe200078e0a03 */
[C---:B------:R-:W-:Y:S01]  /*75d0*/  ISETP.GT.U32.AND P0, PT, R3.reuse, R190, PT ;  /* 0x000000be0300720c */ /* 0x040fe20003f04070 */
[----:B------:R-:W-:Y:S01]  /*75e0*/  @!P2 IMAD.MOV R169, RZ, RZ, -R169 ;  /* 0x000000ffffa9a224 */ /* 0x000fe200078e0aa9 */
[----:B------:R-:W-:-:S11]  /*75f0*/  ISETP.GT.U32.AND P2, PT, R3, R228, PT ;  /* 0x000000e40300720c */ /* 0x000fd60003f44070 */
[--C-:B------:R-:W-:Y:S01]  /*7600*/  @!P0 IMAD.IADD R190, R190, 0x1, -R3.reuse ;  /* 0x00000001bebe8824 */ /* 0x100fe200078e0a03 */
[C---:B------:R-:W-:Y:S01]  /*7610*/  ISETP.GT.U32.AND P0, PT, R3.reuse, R13, PT ;  /* 0x0000000d0300720c */ /* 0x040fe20003f04070 */
[----:B------:R-:W-:Y:S02]  /*7620*/  @!P5 IMAD.MOV R40, RZ, RZ, -R40 ;  /* 0x000000ffff28d224 */ /* 0x000fe400078e0a28 */
[----:B------:R-:W-:Y:S01]  /*7630*/  @!P2 IMAD.IADD R228, R228, 0x1, -R3 ;  /* 0x00000001e4e4a824 */ /* 0x000fe200078e0a03 */
[C---:B------:R-:W-:Y:S02]  /*7640*/  ISETP.GT.U32.AND P5, PT, R3.reuse, R190, PT ;  /* 0x000000be0300720c */ /* 0x040fe40003fa4070 */
[----:B------:R-:W-:-:S07]  /*7650*/  ISETP.GT.U32.AND P2, PT, R3, R66, PT ;  /* 0x000000420300720c */ /* 0x000fce0003f44070 */
[-C--:B------:R-:W-:Y:S02]  /*7660*/  @!P0 IADD3 R13, R13, -R3.reuse, RZ ;  /* 0x800000030d0d8210 */ /* 0x080fe40007ffe0ff */
[----:B------:R-:W-:Y:S02]  /*7670*/  ISETP.GT.U32.AND P0, PT, R3, R70, PT ;  /* 0x000000460300720c */ /* 0x000fe40003f04070 */
[--C-:B------:R-:W-:Y:S02]  /*7680*/  @!P5 IMAD.IADD R190, R190, 0x1, -R3.reuse ;  /* 0x00000001bebed824 */ /* 0x100fe400078e0a03 */
[----:B------:R-:W-:Y:S02]  /*7690*/  @!P2 IADD3 R66, R66, -R3, RZ ;  /* 0x800000034242a210 */ /* 0x000fe40007ffe0ff */
[----:B------:R-:W-:Y:S02]  /*76a0*/  ISETP.GE.AND P5, PT, R157, RZ, PT ;  /* 0x000000ff9d00720c */ /* 0x000fe40003fa6270 */
[----:B----4-:R-:W-:Y:S01]  /*76b0*/  ISETP.GE.AND P2, PT, R166, RZ, PT ;  /* 0x000000ffa600720c */ /* 0x010fe20003f46270 */
[----:B------:R-:W4:Y:S04]  /*76c0*/  LDL R157, [R1+0x1d2c] ;  /* 0x001d2c00019d7983 */ /* 0x000f280000100800 */
[----:B------:R-:W-:Y:S01]  /*76d0*/  @!P0 IMAD.IADD R70, R70, 0x1, -R3 ;  /* 0x0000000146468824 */ /* 0x000fe200078e0a03 */
[----:B------:R-:W-:Y:S01]  /*76e0*/  ISETP.GE.AND P0, PT, R155, RZ, PT ;  /* 0x000000ff9b00720c */ /* 0x000fe20003f06270 */
[----:B------:R-:W4:Y:S04]  /*76f0*/  LDL R166, [R1+0x1d40] ;  /* 0x001d400001a67983 */ /* 0x000f280000100800 */
[----:B------:R-:W4:Y:S01]  /*7700*/  LDL R155, [R1+0x1d38] ;  /* 0x001d3800019b7983 */ /* 0x000f220000100800 */
[----:B------:R-:W-:Y:S01]  /*7710*/  @!P4 IMAD.MOV R56, RZ, RZ, -R56 ;  /* 0x000000ffff38c224 */ /* 0x000fe200078e0a38 */
[C---:B------:R-:W-:Y:S01]  /*7720*/  ISETP.GT.U32.AND P4, PT, R3.reuse, R62, PT ;  /* 0x0000003e0300720c */ /* 0x040fe20003f84070 */
[----:B------:R-:W-:Y:S01]  /*7730*/  @!P2 IMAD.MOV R173, RZ, RZ, -R173 ;  /* 0x000000ffffada224 */ /* 0x000fe200078e0aad */
[C---:B------:R-:W-:Y:S01]  /*7740*/  ISETP.GT.U32.AND P2, PT, R3.reuse, R229, PT ;  /* 0x000000e50300720c */ /* 0x040fe20003f44070 */
[----:B------:R-:W-:Y:S01]  /*7750*/  @!P3 IMAD.MOV R171, RZ, RZ, -R171 ;  /* 0x000000ffffabb224 */ /* 0x000fe200078e0aab */
[----:B------:R-:W-:-:S09]  /*7760*/  ISETP.GT.U32.AND P3, PT, R3, R175, PT ;  /* 0x000000af0300720c */ /* 0x000fd20003f64070 */
[----:B------:R-:W-:Y:S02]  /*7770*/  @!P4 IADD3 R62, R62, -R3, RZ ;  /* 0x800000033e3ec210 */ /* 0x000fe40007ffe0ff */
[--C-:B------:R-:W-:Y:S01]  /*7780*/  @!P2 IMAD.IADD R229, R229, 0x1, -R3.reuse ;  /* 0x00000001e5e5a824 */ /* 0x100fe200078e0a03 */
[C---:B------:R-:W-:Y:S02]  /*7790*/  ISETP.GT.U32.AND P2, PT, R3.reuse, R179, PT ;  /* 0x000000b30300720c */ /* 0x040fe40003f44070 */
[----:B------:R-:W-:Y:S02]  /*77a0*/  @!P1 IADD3 R62, -R62, RZ, RZ ;  /* 0x000000ff3e3e9210 */ /* 0x000fe40007ffe1ff */
[----:B------:R-:W-:Y:S01]  /*77b0*/  ISETP.GT.U32.AND P1, PT, R3, R68, PT ;  /* 0x000000440300720c */ /* 0x000fe20003f24070 */
[----:B------:R-:W-:Y:S01]  /*77c0*/  @!P3 IMAD.IADD R175, R175, 0x1, -R3 ;  /* 0x00000001afafb824 */ /* 0x000fe200078e0a03 */
[----:B------:R-:W-:-:S07]  /*77d0*/  ISETP.GE.AND P3, PT, R151, RZ, PT ;  /* 0x000000ff9700720c */ /* 0x000fce0003f66270 */
[--C-:B------:R-:W-:Y:S01]  /*77e0*/  @!P2 IMAD.IADD R179, R179, 0x1, -R3.reuse ;  /* 0x00000001b3b3a824 */ /* 0x100fe200078e0a03 */
[----:B------:R-:W4:Y:S03]  /*77f0*/  LDL R151, [R1+0x1d34] ;  /* 0x001d340001977983 */ /* 0x000f260000100800 */
[----:B------:R-:W-:Y:S01]  /*7800*/  @!P1 IMAD.IADD R68, R68, 0x1, -R3 ;  /* 0x0000000144449824 */ /* 0x000fe200078e0a03 */
[----:B------:R-:W-:Y:S02]  /*7810*/  ISETP.GT.U32.AND P1, PT, R3, R74, PT ;  /* 0x0000004a0300720c */ /* 0x000fe40003f24070 */
[----:B--2---:R-:W-:Y:S02]  /*7820*/  ISETP.GE.AND P2, PT, R248, RZ, PT ;  /* 0x000000fff800720c */ /* 0x004fe40003f46270 */
[----:B------:R-:W2:Y:S09]  /*7830*/  LDL R248, [R1+0x1d64] ;  /* 0x001d640001f87983 */ /* 0x000eb20000100800 */
[----:B------:R-:W-:-:S02]  /*7840*/  @!P1 IADD3 R74, R74, -R3, RZ ;  /* 0x800000034a4a9210 */ /* 0x000fc40007ffe0ff */
[----:B---3--:R-:W-:Y:S02]  /*7850*/  ISETP.GE.AND P1, PT, R249, RZ, PT ;  /* 0x000000fff900720c */ /* 0x008fe40003f26270 */
[----:B------:R-:W3:Y:S01]  /*7860*/  LDL R249, [R1+0x1d68] ;  /* 0x001d680001f97983 */ /* 0x000ee20000100800 */
[----:B------:R-:W-:Y:S01]  /*7870*/  @!P3 IMAD.MOV R228, RZ, RZ, -R228 ;  /* 0x000000ffffe4b224 */ /* 0x000fe200078e0ae4 */
[C---:B------:R-:W-:Y:S01]  /*7880*/  ISETP.GT.U32.AND P4, PT, R3.reuse, R177, PT ;  /* 0x000000b10300720c */ /* 0x040fe20003f84070 */
[----:B------:R-:W-:Y:S01]  /*7890*/  @!P0 IMAD.MOV R60, RZ, RZ, -R60 ;  /* 0x000000ffff3c8224 */ /* 0x000fe200078e0a3c */
[C---:B------:R-:W-:Y:S02]  /*78a0*/  ISETP.GT.U32.AND P3, PT, R3.reuse, R70, PT ;  /* 0x000000460300720c */ /* 0x040fe40003f64070 */
[----:B------:R-:W-:-:S09]  /*78b0*/  ISETP.GT.U32.AND P0, PT, R3, R66, PT ;  /* 0x000000420300720c */ /* 0x000fd20003f04070 */
[--C-:B------:R-:W-:Y:S01]  /*78c0*/  @!P4 IMAD.IADD R177, R177, 0x1, -R3.reuse ;  /* 0x00000001b1b1c824 */ /* 0x100fe200078e0a03 */
[C---:B------:R-:W-:Y:S01]  /*78d0*/  ISETP.GT.U32.AND P4, PT, R3.reuse, R175, PT ;  /* 0x000000af0300720c */ /* 0x040fe20003f84070 */
[----:B------:R-:W-:Y:S01]  /*78e0*/  @!P3 IMAD.IADD R70, R70, 0x1, -R3 ;  /* 0x000000014646b824 */ /* 0x000fe200078e0a03 */
[C---:B------:R-:W-:Y:S02]  /*78f0*/  ISETP.GT.U32.AND P3, PT, R3.reuse, R58, PT ;  /* 0x0000003a0300720c */ /* 0x040fe40003f64070 */
[----:B------:R-:W-:Y:S02]  /*7900*/  @!P0 IADD3 R66, R66, -R3, RZ ;  /* 0x8000000342428210 */ /* 0x000fe40007ffe0ff */
[----:B------:R-:W-:-:S07]  /*7910*/  ISETP.GT.U32.AND P0, PT, R3, R72, PT ;  /* 0x000000480300720c */ /* 0x000fce0003f04070 */
[--C-:B------:R-:W-:Y:S02]  /*7920*/  @!P4 IMAD.IADD R175, R175, 0x1, -R3.reuse ;  /* 0x00000001afafc824 */ /* 0x100fe400078e0a03 */
[----:B------:R-:W-:-:S04]  /*7930*/  @!P3 IMAD.IADD R58, R58, 0x1, -R3 ;  /* 0x000000013a3ab824 */ /* 0x000fc800078e0a03 */
[----:B------:R-:W-:Y:S01]  /*7940*/  @!P0 IMAD.IADD R72, R72, 0x1, -R3 ;  /* 0x0000000148488824 */ /* 0x000fe200078e0a03 */
[----:B----4-:R-:W-:Y:S02]  /*7950*/  ISETP.GE.AND P4, PT, R157, RZ, PT ;  /* 0x000000ff9d00720c */ /* 0x010fe40003f86270 */
[----:B------:R-:W4:Y:S01]  /*7960*/  LDL R157, [R1+0x1d4c] ;  /* 0x001d4c00019d7983 */ /* 0x000f220000100800 */
[----:B------:R-:W-:-:S03]  /*7970*/  ISETP.GE.AND P0, PT, R166, RZ, PT ;  /* 0x000000ffa600720c */ /* 0x000fc60003f06270 */
[----:B------:R-:W4:Y:S01]  /*7980*/  LDL R166, [R1+0x1d5c] ;  /* 0x001d5c0001a67983 */ /* 0x000f220000100800 */
[----:B------:R-:W-:-:S03]  /*7990*/  ISETP.GE.AND P3, PT, R155, RZ, PT ;  /* 0x000000ff9b00720c */ /* 0x000fc60003f66270 */
[----:B------:R-:W4:Y:S10]  /*79a0*/  LDL R155, [R1+0x1d58] ;  /* 0x001d5800019b7983 */ /* 0x000f340000100800 */
[----:B------:R-:W-:Y:S01]  /*79b0*/  @!P3 IMAD.MOV R66, RZ, RZ, -R66 ;  /* 0x000000ffff42b224 */ /* 0x000fe200078e0a42 */
[----:B------:R-:W-:-:S02]  /*79c0*/  ISETP.GT.U32.AND P3, PT, R3, R72, PT ;  /* 0x000000480300720c */ /* 0x000fc40003f64070 */
[----:B------:R-:W-:Y:S01]  /*79d0*/  @!P5 IADD3 R13, -R13, RZ, RZ ;  /* 0x000000ff0d0dd210 */ /* 0x000fe20007ffe1ff */
[----:B------:R-:W-:Y:S01]  /*79e0*/  @!P0 IMAD.MOV R229, RZ, RZ, -R229 ;  /* 0x000000ffffe58224 */ /* 0x000fe200078e0ae5 */
[C---:B------:R-:W-:Y:S02]  /*79f0*/  ISETP.GT.U32.AND P5, PT, R3.reuse, R177, PT ;  /* 0x000000b10300720c */ /* 0x040fe40003fa4070 */
[----:B------:R-:W-:-:S07]  /*7a00*/  ISETP.GT.U32.AND P0, PT, R3, R179, PT ;  /* 0x000000b30300720c */ /* 0x000fce0003f04070 */
[----:B------:R-:W-:Y:S01]  /*7a10*/  @!P3 IMAD.IADD R72, R72, 0x1, -R3 ;  /* 0x000000014848b824 */ /* 0x000fe200078e0a03 */
[----:B------:R-:W-:-:S03]  /*7a20*/  ISETP.GT.U32.AND P3, PT, R3, R83, PT ;  /* 0x000000530300720c */ /* 0x000fc60003f64070 */
[----:B------:R-:W-:Y:S01]  /*7a30*/  @!P5 IMAD.IADD R177, R177, 0x1, -R3 ;  /* 0x00000001b1b1d824 */ /* 0x000fe200078e0a03 */
[----:B------:R-:W-:Y:S02]  /*7a40*/  ISETP.GE.AND P5, PT, R151, RZ, PT ;  /* 0x000000ff9700720c */ /* 0x000fe40003fa6270 */
[----:B------:R-:W4:Y:S01]  /*7a50*/  LDL R151, [R1+0x1d50] ;  /* 0x001d500001977983 */ /* 0x000f220000100800 */
[----:B------:R-:W-:Y:S02]  /*7a60*/  @!P0 IADD3 R179, R179, -R3, RZ ;  /* 0x80000003b3b38210 */ /* 0x000fe40007ffe0ff */
[----:B------:R-:W-:-:S04]  /*7a70*/  ISETP.GT.U32.AND P0, PT, R3, R80, PT ;  /* 0x000000500300720c */ /* 0x000fc80003f04070 */
[--C-:B------:R-:W-:Y:S01]  /*7a80*/  @!P3 IMAD.IADD R83, R83, 0x1, -R3.reuse ;  /* 0x000000015353b824 */ /* 0x100fe200078e0a03 */
[----:B--2---:R-:W-:Y:S02]  /*7a90*/  ISETP.GE.AND P3, PT, R248, RZ, PT ;  /* 0x000000fff800720c */ /* 0x004fe40003f66270 */
[----:B------:R-:W2:Y:S06]  /*7aa0*/  LDL R248, [R1+0x1d84] ;  /* 0x001d840001f87983 */ /* 0x000eac0000100800 */
[----:B------:R-:W-:Y:S01]  /*7ab0*/  @!P0 IMAD.IADD R80, R80, 0x1, -R3 ;  /* 0x0000000150508824 */ /* 0x000fe200078e0a03 */
[----:B---3--:R-:W-:-:S02]  /*7ac0*/  ISETP.GE.AND P0, PT, R249, RZ, PT ;  /* 0x000000fff900720c */ /* 0x008fc40003f06270 */
[----:B------:R-:W3:Y:S01]  /*7ad0*/  LDL R249, [R1+0x1d88] ;  /* 0x001d880001f97983 */ /* 0x000ee20000100800 */
[----:B------:R-:W-:Y:S01]  /*7ae0*/  @!P6 IMAD.MOV R190, RZ, RZ, -R190 ;  /* 0x000000ffffbee224 */ /* 0x000fe200078e0abe */
[C---:B------:R-:W-:Y:S01]  /*7af0*/  ISETP.GT.U32.AND P6, PT, R3.reuse, R245, PT ;  /* 0x000000f50300720c */ /* 0x040fe20003fc4070 */
[----:B------:R-:W-:Y:S01]  /*7b00*/  @!P4 IMAD.MOV R175, RZ, RZ, -R175 ;  /* 0x000000ffffafc224 */ /* 0x000fe200078e0aaf */
[----:B------:R-:W-:Y:S02]  /*7b10*/  @!P5 IADD3 R70, -R70, RZ, RZ ;  /* 0x000000ff4646d210 */ /* 0x000fe40007ffe1ff */
[----:B------:R-:W-:-:S09]  /*7b20*/  ISETP.GT.U32.AND P5, PT, R3, R58, PT ;  /* 0x0000003a0300720c */ /* 0x000fd20003fa4070 */
[----:B------:R-:W-:Y:S02]  /*7b30*/  @!P6 IADD3 R245, R245, -R3, RZ ;  /* 0x80000003f5f5e210 */ /* 0x000fe40007ffe0ff */
[C---:B------:R-:W-:Y:S02]  /*7b40*/  ISETP.GT.U32.AND P6, PT, R3.reuse, R230, PT ;  /* 0x000000e60300720c */ /* 0x040fe40003fc4070 */
[C---:B------:R-:W-:Y:S01]  /*7b50*/  ISETP.GT.U32.AND P4, PT, R3.reuse, R245, PT ;  /* 0x000000f50300720c */ /* 0x040fe20003f84070 */
[----:B------:R-:W-:Y:S01]  /*7b60*/  @!P5 IMAD.IADD R58, R58, 0x1, -R3 ;  /* 0x000000013a3ad824 */ /* 0x000fe200078e0a03 */
[----:B------:R-:W-:-:S09]  /*7b70*/  ISETP.GT.U32.AND P5, PT, R3, R78, PT ;  /* 0x0000004e0300720c */ /* 0x000fd20003fa4070 */
[--C-:B------:R-:W-:Y:S02]  /*7b80*/  @!P6 IMAD.IADD R230, R230, 0x1, -R3.reuse ;  /* 0x00000001e6e6e824 */ /* 0x100fe400078e0a03 */
[--C-:B------:R-:W-:Y:S01]  /*7b90*/  @!P4 IMAD.IADD R245, R245, 0x1, -R3.reuse ;  /* 0x00000001f5f5c824 */ /* 0x100fe200078e0a03 */
[C---:B------:R-:W-:Y:S02]  /*7ba0*/  ISETP.GT.U32.AND P4, PT, R3.reuse, R181, PT ;  /* 0x000000b50300720c */ /* 0x040fe40003f84070 */
[----:B------:R-:W-:Y:S01]  /*7bb0*/  ISETP.GT.U32.AND P6, PT, R3, R230, PT ;  /* 0x000000e60300720c */ /* 0x000fe20003fc4070 */
[----:B------:R-:W-:-:S10]  /*7bc0*/  @!P5 IMAD.IADD R78, R78, 0x1, -R3 ;  /* 0x000000014e4ed824 */ /* 0x000fd400078e0a03 */
[----:B------:R-:W-:Y:S02]  /*7bd0*/  @!P4 IADD3 R181, R181, -R3, RZ ;  /* 0x80000003b5b5c210 */ /* 0x000fe40007ffe0ff */
[----:B------:R-:W-:Y:S01]  /*7be0*/  @!P6 IMAD.IADD R230, R230, 0x1, -R3 ;  /* 0x00000001e6e6e824 */ /* 0x000fe200078e0a03 */
[----:B----4-:R-:W-:Y:S02]  /*7bf0*/  ISETP.GE.AND P6, PT, R157, RZ, PT ;  /* 0x000000ff9d00720c */ /* 0x010fe40003fc6270 */
[----:B------:R-:W4:Y:S01]  /*7c00*/  LDL R157, [R1+0x1d6c] ;  /* 0x001d6c00019d7983 */ /* 0x000f220000100800 */
[----:B------:R-:W-:-:S03]  /*7c10*/  ISETP.GE.AND P5, PT, R166, RZ, PT ;  /* 0x000000ffa600720c */ /* 0x000fc60003fa6270 */
[----:B------:R-:W4:Y:S01]  /*7c20*/  LDL R166, [R1+0x1d7c] ;  /* 0x001d7c0001a67983 */ /* 0x000f220000100800 */
[----:B------:R-:W-:-:S03]  /*7c30*/  ISETP.GE.AND P4, PT, R155, RZ, PT ;  /* 0x000000ff9b00720c */ /* 0x000fc60003f86270 */
[----:B------:R-:W4:Y:S01]  /*7c40*/  LDL R155, [R1+0x1d78] ;  /* 0x001d7800019b7983 */ /* 0x000f220000100800 */
[----:B------:R-:W-:-:S09]  /*7c50*/  IABS R30, R0 ;  /* 0x00000000001e7213 */ /* 0x000fd20000000000 */
[----:B------:R-:W-:Y:S01]  /*7c60*/  @!P4 IMAD.MOV R72, RZ, RZ, -R72 ;  /* 0x000000ffff48c224 */ /* 0x000fe200078e0a48 */
[----:B------:R-:W-:Y:S02]  /*7c70*/  ISETP.GT.U32.AND P4, PT, R3, R78, PT ;  /* 0x0000004e0300720c */ /* 0x000fe40003f84070 */
[----:B------:R-:W-:Y:S01]  /*7c80*/  @!P1 IADD3 R177, -R177, RZ, RZ ;  /* 0x000000ffb1b19210 */ /* 0x000fe20007ffe1ff */
[----:B------:R-:W-:Y:S01]  /*7c90*/  @!P6 IMAD.MOV R245, RZ, RZ, -R245 ;  /* 0x000000fffff5e224 */ /* 0x000fe200078e0af5 */
[C---:B------:R-:W-:Y:S01]  /*7ca0*/  ISETP.GT.U32.AND P1, PT, R3.reuse, R14, PT ;  /* 0x0000000e0300720c */ /* 0x040fe20003f24070 */
[----:B-1----:R-:W-:Y:S01]  /*7cb0*/  IMAD.HI.U32 R0, R214, R30, RZ ;  /* 0x0000001ed6007227 */ /* 0x002fe200078e00ff */
[----:B------:R-:W-:-:S07]  /*7cc0*/  ISETP.GT.U32.AND P6, PT, R3, R83, PT ;  /* 0x000000530300720c */ /* 0x000fce0003fc4070 */
[----:B------:R-:W-:Y:S01]  /*7cd0*/  @!P4 IMAD.IADD R78, R78, 0x1, -R3 ;  /* 0x000000014e4ec824 */ /* 0x000fe200078e0a03 */
[----:B------:R-:W-:Y:S01]  /*7ce0*/  ISETP.GT.U32.AND P4, PT, R3, R185, PT ;  /* 0x000000b90300720c */ /* 0x000fe20003f84070 */
[----:B------:R-:W-:-:S04]  /*7cf0*/  IMAD.MOV R0, RZ, RZ, -R0 ;  /* 0x000000ffff007224 */ /* 0x000fc800078e0a00 */
[----:B------:R-:W-:Y:S01]  /*7d00*/  IMAD R30, R3, R0, R30 ;  /* 0x00000000031e7224 */ /* 0x000fe200078e021e */
[----:B------:R-:W-:Y:S01]  /*7d10*/  IADD3 R0, R210, 0xf5, RZ ;  /* 0x000000f5d2007810 */ /* 0x000fe20007ffe0ff */
[--C-:B------:R-:W-:Y:S01]  /*7d20*/  @!P1 IMAD.IADD R14, R14, 0x1, -R3.reuse ;  /* 0x000000010e0e9824 */ /* 0x100fe200078e0a03 */
[----:B------:R-:W-:Y:S01]  /*7d30*/  ISETP.GE.AND P1, PT, R151, RZ, PT ;  /* 0x000000ff9700720c */ /* 0x000fe20003f26270 */
[----:B------:R-:W-:Y:S01]  /*7d40*/  @!P6 IMAD.IADD R83, R83, 0x1, -R3 ;  /* 0x000000015353e824 */ /* 0x000fe200078e0a03 */
[----:B------:R-:W4:Y:S01]  /*7d50*/  LDL R151, [R1+0x1d74] ;  /* 0x001d740001977983 */ /* 0x000f220000100800 */
[----:B------:R-:W-:Y:S02]  /*7d60*/  ISETP.GT.U32.AND P6, PT, R3, R86, PT ;  /* 0x000000560300720c */ /* 0x000fe40003fc4070 */
[----:B------:R-:W-:Y:S01]  /*7d70*/  @!P4 IADD3 R185, R185, -R3, RZ ;  /* 0x80000003b9b9c210 */ /* 0x000fe20007ffe0ff */
[----:B------:R1:W-:Y:S01]  /*7d80*/  STL [R1+0x1dc0], R0 ;  /* 0x001dc00001007387 */ /* 0x0003e20000100800 */
[----:B--2---:R-:W-:-:S03]  /*7d90*/  ISETP.GE.AND P4, PT, R248, RZ, PT ;  /* 0x000000fff800720c */ /* 0x004fc60003f86270 */
[----:B------:R-:W2:Y:S06]  /*7da0*/  LDL R248, [R1+0x1da0] ;  /* 0x001da00001f87983 */ /* 0x000eac0000100800 */
[----:B------:R-:W-:Y:S01]  /*7db0*/  @!P6 IMAD.IADD R86, R86, 0x1, -R3 ;  /* 0x000000015656e824 */ /* 0x000fe200078e0a03 */
[----:B---3--:R-:W-:Y:S02]  /*7dc0*/  ISETP.GE.AND P6, PT, R249, RZ, PT ;  /* 0x000000fff900720c */ /* 0x008fe40003fc6270 */
[----:B------:R-:W3:Y:S01]  /*7dd0*/  LDL R249, [R1+0x1da8] ;  /* 0x001da80001f97983 */ /* 0x000ee20000100800 */
[----:B------:R-:W-:Y:S01]  /*7de0*/  @!P2 IMAD.MOV R68, RZ, RZ, -R68 ;  /* 0x000000ffff44a224 */ /* 0x000fe200078e0a44 */
[----:B------:R-:W-:-:S13]  /*7df0*/  ISETP.GT.U32.AND P2, PT, R3, R74, PT ;  /* 0x0000004a0300720c */ /* 0x000fda0003f44070 */
[----:B------:R-:W-:Y:S01]  /*7e00*/  @!P2 IMAD.IADD R74, R74, 0x1, -R3 ;  /* 0x000000014a4aa824 */ /* 0x000fe200078e0a03 */
[C---:B------:R-:W-:Y:S01]  /*7e10*/  ISETP.GT.U32.AND P2, PT, R3.reuse, R183, PT ;  /* 0x000000b70300720c */ /* 0x040fe20003f44070 */
[----:B------:R-:W-:Y:S01]  /*7e20*/  @!P1 IMAD.MOV R58, RZ, RZ, -R58 ;  /* 0x000000ffff3a9224 */ /* 0x000fe200078e0a3a */
[----:B------:R-:W-:-:S11]  /*7e30*/  ISETP.GT.U32.AND P1, PT, R3, R181, PT ;  /* 0x000000b50300720c */ /* 0x000fd60003f24070 */
[-C--:B------:R-:W-:Y:S02]  /*7e40*/  @!P2 IADD3 R183, R183, -R3.reuse, RZ ;  /* 0x80000003b7b7a210 */ /* 0x080fe40007ffe0ff */
[----:B------:R-:W-:Y:S02]  /*7e50*/  ISETP.GT.U32.AND P2, PT, R3, R14, PT ;  /* 0x0000000e0300720c */ /* 0x000fe40003f44070 */
[----:B------:R-:W-:Y:S02]  /*7e60*/  @!P5 IADD3 R179, -R179, RZ, RZ ;  /* 0x000000ffb3b3d210 */ /* 0x000fe40007ffe1ff */
[----:B------:R-:W-:Y:S02]  /*7e70*/  @!P1 IADD3 R181, R181, -R3, RZ ;  /* 0x80000003b5b59210 */ /* 0x000fe40007ffe0ff */
[C---:B------:R-:W-:Y:S02]  /*7e80*/  ISETP.GT.U32.AND P5, PT, R3.reuse, R183, PT ;  /* 0x000000b70300720c */ /* 0x040fe40003fa4070 */
[----:B------:R-:W-:-:S05]  /*7e90*/  ISETP.GT.U32.AND P1, PT, R3, R84, PT ;  /* 0x000000540300720c */ /* 0x000fca0003f24070 */
[----:B------:R-:W-:Y:S01]  /*7ea0*/  @!P2 IMAD.IADD R14, R14, 0x1, -R3 ;  /* 0x000000010e0ea824 */ /* 0x000fe200078e0a03 */
[----:B------:R-:W-:-:S05]  /*7eb0*/  ISETP.GT.U32.AND P2, PT, R3, R88, PT ;  /* 0x000000580300720c */ /* 0x000fca0003f44070 */
[----:B------:R-:W-:Y:S02]  /*7ec0*/  @!P5 IADD3 R183, R183, -R3, RZ ;  /* 0x80000003b7b7d210 */ /* 0x000fe40007ffe0ff */
[--C-:B------:R-:W-:Y:S01]  /*7ed0*/  @!P1 IMAD.IADD R84, R84, 0x1, -R3.reuse ;  /* 0x0000000154549824 */ /* 0x100fe200078e0a03 */
[----:B----4-:R-:W-:Y:S02]  /*7ee0*/  ISETP.GE.AND P5, PT, R157, RZ, PT ;  /* 0x000000ff9d00720c */ /* 0x010fe40003fa6270 */
[----:B------:R-:W4:Y:S03]  /*7ef0*/  LDL R157, [R1+0x1d90] ;  /* 0x001d9000019d7983 */ /* 0x000f260000100800 */
[----:B------:R-:W-:Y:S01]  /*7f00*/  @!P2 IMAD.IADD R88, R88, 0x1, -R3 ;  /* 0x000000015858a824 */ /* 0x000fe200078e0a03 */
[----:B------:R-:W-:Y:S02]  /*7f10*/  ISETP.GE.AND P1, PT, R166, RZ, PT ;  /* 0x000000ffa600720c */ /* 0x000fe40003f26270 */
[----:B------:R-:W4:Y:S01]  /*7f20*/  LDL R166, [R1+0x1d9c] ;  /* 0x001d9c0001a67983 */ /* 0x000f220000100800 */
[----:B------:R-:W-:-:S03]  /*7f30*/  ISETP.GE.AND P2, PT, R155, RZ, PT ;  /* 0x000000ff9b00720c */ /* 0x000fc60003f46270 */
[----:B------:R-:W4:Y:S01]  /*7f40*/  LDL R155, [R1+0x1d98] ;  /* 0x001d9800019b7983 */ /* 0x000f220000100800 */
[----:B------:R-:W-:Y:S01]  /*7f50*/  @!P3 IMAD.MOV R74, RZ, RZ, -R74 ;  /* 0x000000ffff4ab224 */ /* 0x000fe200078e0a4a */
[----:B------:R-:W-:-:S05]  /*7f60*/  ISETP.GT.U32.AND P3, PT, R3, R80, PT ;  /* 0x000000500300720c */ /* 0x000fca0003f64070 */
[----:B------:R-:W-:Y:S01]  /*7f70*/  @!P1 IMAD.MOV R83, RZ, RZ, -R83 ;  /* 0x000000ffff539224 */ /* 0x000fe200078e0a53 */
[C---:B------:R-:W-:Y:S01]  /*7f80*/  ISETP.GT.U32.AND P1, PT, R3.reuse, R185, PT ;  /* 0x000000b90300720c */ /* 0x040fe20003f24070 */
[----:B------:R-:W-:Y:S01]  /*7f90*/  @!P0 IMAD.MOV R230, RZ, RZ, -R230 ;  /* 0x000000ffffe68224 */ /* 0x000fe200078e0ae6 */
[----:B------:R-:W-:-:S05]  /*7fa0*/  ISETP.GT.U32.AND P0, PT, R3, R231, PT ;  /* 0x000000e70300720c */ /* 0x000fca0003f04070 */
[----:B------:R-:W-:-:S04]  /*7fb0*/  @!P3 IMAD.IADD R80, R80, 0x1, -R3 ;  /* 0x000000015050b824 */ /* 0x000fc800078e0a03 */
[----:B------:R-:W-:Y:S01]  /*7fc0*/  @!P4 IMAD.MOV R80, RZ, RZ, -R80 ;  /* 0x000000ffff50c224 */ /* 0x000fe200078e0a50 */
[----:B------:R-:W-:Y:S02]  /*7fd0*/  ISETP.GT.U32.AND P4, PT, R3, R86, PT ;  /* 0x000000560300720c */ /* 0x000fe40003f84070 */
[----:B------:R-:W-:Y:S02]  /*7fe0*/  @!P1 IADD3 R185, R185, -R3, RZ ;  /* 0x80000003b9b99210 */ /* 0x000fe40007ffe0ff */
[----:B------:R-:W-:Y:S01]  /*7ff0*/  ISETP.GT.U32.AND P1, PT, R3, R232, PT ;  /* 0x000000e80300720c */ /* 0x000fe20003f24070 */
[----:B------:R-:W-:-:S08]  /*8000*/  @!P0 IMAD.IADD R231, R231, 0x1, -R3 ;  /* 0x00000001e7e78824 */ /* 0x000fd000078e0a03 */
[--C-:B------:R-:W-:Y:S01]  /*8010*/  @!P4 IMAD.IADD R86, R86, 0x1, -R3.reuse ;  /* 0x000000015656c824 */ /* 0x100fe200078e0a03 */
[----:B------:R-:W-:Y:S02]  /*8020*/  ISETP.GE.AND P0, PT, R151, RZ, PT ;  /* 0x000000ff9700720c */ /* 0x000fe40003f06270 */
[----:B------:R-:W4:Y:S01]  /*8030*/  LDL R151, [R1+0x1d94] ;  /* 0x001d940001977983 */ /* 0x000f220000100800 */
[--C-:B------:R-:W-:Y:S01]  /*8040*/  @!P1 IMAD.IADD R232, R232, 0x1, -R3.reuse ;  /* 0x00000001e8e89824 */ /* 0x100fe200078e0a03 */
[----:B------:R-:W-:Y:S02]  /*8050*/  ISETP.GT.U32.AND P4, PT, R3, R92, PT ;  /* 0x0000005c0300720c */ /* 0x000fe40003f84070 */
[----:B--2---:R-:W-:Y:S02]  /*8060*/  ISETP.GE.AND P1, PT, R248, RZ, PT ;  /* 0x000000fff800720c */ /* 0x004fe40003f26270 */
[----:B------:R-:W2:Y:S09]  /*8070*/  LDL R248, [R1+0x1dc4] ;  /* 0x001dc40001f87983 */ /* 0x000eb20000100800 */
[----:B------:R-:W-:Y:S01]  /*8080*/  @!P4 IMAD.IADD R92, R92, 0x1, -R3 ;  /* 0x000000015c5cc824 */ /* 0x000fe200078e0a03 */
[----:B---3--:R-:W-:-:S02]  /*8090*/  ISETP.GE.AND P4, PT, R249, RZ, PT ;  /* 0x000000fff900720c */ /* 0x008fc40003f86270 */
[----:B------:R-:W3:Y:S01]  /*80a0*/  LDL R249, [R1+0x1dc8] ;  /* 0x001dc80001f97983 */ /* 0x000ee20000100800 */
[----:B------:R-:W-:Y:S01]  /*80b0*/  @!P0 IADD3 R181, -R181, RZ, RZ ;  /* 0x000000ffb5b58210 */ /* 0x000fe20007ffe1ff */
[----:B------:R-:W-:Y:S01]  /*80c0*/  @!P2 IMAD.MOV R78, RZ, RZ, -R78 ;  /* 0x000000ffff4ea224 */ /* 0x000fe200078e0a4e */
[C---:B------:R-:W-:Y:S02]  /*80d0*/  ISETP.GT.U32.AND P3, PT, R3.reuse, R76, PT ;  /* 0x0000004c0300720c */ /* 0x040fe40003f64070 */
[C---:B------:R-:W-:Y:S02]  /*80e0*/  ISETP.GT.U32.AND P0, PT, R3.reuse, R88, PT ;  /* 0x000000580300720c */ /* 0x040fe40003f04070 */
[----:B------:R-:W-:-:S09]  /*80f0*/  ISETP.GT.U32.AND P2, PT, R3, R84, PT ;  /* 0x000000540300720c */ /* 0x000fd20003f44070 */
[--C-:B------:R-:W-:Y:S01]  /*8100*/  @!P3 IMAD.IADD R76, R76, 0x1, -R3.reuse ;  /* 0x000000014c4cb824 */ /* 0x100fe200078e0a03 */
[C---:B------:R-:W-:Y:S01]  /*8110*/  ISETP.GT.U32.AND P3, PT, R3.reuse, R231, PT ;  /* 0x000000e70300720c */ /* 0x040fe20003f64070 */
[--C-:B------:R-:W-:Y:S01]  /*8120*/  @!P0 IMAD.IADD R88, R88, 0x1, -R3.reuse ;  /* 0x0000000158588824 */ /* 0x100fe200078e0a03 */
[C---:B------:R-:W-:Y:S01]  /*8130*/  ISETP.GT.U32.AND P0, PT, R3.reuse, R187, PT ;  /* 0x000000bb0300720c */ /* 0x040fe20003f04070 */
[----:B------:R-:W-:Y:S01]  /*8140*/  @!P2 IMAD.IADD R84, R84, 0x1, -R3 ;  /* 0x000000015454a824 */ /* 0x000fe200078e0a03 */
[----:B------:R-:W-:-:S09]  /*8150*/  ISETP.GT.U32.AND P2, PT, R3, R90, PT ;  /* 0x0000005a0300720c */ /* 0x000fd20003f44070 */
[--C-:B------:R-:W-:Y:S02]  /*8160*/  @!P3 IMAD.IADD R231, R231, 0x1, -R3.reuse ;  /* 0x00000001e7e7b824 */ /* 0x100fe400078e0a03 */
[----:B------:R-:W-:Y:S02]  /*8170*/  @!P0 IADD3 R187, R187, -R3, RZ ;  /* 0x80000003bbbb8210 */ /* 0x000fe40007ffe0ff */
[----:B------:R-:W-:Y:S01]  /*8180*/  @!P2 IMAD.IADD R90, R90, 0x1, -R3 ;  /* 0x000000015a5aa824 */ /* 0x000fe200078e0a03 */
[----:B----4-:R-:W-:Y:S02]  /*8190*/  ISETP.GE.AND P3, PT, R157, RZ, PT ;  /* 0x000000ff9d00720c */ /* 0x010fe40003f66270 */
[----:B------:R-:W4:Y:S01]  /*81a0*/  LDL R157, [R1+0x1dac] ;  /* 0x001dac00019d7983 */ /* 0x000f220000100800 */
[----:B------:R-:W-:-:S03]  /*81b0*/  ISETP.GE.AND P2, PT, R166, RZ, PT ;  /* 0x000000ffa600720c */ /* 0x000fc60003f46270 */
[----:B------:R-:W4:Y:S01]  /*81c0*/  LDL R166, [R1+0x1dbc] ;  /* 0x001dbc0001a67983 */ /* 0x000f220000100800 */
[----:B------:R-:W-:-:S03]  /*81d0*/  ISETP.GE.AND P0, PT, R155, RZ, PT ;  /* 0x000000ff9b00720c */ /* 0x000fc60003f06270 */
[----:B------:R-:W4:Y:S10]  /*81e0*/  LDL R155, [R1+0x1db8] ;  /* 0x001db800019b7983 */ /* 0x000f340000100800 */
[----:B------:R-:W-:-:S02]  /*81f0*/  @!P0 IADD3 R84, -R84, RZ, RZ ;  /* 0x000000ff54548210 */ /* 0x000fc40007ffe1ff */
[C---:B------:R-:W-:Y:S01]  /*8200*/  ISETP.GT.U32.AND P0, PT, R3.reuse, R90, PT ;  /* 0x0000005a0300720c */ /* 0x040fe20003f04070 */
[----:B------:R-:W-:Y:S01]  /*8210*/  @!P5 IMAD.MOV R14, RZ, RZ, -R14 ;  /* 0x000000ffff0ed224 */ /* 0x000fe200078e0a0e */
[C---:B------:R-:W-:Y:S01]  /*8220*/  ISETP.GT.U32.AND P5, PT, R3.reuse, R76, PT ;  /* 0x0000004c0300720c */ /* 0x040fe20003fa4070 */
[----:B------:R-:W-:Y:S01]  /*8230*/  @!P2 IMAD.MOV R185, RZ, RZ, -R185 ;  /* 0x000000ffffb9a224 */ /* 0x000fe200078e0ab9 */
[----:B------:R-:W-:-:S09]  /*8240*/  ISETP.GT.U32.AND P2, PT, R3, R232, PT ;  /* 0x000000e80300720c */ /* 0x000fd20003f44070 */
[--C-:B------:R-:W-:Y:S01]  /*8250*/  @!P0 IMAD.IADD R90, R90, 0x1, -R3.reuse ;  /* 0x000000015a5a8824 */ /* 0x100fe200078e0a03 */
[C---:B------:R-:W-:Y:S01]  /*8260*/  ISETP.GT.U32.AND P0, PT, R3.reuse, R191, PT ;  /* 0x000000bf0300720c */ /* 0x040fe20003f04070 */
[--C-:B------:R-:W-:Y:S02]  /*8270*/  @!P5 IMAD.IADD R76, R76, 0x1, -R3.reuse ;  /* 0x000000014c4cd824 */ /* 0x100fe400078e0a03 */
[--C-:B------:R-:W-:Y:S01]  /*8280*/  @!P2 IMAD.IADD R232, R232, 0x1, -R3.reuse ;  /* 0x00000001e8e8a824 */ /* 0x100fe200078e0a03 */
[----:B------:R-:W-:Y:S02]  /*8290*/  ISETP.GT.U32.AND P2, PT, R3, R98, PT ;  /* 0x000000620300720c */ /* 0x000fe40003f44070 */
[----:B------:R-:W-:Y:S02]  /*82a0*/  ISETP.GE.AND P5, PT, R151, RZ, PT ;  /* 0x000000ff9700720c */ /* 0x000fe40003fa6270 */
[----:B------:R-:W4:Y:S05]  /*82b0*/  LDL R151, [R1+0x1db4] ;  /* 0x001db40001977983 */ /* 0x000f2a0000100800 */
[----:B------:R-:W-:Y:S01]  /*82c0*/  @!P0 IMAD.IADD R191, R191, 0x1, -R3 ;  /* 0x00000001bfbf8824 */ /* 0x000fe200078e0a03 */
[----:B--2---:R-:W-:-:S02]  /*82d0*/  ISETP.GE.AND P0, PT, R248, RZ, PT ;  /* 0x000000fff800720c */ /* 0x004fc40003f06270 */
[----:B------:R-:W2:Y:S01]  /*82e0*/  LDL R248, [R1+0x1de4] ;  /* 0x001de40001f87983 */ /* 0x000ea20000100800 */
[----:B------:R-:W-:Y:S01]  /*82f0*/  @!P2 IMAD.IADD R98, R98, 0x1, -R3 ;  /* 0x000000016262a824 */ /* 0x000fe200078e0a03 */
[----:B---3--:R-:W-:Y:S02]  /*8300*/  ISETP.GE.AND P2, PT, R249, RZ, PT ;  /* 0x000000fff900720c */ /* 0x008fe40003f46270 */
[----:B------:R-:W3:Y:S01]  /*8310*/  LDL R249, [R1+0x1de8] ;  /* 0x001de80001f97983 */ /* 0x000ee20000100800 */
[----:B------:R-:W-:Y:S02]  /*8320*/  @!P6 IADD3 R183, -R183, RZ, RZ ;  /* 0x000000ffb7b7e210 */ /* 0x000fe40007ffe1ff */
[C---:B------:R-:W-:Y:S01]  /*8330*/  ISETP.GT.U32.AND P6, PT, R3.reuse, R247, PT ;  /* 0x000000f70300720c */ /* 0x040fe20003fc4070 */
[----:B------:R-:W-:Y:S02]  /*8340*/  @!P3 IMAD.MOV R231, RZ, RZ, -R231 ;  /* 0x000000ffffe7b224 */ /* 0x000fe400078e0ae7 */
[----:B------:R-:W-:Y:S01]  /*8350*/  @!P5 IMAD.MOV R88, RZ, RZ, -R88 ;  /* 0x000000ffff58d224 */ /* 0x000fe200078e0a58 */
[----:B------:R-:W-:-:S09]  /*8360*/  ISETP.GT.U32.AND P5, PT, R3, R187, PT ;  /* 0x000000bb0300720c */ /* 0x000fd20003fa4070 */
[----:B------:R-:W-:Y:S01]  /*8370*/  @!P6 IMAD.IADD R247, R247, 0x1, -R3 ;  /* 0x00000001f7f7e824 */ /* 0x000fe200078e0a03 */
[----:B------:R-:W-:-:S04]  /*8380*/  ISETP.GT.U32.AND P6, PT, R3, R189, PT ;  /* 0x000000bd0300720c */ /* 0x000fc80003fc4070 */
[----:B------:R-:W-:Y:S01]  /*8390*/  ISETP.GT.U32.AND P3, PT, R3, R247, PT ;  /* 0x000000f70300720c */ /* 0x000fe20003f64070 */
[----:B------:R-:W-:Y:S01]  /*83a0*/  @!P5 IMAD.IADD R187, R187, 0x1, -R3 ;  /* 0x00000001bbbbd824 */ /* 0x000fe200078e0a03 */
[----:B------:R-:W-:-:S07]  /*83b0*/  ISETP.GT.U32.AND P5, PT, R3, R96, PT ;  /* 0x000000600300720c */ /* 0x000fce0003fa4070 */
[----:B------:R-:W-:-:S04]  /*83c0*/  @!P6 IMAD.IADD R189, R189, 0x1, -R3 ;  /* 0x00000001bdbde824 */ /* 0x000fc800078e0a03 */
[----:B------:R-:W-:Y:S02]  /*83d0*/  @!P3 IADD3 R247, R247, -R3, RZ ;  /* 0x80000003f7f7b210 */ /* 0x000fe40007ffe0ff */
[C---:B------:R-:W-:Y:S02]  /*83e0*/  ISETP.GT.U32.AND P6, PT, R3.reuse, R189, PT ;  /* 0x000000bd0300720c */ /* 0x040fe40003fc4070 */
[----:B------:R-:W-:Y:S02]  /*83f0*/  ISETP.GT.U32.AND P3, PT, R3, R59, PT ;  /* 0x0000003b0300720c */ /* 0x000fe40003f64070 */
[----:B------:R-:W-:-:S09]  /*8400*/  @!P5 IADD3 R96, R96, -R3, RZ ;  /* 0x800000036060d210 */ /* 0x000fd20007ffe0ff */
[--C-:B------:R-:W-:Y:S02]  /*8410*/  @!P6 IMAD.IADD R189, R189, 0x1, -R3.reuse ;  /* 0x00000001bdbde824 */ /* 0x100fe400078e0a03 */
        /* <DEDUP_REMOVED lines=9> */
[C---:B------:R-:W-:Y:S01]  /*84b0*/  ISETP.GT.U32.AND P3, PT, R3.reuse, R96, PT ;  /* 0x000000600300720c */ /* 0x040fe20003f64070 */
[----:B------:R-:W-:Y:S01]  /*84c0*/  @!P4 IMAD.MOV R76, RZ, RZ, -R76 ;  /* 0x000000ffff4cc224 */ /* 0x000fe200078e0a4c */
[----:B------:R-:W-:Y:S01]  /*84d0*/  ISETP.GT.U32.AND P4, PT, R3, R15, PT ;  /* 0x0000000f0300720c */ /* 0x000fe20003f84070 */
[----:B-1----:R-:W-:Y:S01]  /*84e0*/  IMAD.HI.U32 R0, R214, R32, RZ ;  /* 0x00000020d6007227 */ /* 0x002fe200078e00ff */
[----:B------:R-:W-:Y:S02]  /*84f0*/  @!P6 IADD3 R247, -R247, RZ, RZ ;  /* 0x000000fff7f7e210 */ /* 0x000fe40007ffe1ff */
[----:B------:R-:W-:Y:S02]  /*8500*/  ISETP.GT.U32.AND P6, PT, R3, R191, PT ;  /* 0x000000bf0300720c */ /* 0x000fe40003fc4070 */
[----:B------:R-:W-:-:S05]  /*8510*/  IADD3 R0, -R0, RZ, RZ ;  /* 0x000000ff00007210 */ /* 0x000fca0007ffe1ff */
[----:B------:R-:W-:Y:S02]  /*8520*/  @!P3 IADD3 R96, R96, -R3, RZ ;  /* 0x800000036060b210 */ /* 0x000fe40007ffe0ff */
[C---:B------:R-:W-:Y:S01]  /*8530*/  ISETP.GT.U32.AND P3, PT, R3.reuse, R94, PT ;  /* 0x0000005e0300720c */ /* 0x040fe20003f64070 */
[----:B------:R-:W-:Y:S01]  /*8540*/  IMAD R32, R3, R0, R32 ;  /* 0x0000000003207224 */ /* 0x000fe200078e0220 */
[----:B------:R-:W-:Y:S01]  /*8550*/  IADD3 R0, R210, 0xf6, RZ ;  /* 0x000000f6d2007810 */ /* 0x000fe20007ffe0ff */
[--C-:B------:R-:W-:Y:S02]  /*8560*/  @!P4 IMAD.IADD R15, R15, 0x1, -R3.reuse ;  /* 0x000000010f0fc824 */ /* 0x100fe400078e0a03 */
[----:B------:R-:W-:Y:S01]  /*8570*/  @!P6 IMAD.IADD R191, R191, 0x1, -R3 ;  /* 0x00000001bfbfe824 */ /* 0x000fe200078e0a03 */
[----:B------:R-:W-:Y:S02]  /*8580*/  ISETP.GE.AND P4, PT, R151, RZ, PT ;  /* 0x000000ff9700720c */ /* 0x000fe40003f86270 */
[----:B------:R-:W4:Y:S01]  /*8590*/  LDL R151, [R1+0x1dd4] ;  /* 0x001dd40001977983 */ /* 0x000f220000100800 */
[----:B------:R-:W-:-:S04]  /*85a0*/  ISETP.GT.U32.AND P6, PT, R3, R103, PT ;  /* 0x000000670300720c */ /* 0x000fc80003fc4070 */
[----:B------:R-:W-:Y:S01]  /*85b0*/  @!P3 IMAD.IADD R94, R94, 0x1, -R3 ;  /* 0x000000015e5eb824 */ /* 0x000fe200078e0a03 */
[----:B------:R1:W-:Y:S01]  /*85c0*/  STL [R1+0x1db0], R0 ;  /* 0x001db00001007387 */ /* 0x0003e20000100800 */
[----:B--2---:R-:W-:-:S03]  /*85d0*/  ISETP.GE.AND P3, PT, R248, RZ, PT ;  /* 0x000000fff800720c */ /* 0x004fc60003f66270 */
[----:B------:R-:W2:Y:S04]  /*85e0*/  LDL R248, [R1+0x1e08] ;  /* 0x001e080001f87983 */ /* 0x000ea80000100800 */
[----:B------:R-:W-:Y:S02]  /*85f0*/  @!P6 IADD3 R103, R103, -R3, RZ ;  /* 0x800000036767e210 */ /* 0x000fe40007ffe0ff */
[----:B---3--:R-:W-:Y:S02]  /*8600*/  ISETP.GE.AND P6, PT, R249, RZ, PT ;  /* 0x000000fff900720c */ /* 0x008fe40003fc6270 */
[----:B------:R-:W3:Y:S01]  /*8610*/  LDL R249, [R1+0x1e14] ;  /* 0x001e140001f97983 */ /* 0x000ee20000100800 */
[----:B------:R-:W-:Y:S01]  /*8620*/  @!P1 IMAD.MOV R86, RZ, RZ, -R86 ;  /* 0x000000ffff569224 */ /* 0x000fe200078e0a56 */
[----:B------:R-:W-:-:S13]  /*8630*/  ISETP.GT.U32.AND P1, PT, R3, R92, PT ;  /* 0x0000005c0300720c */ /* 0x000fda0003f24070 */
[----:B------:R-:W-:Y:S02]  /*8640*/  @!P1 IADD3 R92, R92, -R3, RZ ;  /* 0x800000035c5c9210 */ /* 0x000fe40007ffe0ff */
[C---:B------:R-:W-:Y:S01]  /*8650*/  ISETP.GT.U32.AND P1, PT, R3.reuse, R234, PT ;  /* 0x000000ea0300720c */ /* 0x040fe20003f24070 */
[----:B------:R-:W-:Y:S01]  /*8660*/  @!P4 IMAD.MOV R187, RZ, RZ, -R187 ;  /* 0x000000ffffbbc224 */ /* 0x000fe200078e0abb */
[----:B------:R-:W-:-:S11]  /*8670*/  ISETP.GT.U32.AND P4, PT, R3, R59, PT ;  /* 0x0000003b0300720c */ /* 0x000fd60003f84070 */
[--C-:B------:R-:W-:Y:S01]  /*8680*/  @!P1 IMAD.IADD R234, R234, 0x1, -R3.reuse ;  /* 0x00000001eaea9824 */ /* 0x100fe200078e0a03 */
[----:B------:R-:W-:Y:S01]  /*8690*/  ISETP.GT.U32.AND P1, PT, R3, R15, PT ;  /* 0x0000000f0300720c */ /* 0x000fe20003f24070 */
[----:B------:R-:W-:Y:S02]  /*86a0*/  @!P5 IMAD.MOV R232, RZ, RZ, -R232 ;  /* 0x000000ffffe8d224 */ /* 0x000fe400078e0ae8 */
[----:B------:R-:W-:Y:S01]  /*86b0*/  @!P4 IMAD.IADD R59, R59, 0x1, -R3 ;  /* 0x000000013b3bc824 */ /* 0x000fe200078e0a03 */
[C---:B------:R-:W-:Y:S02]  /*86c0*/  ISETP.GT.U32.AND P5, PT, R3.reuse, R234, PT ;  /* 0x000000ea0300720c */ /* 0x040fe40003fa4070 */
[----:B------:R-:W-:-:S07]  /*86d0*/  ISETP.GT.U32.AND P4, PT, R3, R101, PT ;  /* 0x000000650300720c */ /* 0x000fce0003f84070 */
[----:B------:R-:W-:Y:S01]  /*86e0*/  @!P1 IMAD.IADD R15, R15, 0x1, -R3 ;  /* 0x000000010f0f9824 */ /* 0x000fe200078e0a03 */
[----:B------:R-:W-:-:S03]  /*86f0*/  ISETP.GT.U32.AND P1, PT, R3, R105, PT ;  /* 0x000000690300720c */ /* 0x000fc60003f24070 */
[--C-:B------:R-:W-:Y:S02]  /*8700*/  @!P5 IMAD.IADD R234, R234, 0x1, -R3.reuse ;  /* 0x00000001eaead824 */ /* 0x100fe400078e0a03 */
[--C-:B------:R-:W-:Y:S01]  /*8710*/  @!P4 IMAD.IADD R101, R101, 0x1, -R3.reuse ;  /* 0x000000016565c824 */ /* 0x100fe200078e0a03 */
[----:B----4-:R-:W-:Y:S02]  /*8720*/  ISETP.GE.AND P5, PT, R157, RZ, PT ;  /* 0x000000ff9d00720c */ /* 0x010fe40003fa6270 */
[----:B------:R-:W4:Y:S05]  /*8730*/  LDL R157, [R1+0x1dec] ;  /* 0x001dec00019d7983 */ /* 0x000f2a0000100800 */
[----:B------:R-:W-:Y:S01]  /*8740*/  @!P1 IMAD.IADD R105, R105, 0x1, -R3 ;  /* 0x0000000169699824 */ /* 0x000fe200078e0a03 */
[----:B------:R-:W-:-:S02]  /*8750*/  ISETP.GE.AND P4, PT, R166, RZ, PT ;  /* 0x000000ffa600720c */ /* 0x000fc40003f86270 */
[----:B------:R-:W4:Y:S01]  /*8760*/  LDL R166, [R1+0x1dfc] ;  /* 0x001dfc0001a67983 */ /* 0x000f220000100800 */
[----:B------:R-:W-:-:S03]  /*8770*/  ISETP.GE.AND P1, PT, R155, RZ, PT ;  /* 0x000000ff9b00720c */ /* 0x000fc60003f26270 */
[----:B------:R-:W4:Y:S01]  /*8780*/  LDL R155, [R1+0x1df8] ;  /* 0x001df800019b7983 */ /* 0x000f220000100800 */
[----:B------:R-:W-:Y:S02]  /*8790*/  @!P0 IADD3 R92, -R92, RZ, RZ ;  /* 0x000000ff5c5c8210 */ /* 0x000fe40007ffe1ff */
[----:B------:R-:W-:-:S04]  /*87a0*/  ISETP.GT.U32.AND P0, PT, R3, R98, PT ;  /* 0x000000620300720c */ /* 0x000fc80003f04070 */
[----:B------:R-:W-:Y:S01]  /*87b0*/  @!P4 IMAD.MOV R191, RZ, RZ, -R191 ;  /* 0x000000ffffbfc224 */ /* 0x000fe200078e0abf */
[C---:B------:R-:W-:Y:S01]  /*87c0*/  ISETP.GT.U32.AND P4, PT, R3.reuse, R94, PT ;  /* 0x0000005e0300720c */ /* 0x040fe20003f84070 */
[----:B------:R-:W-:Y:S01]  /*87d0*/  @!P2 IMAD.MOV R189, RZ, RZ, -R189 ;  /* 0x000000ffffbda224 */ /* 0x000fe200078e0abd */
[----:B------:R-:W-:-:S06]  /*87e0*/  ISETP.GT.U32.AND P2, PT, R3, R193, PT ;  /* 0x000000c10300720c */ /* 0x000fcc0003f44070 */
[----:B------:R-:W-:-:S04]  /*87f0*/  @!P0 IMAD.IADD R98, R98, 0x1, -R3 ;  /* 0x0000000162628824 */ /* 0x000fc800078e0a03 */
[----:B------:R-:W-:Y:S01]  /*8800*/  @!P3 IMAD.MOV R98, RZ, RZ, -R98 ;  /* 0x000000ffff62b224 */ /* 0x000fe200078e0a62 */
[C---:B------:R-:W-:Y:S01]  /*8810*/  ISETP.GT.U32.AND P3, PT, R3.reuse, R103, PT ;  /* 0x000000670300720c */ /* 0x040fe20003f64070 */
[----:B------:R-:W-:Y:S01]  /*8820*/  @!P4 IMAD.IADD R94, R94, 0x1, -R3 ;  /* 0x000000015e5ec824 */ /* 0x000fe200078e0a03 */
[----:B------:R-:W-:Y:S02]  /*8830*/  ISETP.GT.U32.AND P4, PT, R3, R197, PT ;  /* 0x000000c50300720c */ /* 0x000fe40003f84070 */
[-C--:B------:R-:W-:Y:S02]  /*8840*/  @!P2 IADD3 R193, R193, -R3.reuse, RZ ;  /* 0x80000003c1c1a210 */ /* 0x080fe40007ffe0ff */
[----:B------:R-:W-:Y:S02]  /*8850*/  ISETP.GE.AND P2, PT, R151, RZ, PT ;  /* 0x000000ff9700720c */ /* 0x000fe40003f46270 */
[----:B------:R-:W4:Y:S05]  /*8860*/  LDL R151, [R1+0x1df4] ;  /* 0x001df40001977983 */ /* 0x000f2a0000100800 */
[----:B------:R-:W-:-:S02]  /*8870*/  @!P3 IADD3 R103, R103, -R3, RZ ;  /* 0x800000036767b210 */ /* 0x000fc40007ffe0ff */
[--C-:B------:R-:W-:Y:S01]  /*8880*/  @!P4 IMAD.IADD R197, R197, 0x1, -R3.reuse ;  /* 0x00000001c5c5c824 */ /* 0x100fe200078e0a03 */
[----:B------:R-:W-:Y:S02]  /*8890*/  ISETP.GT.U32.AND P3, PT, R3, R109, PT ;  /* 0x0000006d0300720c */ /* 0x000fe40003f64070 */
[----:B--2---:R-:W-:Y:S02]  /*88a0*/  ISETP.GE.AND P4, PT, R248, RZ, PT ;  /* 0x000000fff800720c */ /* 0x004fe40003f86270 */
[----:B------:R-:W2:Y:S09]  /*88b0*/  LDL R248, [R1+0x1e38] ;  /* 0x001e380001f87983 */ /* 0x000eb20000100800 */
[----:B------:R-:W-:Y:S01]  /*88c0*/  @!P3 IMAD.IADD R109, R109, 0x1, -R3 ;  /* 0x000000016d6db824 */ /* 0x000fe200078e0a03 */
[----:B---3--:R-:W-:-:S02]  /*88d0*/  ISETP.GE.AND P3, PT, R249, RZ, PT ;  /* 0x000000fff900720c */ /* 0x008fc40003f66270 */
[----:B------:R-:W3:Y:S01]  /*88e0*/  LDL R249, [R1+0x1e3c] ;  /* 0x001e3c0001f97983 */ /* 0x000ee20000100800 */
[----:B------:R-:W-:Y:S01]  /*88f0*/  @!P2 IMAD.MOV R59, RZ, RZ, -R59 ;  /* 0x000000ffff3ba224 */ /* 0x000fe200078e0a3b */
[----:B------:R-:W-:Y:S02]  /*8900*/  @!P1 IADD3 R96, -R96, RZ, RZ ;  /* 0x000000ff60609210 */ /* 0x000fe40007ffe1ff */
[C---:B------:R-:W-:Y:S02]  /*8910*/  ISETP.GT.U32.AND P0, PT, R3.reuse, R195, PT ;  /* 0x000000c30300720c */ /* 0x040fe40003f04070 */
[C---:B------:R-:W-:Y:S02]  /*8920*/  ISETP.GT.U32.AND P2, PT, R3.reuse, R105, PT ;  /* 0x000000690300720c */ /* 0x040fe40003f44070 */
[----:B------:R-:W-:-:S09]  /*8930*/  ISETP.GT.U32.AND P1, PT, R3, R101, PT ;  /* 0x000000650300720c */ /* 0x000fd20003f24070 */
[--C-:B------:R-:W-:Y:S01]  /*8940*/  @!P0 IMAD.IADD R195, R195, 0x1, -R3.reuse ;  /* 0x00000001c3c38824 */ /* 0x100fe200078e0a03 */
[----:B------:R-:W-:Y:S01]  /*8950*/  ISETP.GT.U32.AND P0, PT, R3, R193, PT ;  /* 0x000000c10300720c */ /* 0x000fe20003f04070 */
[--C-:B------:R-:W-:Y:S01]  /*8960*/  @!P2 IMAD.IADD R105, R105, 0x1, -R3.reuse ;  /* 0x000000016969a824 */ /* 0x100fe200078e0a03 */
[----:B------:R-:W-:Y:S01]  /*8970*/  ISETP.GT.U32.AND P2, PT, R3, R236, PT ;  /* 0x000000ec0300720c */ /* 0x000fe20003f44070 */
[----:B------:R-:W-:Y:S01]  /*8980*/  @!P1 IMAD.IADD R101, R101, 0x1, -R3 ;  /* 0x0000000165659824 */ /* 0x000fe200078e0a03 */
[----:B------:R-:W-:-:S09]  /*8990*/  ISETP.GT.U32.AND P1, PT, R3, R107, PT ;  /* 0x0000006b0300720c */ /* 0x000fd20003f24070 */
[-C--:B------:R-:W-:Y:S02]  /*89a0*/  @!P0 IADD3 R193, R193, -R3.reuse, RZ ;  /* 0x80000003c1c18210 */ /* 0x080fe40007ffe0ff */
[----:B------:R-:W-:Y:S02]  /*89b0*/  @!P2 IMAD.IADD R236, R236, 0x1, -R3 ;  /* 0x00000001ececa824 */ /* 0x000fe400078e0a03 */
[----:B------:R-:W-:Y:S02]  /*89c0*/  @!P1 IADD3 R107, R107, -R3, RZ ;  /* 0x800000036b6b9210 */ /* 0x000fe40007ffe0ff */
[----:B----4-:R-:W-:Y:S02]  /*89d0*/  ISETP.GE.AND P0, PT, R157, RZ, PT ;  /* 0x000000ff9d00720c */ /* 0x010fe40003f06270 */
[----:B------:R-:W4:Y:S01]  /*89e0*/  LDL R157, [R1+0x1e18] ;  /* 0x001e1800019d7983 */ /* 0x000f220000100800 */
[----:B------:R-:W-:-:S03]  /*89f0*/  ISETP.GE.AND P1, PT, R166, RZ, PT ;  /* 0x000000ffa600720c */ /* 0x000fc60003f26270 */
[----:B------:R-:W4:Y:S01]  /*8a00*/  LDL R166, [R1+0x1e34] ;  /* 0x001e340001a67983 */ /* 0x000f220000100800 */
[----:B------:R-:W-:-:S03]  /*8a10*/  ISETP.GE.AND P2, PT, R155, RZ, PT ;  /* 0x000000ff9b00720c */ /* 0x000fc60003f46270 */
[----:B------:R-:W4:Y:S10]  /*8a20*/  LDL R155, [R1+0x1e24] ;  /* 0x001e2400019b7983 */ /* 0x000f340000100800 */
[----:B------:R-:W-:Y:S01]  /*8a30*/  @!P2 IMAD.MOV R101, RZ, RZ, -R101 ;  /* 0x000000ffff65a224 */ /* 0x000fe200078e0a65 */
[C---:B------:R-:W-:Y:S01]  /*8a40*/  ISETP.GT.U32.AND P2, PT, R3.reuse, R107, PT ;  /* 0x0000006b0300720c */ /* 0x040fe20003f44070 */
[----:B------:R-:W-:Y:S01]  /*8a50*/  @!P5 IMAD.MOV R15, RZ, RZ, -R15 ;  /* 0x000000ffff0fd224 */ /* 0x000fe200078e0a0f */
[----:B------:R-:W-:-:S02]  /*8a60*/  ISETP.GT.U32.AND P5, PT, R3, R195, PT ;  /* 0x000000c30300720c */ /* 0x000fc40003fa4070 */
[----:B------:R-:W-:Y:S02]  /*8a70*/  @!P1 IADD3 R94, -R94, RZ, RZ ;  /* 0x000000ff5e5e9210 */ /* 0x000fe40007ffe1ff */
[----:B------:R-:W-:-:S07]  /*8a80*/  ISETP.GT.U32.AND P1, PT, R3, R197, PT ;  /* 0x000000c50300720c */ /* 0x000fce0003f24070 */
[--C-:B------:R-:W-:Y:S01]  /*8a90*/  @!P2 IMAD.IADD R107, R107, 0x1, -R3.reuse ;  /* 0x000000016b6ba824 */ /* 0x100fe200078e0a03 */
[----:B------:R-:W-:Y:S01]  /*8aa0*/  ISETP.GT.U32.AND P2, PT, R3, R238, PT ;  /* 0x000000ee0300720c */ /* 0x000fe20003f44070 */
[----:B------:R-:W-:-:S04]  /*8ab0*/  @!P5 IMAD.IADD R195, R195, 0x1, -R3 ;  /* 0x00000001c3c3d824 */ /* 0x000fc800078e0a03 */
[----:B------:R-:W-:Y:S01]  /*8ac0*/  @!P1 IMAD.IADD R197, R197, 0x1, -R3 ;  /* 0x00000001c5c59824 */ /* 0x000fe200078e0a03 */
[----:B------:R-:W-:Y:S02]  /*8ad0*/  ISETP.GT.U32.AND P1, PT, R3, R115, PT ;  /* 0x000000730300720c */ /* 0x000fe40003f24070 */
[----:B------:R-:W-:Y:S02]  /*8ae0*/  ISETP.GE.AND P5, PT, R151, RZ, PT ;  /* 0x000000ff9700720c */ /* 0x000fe40003fa6270 */
[----:B------:R-:W4:Y:S03]  /*8af0*/  LDL R151, [R1+0x1e20] ;  /* 0x001e200001977983 */ /* 0x000f260000100800 */
[----:B------:R-:W-:Y:S02]  /*8b00*/  @!P2 IADD3 R238, R238, -R3, RZ ;  /* 0x80000003eeeea210 */ /* 0x000fe40007ffe0ff */
[----:B--2---:R-:W-:-:S02]  /*8b10*/  ISETP.GE.AND P2, PT, R248, RZ, PT ;  /* 0x000000fff800720c */ /* 0x004fc40003f46270 */
[----:B------:R-:W2:Y:S02]  /*8b20*/  LDL R248, [R1+0x1e64] ;  /* 0x001e640001f87983 */ /* 0x000ea40000100800 */
[----:B------:R-:W-:Y:S01]  /*8b30*/  @!P1 IMAD.IADD R115, R115, 0x1, -R3 ;  /* 0x0000000173739824 */ /* 0x000fe200078e0a03 */
[----:B---3--:R-:W-:Y:S02]  /*8b40*/  ISETP.GE.AND P1, PT, R249, RZ, PT ;  /* 0x000000fff900720c */ /* 0x008fe40003f26270 */
[----:B------:R-:W3:Y:S01]  /*8b50*/  LDL R249, [R1+0x1e78] ;  /* 0x001e780001f97983 */ /* 0x000ee20000100800 */
[----:B------:R-:W-:Y:S01]  /*8b60*/  @!P6 IMAD.MOV R234, RZ, RZ, -R234 ;  /* 0x000000ffffeae224 */ /* 0x000fe200078e0aea */
[C---:B------:R-:W-:Y:S01]  /*8b70*/  ISETP.GT.U32.AND P6, PT, R3.reuse, R28, PT ;  /* 0x0000001c0300720c */ /* 0x040fe20003fc4070 */
[----:B------:R-:W-:Y:S02]  /*8b80*/  @!P0 IMAD.MOV R193, RZ, RZ, -R193 ;  /* 0x000000ffffc18224 */ /* 0x000fe400078e0ac1 */
[----:B------:R-:W-:Y:S01]  /*8b90*/  @!P5 IMAD.MOV R105, RZ, RZ, -R105 ;  /* 0x000000ffff69d224 */ /* 0x000fe200078e0a69 */
[----:B------:R-:W-:-:S09]  /*8ba0*/  ISETP.GT.U32.AND P5, PT, R3, R236, PT ;  /* 0x000000ec0300720c */ /* 0x000fd20003fa4070 */
[----:B------:R-:W-:Y:S01]  /*8bb0*/  @!P6 IMAD.IADD R28, R28, 0x1, -R3 ;  /* 0x000000011c1ce824 */ /* 0x000fe200078e0a03 */
[----:B------:R-:W-:-:S04]  /*8bc0*/  ISETP.GT.U32.AND P6, PT, R3, R118, PT ;  /* 0x000000760300720c */ /* 0x000fc80003fc4070 */
[C---:B------:R-:W-:Y:S02]  /*8bd0*/  ISETP.GT.U32.AND P0, PT, R3.reuse, R28, PT ;  /* 0x0000001c0300720c */ /* 0x040fe40003f04070 */
[----:B------:R-:W-:Y:S02]  /*8be0*/  @!P5 IADD3 R236, R236, -R3, RZ ;  /* 0x80000003ececd210 */ /* 0x000fe40007ffe0ff */
[----:B------:R-:W-:-:S05]  /*8bf0*/  ISETP.GT.U32.AND P5, PT, R3, R113, PT ;  /* 0x000000710300720c */ /* 0x000fca0003fa4070 */
[----:B------:R-:W-:-:S04]  /*8c00*/  @!P6 IADD3 R118, R118, -R3, RZ ;  /* 0x800000037676e210 */ /* 0x000fc80007ffe0ff */
        /* <DEDUP_REMOVED lines=22> */
[----:B------:R-:W-:-:S04]  /*8d70*/  IMAD.MOV R0, RZ, RZ, -R0 ;  /* 0x000000ffff007224 */ /* 0x000fc800078e0a00 */
[----:B------:R-:W-:Y:S01]  /*8d80*/  IMAD R34, R3, R0, R34 ;  /* 0x0000000003227224 */ /* 0x000fe200078e0222 */
[----:B------:R-:W-:Y:S01]  /*8d90*/  IADD3 R0, R210, 0xf7, RZ ;  /* 0x000000f7d2007810 */ /* 0x000fe20007ffe0ff */
[--C-:B------:R-:W-:Y:S01]  /*8da0*/  @!P3 IMAD.IADD R16, R16, 0x1, -R3.reuse ;  /* 0x000000011010b824 */ /* 0x100fe200078e0a03 */
[----:B------:R-:W-:Y:S02]  /*8db0*/  ISETP.GE.AND P3, PT, R151, RZ, PT ;  /* 0x000000ff9700720c */ /* 0x000fe40003f66270 */
[----:B------:R-:W4:Y:S01]  /*8dc0*/  LDL R151, [R1+0x1e4c] ;  /* 0x001e4c0001977983 */ /* 0x000f220000100800 */
[----:B------:R-:W-:Y:S02]  /*8dd0*/  @!P6 IADD3 R238, R238, -R3, RZ ;  /* 0x80000003eeeee210 */ /* 0x000fe40007ffe0ff */
[----:B------:R-:W-:Y:S01]  /*8de0*/  @!P0 IMAD.IADD R203, R203, 0x1, -R3 ;  /* 0x00000001cbcb8824 */ /* 0x000fe200078e0a03 */
[----:B------:R1:W-:Y:S01]  /*8df0*/  STL [R1+0x1da4], R0 ;  /* 0x001da40001007387 */ /* 0x0003e20000100800 */
[----:B------:R-:W-:-:S02]  /*8e00*/  ISETP.GT.U32.AND P6, PT, R3, R121, PT ;  /* 0x000000790300720c */ /* 0x000fc40003fc4070 */
[----:B--2---:R-:W-:Y:S01]  /*8e10*/  ISETP.GE.AND P0, PT, R248, RZ, PT ;  /* 0x000000fff800720c */ /* 0x004fe20003f06270 */
[----:B------:R-:W-:Y:S01]  /*8e20*/  @!P4 IMAD.MOV R103, RZ, RZ, -R103 ;  /* 0x000000ffff67c224 */ /* 0x000fe200078e0a67 */
[----:B------:R-:W2:Y:S02]  /*8e30*/  LDL R248, [R1+0x1ea0] ;  /* 0x001ea00001f87983 */ /* 0x000ea40000100800 */
[----:B------:R-:W-:Y:S01]  /*8e40*/  @!P3 IADD3 R236, -R236, RZ, RZ ;  /* 0x000000ffececb210 */ /* 0x000fe20007ffe1ff */
[----:B------:R-:W-:Y:S01]  /*8e50*/  @!P5 IMAD.MOV R197, RZ, RZ, -R197 ;  /* 0x000000ffffc5d224 */ /* 0x000fe200078e0ac5 */
[----:B------:R-:W2:Y:S05]  /*8e60*/  LDL R226, [R1+0x1eac] ;  /* 0x001eac0001e27983 */ /* 0x000eaa0000100800 */
[----:B------:R-:W-:Y:S01]  /*8e70*/  @!P6 IMAD.IADD R121, R121, 0x1, -R3 ;  /* 0x000000017979e824 */ /* 0x000fe200078e0a03 */
[----:B---3--:R-:W-:-:S02]  /*8e80*/  ISETP.GE.AND P6, PT, R249, RZ, PT ;  /* 0x000000fff900720c */ /* 0x008fc40003fc6270 */
[----:B------:R-:W3:Y:S01]  /*8e90*/  LDL R249, [R1+0x1ea4] ;  /* 0x001ea40001f97983 */ /* 0x000ee20000100800 */
[----:B------:R-:W-:-:S13]  /*8ea0*/  ISETP.GT.U32.AND P4, PT, R3, R109, PT ;  /* 0x0000006d0300720c */ /* 0x000fda0003f84070 */
[----:B------:R-:W-:Y:S01]  /*8eb0*/  @!P4 IMAD.IADD R109, R109, 0x1, -R3 ;  /* 0x000000016d6dc824 */ /* 0x000fe200078e0a03 */
[C---:B------:R-:W-:Y:S02]  /*8ec0*/  ISETP.GT.U32.AND P4, PT, R3.reuse, R201, PT ;  /* 0x000000c90300720c */ /* 0x040fe40003f84070 */
[----:B------:R-:W-:-:S11]  /*8ed0*/  ISETP.GT.U32.AND P3, PT, R3, R199, PT ;  /* 0x000000c70300720c */ /* 0x000fd60003f64070 */
[--C-:B------:R-:W-:Y:S01]  /*8ee0*/  @!P4 IMAD.IADD R201, R201, 0x1, -R3.reuse ;  /* 0x00000001c9c9c824 */ /* 0x100fe200078e0a03 */
[----:B------:R-:W-:Y:S01]  /*8ef0*/  ISETP.GT.U32.AND P4, PT, R3, R16, PT ;  /* 0x000000100300720c */ /* 0x000fe20003f84070 */
[----:B------:R-:W-:Y:S01]  /*8f00*/  @!P3 IMAD.IADD R199, R199, 0x1, -R3 ;  /* 0x00000001c7c7b824 */ /* 0x000fe200078e0a03 */
[C---:B------:R-:W-:Y:S02]  /*8f10*/  ISETP.GT.U32.AND P3, PT, R3.reuse, R119, PT ;  /* 0x000000770300720c */ /* 0x040fe40003f64070 */
[----:B------:R-:W-:-:S09]  /*8f20*/  ISETP.GT.U32.AND P5, PT, R3, R201, PT ;  /* 0x000000c90300720c */ /* 0x000fd20003fa4070 */
[--C-:B------:R-:W-:Y:S01]  /*8f30*/  @!P4 IMAD.IADD R16, R16, 0x1, -R3.reuse ;  /* 0x000000011010c824 */ /* 0x100fe200078e0a03 */
[----:B------:R-:W-:Y:S01]  /*8f40*/  ISETP.GT.U32.AND P4, PT, R3, R123, PT ;  /* 0x0000007b0300720c */ /* 0x000fe20003f84070 */
[--C-:B------:R-:W-:Y:S02]  /*8f50*/  @!P3 IMAD.IADD R119, R119, 0x1, -R3.reuse ;  /* 0x000000017777b824 */ /* 0x100fe400078e0a03 */
[----:B------:R-:W-:Y:S01]  /*8f60*/  @!P5 IMAD.IADD R201, R201, 0x1, -R3 ;  /* 0x00000001c9c9d824 */ /* 0x000fe200078e0a03 */
[----:B----4-:R-:W-:Y:S02]  /*8f70*/  ISETP.GE.AND P5, PT, R157, RZ, PT ;  /* 0x000000ff9d00720c */ /* 0x010fe40003fa6270 */
[----:B------:R-:W4:Y:S07]  /*8f80*/  LDL R157, [R1+0x1e84] ;  /* 0x001e8400019d7983 */ /* 0x000f2e0000100800 */
[----:B------:R-:W-:-:S02]  /*8f90*/  @!P4 IADD3 R123, R123, -R3, RZ ;  /* 0x800000037b7bc210 */ /* 0x000fc40007ffe0ff */
[----:B------:R-:W-:Y:S02]  /*8fa0*/  ISETP.GE.AND P3, PT, R166, RZ, PT ;  /* 0x000000ffa600720c */ /* 0x000fe40003f66270 */
[----:B------:R-:W4:Y:S01]  /*8fb0*/  LDL R166, [R1+0x1e8c] ;  /* 0x001e8c0001a67983 */ /* 0x000f220000100800 */
[----:B------:R-:W-:-:S03]  /*8fc0*/  ISETP.GE.AND P4, PT, R155, RZ, PT ;  /* 0x000000ff9b00720c */ /* 0x000fc60003f86270 */
[----:B------:R-:W4:Y:S01]  /*8fd0*/  LDL R155, [R1+0x1e88] ;  /* 0x001e8800019b7983 */ /* 0x000f220000100800 */
[----:B------:R-:W-:Y:S01]  /*8fe0*/  @!P2 IMAD.MOV R109, RZ, RZ, -R109 ;  /* 0x000000ffff6da224 */ /* 0x000fe200078e0a6d */
[----:B------:R-:W-:-:S05]  /*8ff0*/  ISETP.GT.U32.AND P2, PT, R3, R115, PT ;  /* 0x000000730300720c */ /* 0x000fca0003f44070 */
[----:B------:R-:W-:Y:S02]  /*9000*/  @!P3 IADD3 R238, -R238, RZ, RZ ;  /* 0x000000ffeeeeb210 */ /* 0x000fe40007ffe1ff */
[----:B------:R-:W-:-:S06]  /*9010*/  ISETP.GT.U32.AND P3, PT, R3, R203, PT ;  /* 0x000000cb0300720c */ /* 0x000fcc0003f64070 */
[----:B------:R-:W-:-:S04]  /*9020*/  @!P2 IMAD.IADD R115, R115, 0x1, -R3 ;  /* 0x000000017373a824 */ /* 0x000fc800078e0a03 */
[----:B------:R-:W-:Y:S01]  /*9030*/  @!P0 IMAD.MOV R115, RZ, RZ, -R115 ;  /* 0x000000ffff738224 */ /* 0x000fe200078e0a73 */
[----:B------:R-:W-:Y:S02]  /*9040*/  ISETP.GT.U32.AND P0, PT, R3, R121, PT ;  /* 0x000000790300720c */ /* 0x000fe40003f04070 */
[----:B------:R-:W-:Y:S01]  /*9050*/  @!P3 IMAD.IADD R203, R203, 0x1, -R3 ;  /* 0x00000001cbcbb824 */ /* 0x000fe200078e0a03 */
[----:B------:R-:W-:-:S10]  /*9060*/  ISETP.GT.U32.AND P3, PT, R3, R246, PT ;  /* 0x000000f60300720c */ /* 0x000fd40003f64070 */
[--C-:B------:R-:W-:Y:S01]  /*9070*/  @!P0 IMAD.IADD R121, R121, 0x1, -R3.reuse ;  /* 0x0000000179798824 */ /* 0x100fe200078e0a03 */
[----:B------:R-:W-:Y:S02]  /*9080*/  ISETP.GT.U32.AND P0, PT, R3, R127, PT ;  /* 0x0000007f0300720c */ /* 0x000fe40003f04070 */
[----:B------:R-:W-:Y:S02]  /*9090*/  @!P3 IADD3 R246, R246, -R3, RZ ;  /* 0x80000003f6f6b210 */ /* 0x000fe40007ffe0ff */
[----:B--2---:R-:W-:Y:S02]  /*90a0*/  ISETP.GE.AND P3, PT, R248, RZ, PT ;  /* 0x000000fff800720c */ /* 0x004fe40003f66270 */
[----:B------:R-:W2:Y:S07]  /*90b0*/  LDL R248, [R1+0x1ed0] ;  /* 0x001ed00001f87983 */ /* 0x000eae0000100800 */
[----:B------:R-:W-:Y:S01]  /*90c0*/  @!P0 IMAD.IADD R127, R127, 0x1, -R3 ;  /* 0x000000017f7f8824 */ /* 0x000fe200078e0a03 */
[----:B---3--:R-:W-:-:S02]  /*90d0*/  ISETP.GE.AND P0, PT, R249, RZ, PT ;  /* 0x000000fff900720c */ /* 0x008fc40003f06270 */
[----:B------:R-:W3:Y:S01]  /*90e0*/  LDL R249, [R1+0x1ed4] ;  /* 0x001ed40001f97983 */ /* 0x000ee20000100800 */
[----:B------:R-:W-:Y:S02]  /*90f0*/  @!P1 IADD3 R118, -R118, RZ, RZ ;  /* 0x000000ff76769210 */ /* 0x000fe40007ffe1ff */
[----:B------:R-:W-:-:S13]  /*9100*/  ISETP.GT.U32.AND P1, PT, R3, R111, PT ;  /* 0x0000006f0300720c */ /* 0x000fda0003f24070 */
[----:B------:R-:W-:Y:S01]  /*9110*/  @!P1 IMAD.IADD R111, R111, 0x1, -R3 ;  /* 0x000000016f6f9824 */ /* 0x000fe200078e0a03 */
[----:B------:R-:W-:Y:S02]  /*9120*/  ISETP.GE.AND P1, PT, R151, RZ, PT ;  /* 0x000000ff9700720c */ /* 0x000fe40003f26270 */
[----:B------:R-:W3:Y:S01]  /*9130*/  LDL R151, [R1+0x1e7c] ;  /* 0x001e7c0001977983 */ /* 0x000ee20000100800 */
[C---:B------:R-:W-:Y:S01]  /*9140*/  ISETP.GT.U32.AND P2, PT, R3.reuse, R240, PT ;  /* 0x000000f00300720c */ /* 0x040fe20003f44070 */
[----:B------:R-:W-:Y:S01]  /*9150*/  @!P4 IMAD.MOV R113, RZ, RZ, -R113 ;  /* 0x000000ffff71c224 */ /* 0x000fe200078e0a71 */
[----:B------:R-:W-:-:S08]  /*9160*/  ISETP.GT.U32.AND P4, PT, R3, R119, PT ;  /* 0x000000770300720c */ /* 0x000fd00003f84070 */
[----:B------:R-:W-:Y:S01]  /*9170*/  @!P1 IMAD.MOV R199, RZ, RZ, -R199 ;  /* 0x000000ffffc79224 */ /* 0x000fe200078e0ac7 */
[----:B------:R-:W-:Y:S02]  /*9180*/  ISETP.GT.U32.AND P1, PT, R3, R123, PT ;  /* 0x0000007b0300720c */ /* 0x000fe40003f24070 */
[----:B------:R-:W-:Y:S01]  /*9190*/  @!P2 IADD3 R240, R240, -R3, RZ ;  /* 0x80000003f0f0a210 */ /* 0x000fe20007ffe0ff */
[----:B------:R-:W-:Y:S02]  /*91a0*/  @!P5 IMAD.MOV R16, RZ, RZ, -R16 ;  /* 0x000000ffff10d224 */ /* 0x000fe400078e0a10 */
[----:B------:R-:W-:Y:S01]  /*91b0*/  @!P4 IMAD.IADD R119, R119, 0x1, -R3 ;  /* 0x000000017777c824 */ /* 0x000fe200078e0a03 */
[C---:B------:R-:W-:Y:S02]  /*91c0*/  ISETP.GT.U32.AND P5, PT, R3.reuse, R240, PT ;  /* 0x000000f00300720c */ /* 0x040fe40003fa4070 */
[----:B------:R-:W-:-:S05]  /*91d0*/  ISETP.GT.U32.AND P4, PT, R3, R125, PT ;  /* 0x0000007d0300720c */ /* 0x000fca0003f84070 */
[----:B------:R-:W-:Y:S02]  /*91e0*/  @!P1 IADD3 R123, R123, -R3, RZ ;  /* 0x800000037b7b9210 */ /* 0x000fe40007ffe0ff */
[C---:B------:R-:W-:Y:S01]  /*91f0*/  ISETP.GT.U32.AND P1, PT, R3.reuse, R205, PT ;  /* 0x000000cd0300720c */ /* 0x040fe20003f24070 */
[----:B------:R-:W-:Y:S01]  /*9200*/  @!P6 IMAD.MOV R201, RZ, RZ, -R201 ;  /* 0x000000ffffc9e224 */ /* 0x000fe200078e0ac9 */
[----:B------:R-:W-:Y:S02]  /*9210*/  ISETP.GT.U32.AND P6, PT, R3, R46, PT ;  /* 0x0000002e0300720c */ /* 0x000fe40003fc4070 */
[----:B------:R-:W-:Y:S02]  /*9220*/  @!P5 IADD3 R240, R240, -R3, RZ ;  /* 0x80000003f0f0d210 */ /* 0x000fe40007ffe0ff */
[--C-:B------:R-:W-:Y:S01]  /*9230*/  @!P4 IMAD.IADD R125, R125, 0x1, -R3.reuse ;  /* 0x000000017d7dc824 */ /* 0x100fe200078e0a03 */
[----:B----4-:R-:W-:Y:S02]  /*9240*/  ISETP.GE.AND P5, PT, R157, RZ, PT ;  /* 0x000000ff9d00720c */ /* 0x010fe40003fa6270 */
[----:B------:R-:W4:Y:S04]  /*9250*/  LDL R157, [R1+0x1eb0] ;  /* 0x001eb000019d7983 */ /* 0x000f280000100800 */
[----:B------:R-:W-:Y:S01]  /*9260*/  @!P1 IMAD.IADD R205, R205, 0x1, -R3 ;  /* 0x00000001cdcd9824 */ /* 0x000fe200078e0a03 */
[----:B------:R-:W-:-:S02]  /*9270*/  ISETP.GE.AND P4, PT, R166, RZ, PT ;  /* 0x000000ffa600720c */ /* 0x000fc40003f86270 */
[----:B------:R-:W4:Y:S01]  /*9280*/  LDL R166, [R1+0x1ecc] ;  /* 0x001ecc0001a67983 */ /* 0x000f220000100800 */
[----:B------:R-:W-:-:S03]  /*9290*/  ISETP.GE.AND P1, PT, R155, RZ, PT ;  /* 0x000000ff9b00720c */ /* 0x000fc60003f26270 */
[----:B------:R-:W4:Y:S01]  /*92a0*/  LDL R155, [R1+0x1eb4] ;  /* 0x001eb400019b7983 */ /* 0x000f220000100800 */
[----:B------:R-:W-:Y:S01]  /*92b0*/  @!P6 IMAD.IADD R46, R46, 0x1, -R3 ;  /* 0x000000012e2ee824 */ /* 0x000fe200078e0a03 */
[----:B------:R-:W-:-:S08]  /*92c0*/  ISETP.GT.U32.AND P6, PT, R3, R207, PT ;  /* 0x000000cf0300720c */ /* 0x000fd00003fc4070 */
[----:B------:R-:W-:Y:S01]  /*92d0*/  @!P1 IMAD.MOV R119, RZ, RZ, -R119 ;  /* 0x000000ffff779224 */ /* 0x000fe200078e0a77 */
[----:B------:R-:W-:-:S04]  /*92e0*/  ISETP.GT.U32.AND P1, PT, R3, R125, PT ;  /* 0x0000007d0300720c */ /* 0x000fc80003f24070 */
[----:B------:R-:W-:Y:S02]  /*92f0*/  @!P6 IMAD.IADD R207, R207, 0x1, -R3 ;  /* 0x00000001cfcfe824 */ /* 0x000fe400078e0a03 */
[----:B------:R-:W-:Y:S01]  /*9300*/  @!P4 IMAD.MOV R203, RZ, RZ, -R203 ;  /* 0x000000ffffcbc224 */ /* 0x000fe200078e0acb */
[C---:B------:R-:W-:Y:S02]  /*9310*/  ISETP.GT.U32.AND P4, PT, R3.reuse, R246, PT ;  /* 0x000000f60300720c */ /* 0x040fe40003f84070 */
[----:B------:R-:W-:-:S04]  /*9320*/  ISETP.GT.U32.AND P6, PT, R3, R207, PT ;  /* 0x000000cf0300720c */ /* 0x000fc80003fc4070 */
[----:B------:R-:W-:Y:S02]  /*9330*/  @!P1 IADD3 R125, R125, -R3, RZ ;  /* 0x800000037d7d9210 */ /* 0x000fe40007ffe0ff */
[----:B------:R-:W-:-:S05]  /*9340*/  ISETP.GT.U32.AND P1, PT, R3, R209, PT ;  /* 0x000000d10300720c */ /* 0x000fca0003f24070 */
[--C-:B------:R-:W-:Y:S01]  /*9350*/  @!P4 IMAD.IADD R246, R246, 0x1, -R3.reuse ;  /* 0x00000001f6f6c824 */ /* 0x100fe200078e0a03 */
[----:B------:R-:W-:Y:S01]  /*9360*/  ISETP.GT.U32.AND P4, PT, R3, R133, PT ;  /* 0x000000850300720c */ /* 0x000fe20003f84070 */
[--C-:B------:R-:W-:Y:S01]  /*9370*/  @!P6 IMAD.IADD R207, R207, 0x1, -R3.reuse ;  /* 0x00000001cfcfe824 */ /* 0x100fe200078e0a03 */
[----:B------:R-:W-:Y:S02]  /*9380*/  ISETP.GE.AND P6, PT, R226, RZ, PT ;  /* 0x000000ffe200720c */ /* 0x000fe40003fc6270 */
[----:B------:R-:W4:Y:S03]  /*9390*/  LDL R226, [R1+0x1ed8] ;  /* 0x001ed80001e27983 */ /* 0x000f260000100800 */
[----:B------:R-:W-:Y:S01]  /*93a0*/  @!P1 IMAD.IADD R209, R209, 0x1, -R3 ;  /* 0x00000001d1d19824 */ /* 0x000fe200078e0a03 */
[----:B--2---:R-:W-:Y:S02]  /*93b0*/  ISETP.GE.AND P1, PT, R248, RZ, PT ;  /* 0x000000fff800720c */ /* 0x004fe40003f26270 */
[----:B------:R-:W2:Y:S03]  /*93c0*/  LDL R248, [R1+0x1efc] ;  /* 0x001efc0001f87983 */ /* 0x000ea60000100800 */
[----:B------:R-:W-:-:S02]  /*93d0*/  @!P4 IADD3 R133, R133, -R3, RZ ;  /* 0x800000038585c210 */ /* 0x000fc40007ffe0ff */
[----:B---3--:R-:W-:Y:S02]  /*93e0*/  ISETP.GE.AND P4, PT, R249, RZ, PT ;  /* 0x000000fff900720c */ /* 0x008fe40003f86270 */
[----:B------:R-:W3:Y:S01]  /*93f0*/  LDL R249, [R1+0x1f00] ;  /* 0x001f000001f97983 */ /* 0x000ee20000100800 */
[----:B------:R-:W-:-:S13]  /*9400*/  ISETP.GT.U32.AND P2, PT, R3, R111, PT ;  /* 0x0000006f0300720c */ /* 0x000fda0003f44070 */
[----:B------:R-:W-:Y:S01]  /*9410*/  @!P2 IMAD.IADD R111, R111, 0x1, -R3 ;  /* 0x000000016f6fa824 */ /* 0x000fe200078e0a03 */
[----:B------:R-:W-:Y:S01]  /*9420*/  ISETP.GE.AND P2, PT, R151, RZ, PT ;  /* 0x000000ff9700720c */ /* 0x000fe20003f46270 */
[----:B------:R-:W-:Y:S01]  /*9430*/  @!P5 IMAD.MOV R123, RZ, RZ, -R123 ;  /* 0x000000ffff7bd224 */ /* 0x000fe200078e0a7b */
[----:B------:R-:W-:-:S11]  /*9440*/  ISETP.GT.U32.AND P5, PT, R3, R205, PT ;  /* 0x000000cd0300720c */ /* 0x000fd60003fa4070 */
[----:B------:R-:W-:Y:S02]  /*9450*/  @!P2 IADD3 R111, -R111, RZ, RZ ;  /* 0x000000ff6f6fa210 */ /* 0x000fe40007ffe1ff */
[C---:B------:R-:W-:Y:S01]  /*9460*/  ISETP.GT.U32.AND P2, PT, R3.reuse, R46, PT ;  /* 0x0000002e0300720c */ /* 0x040fe20003f44070 */
[----:B------:R-:W-:Y:S01]  /*9470*/  @!P0 IMAD.MOV R240, RZ, RZ, -R240 ;  /* 0x000000fffff08224 */ /* 0x000fe200078e0af0 */
[----:B------:R-:W-:Y:S01]  /*9480*/  ISETP.GT.U32.AND P0, PT, R3, R17, PT ;  /* 0x000000110300720c */ /* 0x000fe20003f04070 */
[----:B------:R-:W-:Y:S01]  /*9490*/  @!P5 IMAD.IADD R205, R205, 0x1, -R3 ;  /* 0x00000001cdcdd824 */ /* 0x000fe200078e0a03 */
[----:B------:R-:W-:-:S09]  /*94a0*/  ISETP.GT.U32.AND P5, PT, R3, R131, PT ;  /* 0x000000830300720c */ /* 0x000fd20003fa4070 */
[--C-:B------:R-:W-:Y:S01]  /*94b0*/  @!P2 IMAD.IADD R46, R46, 0x1, -R3.reuse ;  /* 0x000000012e2ea824 */ /* 0x100fe200078e0a03 */
[----:B------:R-:W-:Y:S02]  /*94c0*/  ISETP.GT.U32.AND P2, PT, R3, R241, PT ;  /* 0x000000f10300720c */ /* 0x000fe40003f44070 */
[----:B------:R-:W-:Y:S02]  /*94d0*/  @!P3 IADD3 R121, -R121, RZ, RZ ;  /* 0x000000ff7979b210 */ /* 0x000fe40007ffe1ff */
[----:B------:R-:W-:Y:S01]  /*94e0*/  ISETP.GT.U32.AND P3, PT, R3, R127, PT ;  /* 0x0000007f0300720c */ /* 0x000fe20003f64070 */
[--C-:B------:R-:W-:Y:S01]  /*94f0*/  @!P5 IMAD.IADD R131, R131, 0x1, -R3.reuse ;  /* 0x000000018383d824 */ /* 0x100fe200078e0a03 */
[----:B------:R-:W-:Y:S02]  /*9500*/  @!P0 IADD3 R17, R17, -R3, RZ ;  /* 0x8000000311118210 */ /* 0x000fe40007ffe0ff */
[----:B----4-:R-:W-:Y:S02]  /*9510*/  ISETP.GE.AND P0, PT, R157, RZ, PT ;  /* 0x000000ff9d00720c */ /* 0x010fe40003f06270 */
[----:B------:R-:W4:Y:S03]  /*9520*/  LDL R157, [R1+0x1edc] ;  /* 0x001edc00019d7983 */ /* 0x000f260000100800 */
[----:B------:R-:W-:Y:S01]  /*9530*/  @!P2 IMAD.IADD R241, R241, 0x1, -R3 ;  /* 0x00000001f1f1a824 */ /* 0x000fe200078e0a03 */
[----:B------:R-:W-:-:S02]  /*9540*/  ISETP.GE.AND P5, PT, R166, RZ, PT ;  /* 0x000000ffa600720c */ /* 0x000fc40003fa6270 */
[----:B------:R-:W4:Y:S01]  /*9550*/  LDL R166, [R1+0x1ef8] ;  /* 0x001ef80001a67983 */ /* 0x000f220000100800 */
[----:B------:R-:W-:Y:S01]  /*9560*/  ISETP.GE.AND P2, PT, R155, RZ, PT ;  /* 0x000000ff9b00720c */ /* 0x000fe20003f46270 */
[----:B------:R-:W-:Y:S01]  /*9570*/  @!P3 IMAD.IADD R127, R127, 0x1, -R3 ;  /* 0x000000017f7fb824 */ /* 0x000fe200078e0a03 */
[----:B------:R-:W-:Y:S01]  /*9580*/  ISETP.GT.U32.AND P3, PT, R3, R129, PT ;  /* 0x000000810300720c */ /* 0x000fe20003f64070 */
[----:B------:R-:W-:Y:S01]  /*9590*/  @!P6 IMAD.MOV R46, RZ, RZ, -R46 ;  /* 0x000000ffff2ee224 */ /* 0x000fe200078e0a2e */
[----:B------:R-:W-:Y:S01]  /*95a0*/  IADD3 R252, R210, 0xf8, RZ ;  /* 0x000000f8d2fc7810 */ /* 0x000fe20007ffe0ff */
[----:B------:R-:W4:Y:S08]  /*95b0*/  LDL R155, [R1+0x1ef4] ;  /* 0x001ef400019b7983 */ /* 0x000f300000100800 */
[----:B------:R-:W-:-:S02]  /*95c0*/  @!P2 IADD3 R125, -R125, RZ, RZ ;  /* 0x000000ff7d7da210 */ /* 0x000fc40007ffe1ff */
[----:B------:R-:W-:Y:S01]  /*95d0*/  ISETP.GT.U32.AND P2, PT, R3, R131, PT ;  /* 0x000000830300720c */ /* 0x000fe20003f44070 */
[----:B------:R-:W-:Y:S01]  /*95e0*/  @!P3 IMAD.IADD R129, R129, 0x1, -R3 ;  /* 0x000000018181b824 */ /* 0x000fe200078e0a03 */
[----:B------:R-:W-:Y:S01]  /*95f0*/  ISETP.GT.U32.AND P6, PT, R3, R209, PT ;  /* 0x000000d10300720c */ /* 0x000fe20003fc4070 */
[----:B------:R-:W-:-:S03]  /*9600*/  @!P5 IMAD.MOV R246, RZ, RZ, -R246 ;  /* 0x000000fffff6d224 */ /* 0x000fc600078e0af6 */
[----:B------:R-:W-:-:S07]  /*9610*/  ISETP.GT.U32.AND P5, PT, R3, R129, PT ;  /* 0x000000810300720c */ /* 0x000fce0003fa4070 */
[--C-:B------:R-:W-:Y:S01]  /*9620*/  @!P2 IMAD.IADD R131, R131, 0x1, -R3.reuse ;  /* 0x000000018383a824 */ /* 0x100fe200078e0a03 */
[----:B------:R-:W-:Y:S01]  /*9630*/  ISETP.GT.U32.AND P2, PT, R3, R243, PT ;  /* 0x000000f30300720c */ /* 0x000fe20003f44070 */
[--C-:B------:R-:W-:Y:S01]  /*9640*/  @!P6 IMAD.IADD R209, R209, 0x1, -R3.reuse ;  /* 0x00000001d1d1e824 */ /* 0x100fe200078e0a03 */
[----:B------:R-:W-:Y:S01]  /*9650*/  STL [R1+0x1d8c], R252 ;  /* 0x001d8cfc01007387 */ /* 0x000fe20000100800 */
[----:B------:R-:W-:Y:S02]  /*9660*/  ISETP.GT.U32.AND P6, PT, R3, R139, PT ;  /* 0x0000008b0300720c */ /* 0x000fe40003fc4070 */
[----:B------:R-:W-:Y:S02]  /*9670*/  @!P5 IMAD.IADD R129, R129, 0x1, -R3 ;  /* 0x000000018181d824 */ /* 0x000fe400078e0a03 */
[----:B------:R-:W-:Y:S01]  /*9680*/  @!P0 IMAD.MOV R205, RZ, RZ, -R205 ;  /* 0x000000ffffcd8224 */ /* 0x000fe200078e0acd */
[----:B------:R-:W-:Y:S01]  /*9690*/  ISETP.GE.AND P5, PT, R226, RZ, PT ;  /* 0x000000ffe200720c */ /* 0x000fe20003fa6270 */
[----:B------:R-:W-:Y:S01]  /*96a0*/  @!P4 IMAD.MOV R207, RZ, RZ, -R207 ;  /* 0x000000ffffcfc224 */ /* 0x000fe200078e0acf */
[----:B------:R-:W4:Y:S03]  /*96b0*/  LDL R226, [R1+0x1f1c] ;  /* 0x001f1c0001e27983 */ /* 0x000f260000100800 */
[----:B------:R-:W-:-:S02]  /*96c0*/  @!P2 IMAD.IADD R243, R243, 0x1, -R3 ;  /* 0x00000001f3f3a824 */ /* 0x000fc400078e0a03 */
[----:B------:R-:W-:Y:S01]  /*96d0*/  @!P1 IMAD.MOV R127, RZ, RZ, -R127 ;  /* 0x000000ffff7f9224 */ /* 0x000fe200078e0a7f */
[----:B--2---:R-:W-:Y:S01]  /*96e0*/  ISETP.GE.AND P2, PT, R248, RZ, PT ;  /* 0x000000fff800720c */ /* 0x004fe20003f46270 */
[----:B------:R-:W2:Y:S04]  /*96f0*/  LDL R159, [R1+0x1f44] ;  /* 0x001f4400019f7983 */ /* 0x000ea80000100800 */
[----:B------:R-:W2:Y:S01]  /*9700*/  LDL R248, [R1+0x1f28] ;  /* 0x001f280001f87983 */ /* 0x000ea20000100800 */
[----:B------:R-:W-:Y:S01]  /*9710*/  @!P6 IMAD.IADD R139, R139, 0x1, -R3 ;  /* 0x000000018b8be824 */ /* 0x000fe200078e0a03 */
[----:B---3--:R-:W-:Y:S02]  /*9720*/  ISETP.GE.AND P6, PT, R249, RZ, PT ;  /* 0x000000fff900720c */ /* 0x008fe40003fc6270 */
[----:B------:R-:W3:Y:S01]  /*9730*/  LDL R249, [R1+0x1f2c] ;  /* 0x001f2c0001f97983 */ /* 0x000ee20000100800 */
[----:B------:R-:W-:-:S02]  /*9740*/  ISETP.GT.U32.AND P0, PT, R3, R241, PT ;  /* 0x000000f10300720c */ /* 0x000fc40003f04070 */
[----:B------:R-:W-:-:S11]  /*9750*/  ISETP.GT.U32.AND P4, PT, R3, R211, PT ;  /* 0x000000d30300720c */ /* 0x000fd60003f84070 */
[--C-:B------:R-:W-:Y:S01]  /*9760*/  @!P0 IMAD.IADD R241, R241, 0x1, -R3.reuse ;  /* 0x00000001f1f18824 */ /* 0x100fe200078e0a03 */
[C---:B------:R-:W-:Y:S02]  /*9770*/  ISETP.GT.U32.AND P0, PT, R3.reuse, R137, PT ;  /* 0x000000890300720c */ /* 0x040fe40003f04070 */
[----:B------:R-:W-:Y:S01]  /*9780*/  ISETP.GT.U32.AND P1, PT, R3, R133, PT ;  /* 0x000000850300720c */ /* 0x000fe20003f24070 */
[----:B------:R-:W-:-:S10]  /*9790*/  @!P4 IMAD.IADD R211, R211, 0x1, -R3 ;  /* 0x00000001d3d3c824 */ /* 0x000fd400078e0a03 */
[-C--:B------:R-:W-:Y:S02]  /*97a0*/  @!P0 IADD3 R137, R137, -R3.reuse, RZ ;  /* 0x8000000389898210 */ /* 0x080fe40007ffe0ff */
[----:B------:R-:W-:Y:S02]  /*97b0*/  @!P1 IADD3 R133, R133, -R3, RZ ;  /* 0x8000000385859210 */ /* 0x000fe40007ffe0ff */
[C---:B------:R-:W-:Y:S02]  /*97c0*/  ISETP.GT.U32.AND P3, PT, R3.reuse, R17, PT ;  /* 0x000000110300720c */ /* 0x040fe40003f64070 */
[----:B------:R-:W-:Y:S02]  /*97d0*/  ISETP.GT.U32.AND P1, PT, R3, R213, PT ;  /* 0x000000d50300720c */ /* 0x000fe40003f24070 */
[----:B----4-:R-:W-:Y:S02]  /*97e0*/  ISETP.GE.AND P4, PT, R157, RZ, PT ;  /* 0x000000ff9d00720c */ /* 0x010fe40003f86270 */
[----:B------:R-:W4:Y:S01]  /*97f0*/  LDL R157, [R1+0x1f20] ;  /* 0x001f2000019d7983 */ /* 0x000f220000100800 */
[----:B------:R-:W-:-:S03]  /*9800*/  ISETP.GE.AND P0, PT, R166, RZ, PT ;  /* 0x000000ffa600720c */ /* 0x000fc60003f06270 */
[----:B------:R-:W4:Y:S03]  /*9810*/  LDL R166, [R1+0x1f24] ;  /* 0x001f240001a67983 */ /* 0x000f260000100800 */
[----:B------:R-:W-:-:S07]  /*9820*/  @!P3 IADD3 R17, R17, -R3, RZ ;  /* 0x800000031111b210 */ /* 0x000fce0007ffe0ff */
[----:B------:R-:W-:Y:S01]  /*9830*/  @!P0 IMAD.MOV R209, RZ, RZ, -R209 ;  /* 0x000000ffffd18224 */ /* 0x000fe200078e0ad1 */
[----:B------:R-:W-:Y:S01]  /*9840*/  ISETP.GT.U32.AND P0, PT, R3, R243, PT ;  /* 0x000000f30300720c */ /* 0x000fe20003f04070 */
[----:B------:R-:W-:Y:S01]  /*9850*/  @!P1 IMAD.IADD R213, R213, 0x1, -R3 ;  /* 0x00000001d5d59824 */ /* 0x000fe200078e0a03 */
[----:B------:R-:W-:Y:S02]  /*9860*/  @!P5 IADD3 R17, -R17, RZ, RZ ;  /* 0x000000ff1111d210 */ /* 0x000fe40007ffe1ff */
[----:B------:R-:W-:Y:S02]  /*9870*/  @!P2 IADD3 R133, -R133, RZ, RZ ;  /* 0x000000ff8585a210 */ /* 0x000fe40007ffe1ff */
[C---:B------:R-:W-:Y:S02]  /*9880*/  ISETP.GT.U32.AND P2, PT, R3.reuse, R139, PT ;  /* 0x0000008b0300720c */ /* 0x040fe40003f44070 */
[----:B------:R-:W-:-:S05]  /*9890*/  ISETP.GT.U32.AND P5, PT, R3, R213, PT ;  /* 0x000000d50300720c */ /* 0x000fca0003fa4070 */
[----:B------:R-:W-:Y:S01]  /*98a0*/  @!P0 IMAD.IADD R243, R243, 0x1, -R3 ;  /* 0x00000001f3f38824 */ /* 0x000fe200078e0a03 */
[----:B------:R-:W-:-:S05]  /*98b0*/  ISETP.GT.U32.AND P0, PT, R3, R215, PT ;  /* 0x000000d70300720c */ /* 0x000fca0003f04070 */
[--C-:B------:R-:W-:Y:S01]  /*98c0*/  @!P2 IMAD.IADD R139, R139, 0x1, -R3.reuse ;  /* 0x000000018b8ba824 */ /* 0x100fe200078e0a03 */
[----:B------:R-:W-:Y:S01]  /*98d0*/  ISETP.GT.U32.AND P2, PT, R3, R145, PT ;  /* 0x000000910300720c */ /* 0x000fe20003f44070 */
[----:B------:R-:W-:-:S06]  /*98e0*/  @!P5 IMAD.IADD R213, R213, 0x1, -R3 ;  /* 0x00000001d5d5d824 */ /* 0x000fcc00078e0a03 */
[----:B------:R-:W-:Y:S01]  /*98f0*/  @!P0 IMAD.IADD R215, R215, 0x1, -R3 ;  /* 0x00000001d7d78824 */ /* 0x000fe200078e0a03 */
[----:B------:R-:W-:Y:S02]  /*9900*/  ISETP.GE.AND P5, PT, R226, RZ, PT ;  /* 0x000000ffe200720c */ /* 0x000fe40003fa6270 */
[----:B------:R-:W4:Y:S01]  /*9910*/  LDL R226, [R1+0x1f48] ;  /* 0x001f480001e27983 */ /* 0x000f220000100800 */
[----:B--2---:R-:W-:-:S03]  /*9920*/  ISETP.GE.AND P0, PT, R248, RZ, PT ;  /* 0x000000fff800720c */ /* 0x004fc60003f06270 */
[----:B------:R-:W2:Y:S01]  /*9930*/  LDL R248, [R1+0x1f5c] ;  /* 0x001f5c0001f87983 */ /* 0x000ea20000100800 */
[----:B------:R-:W-:Y:S02]  /*9940*/  @!P2 IADD3 R145, R145, -R3, RZ ;  /* 0x800000039191a210 */ /* 0x000fe40007ffe0ff */
[----:B---3--:R-:W-:Y:S02]  /*9950*/  ISETP.GE.AND P2, PT, R249, RZ, PT ;  /* 0x000000fff900720c */ /* 0x008fe40003f46270 */
[----:B------:R-:W3:Y:S01]  /*9960*/  LDL R249, [R1+0x1f80] ;  /* 0x001f800001f97983 */ /* 0x000ee20000100800 */
[----:B------:R-:W-:-:S13]  /*9970*/  ISETP.GT.U32.AND P3, PT, R3, R141, PT ;  /* 0x0000008d0300720c */ /* 0x000fda0003f64070 */
[----:B------:R-:W-:Y:S01]  /*9980*/  @!P3 IMAD.IADD R141, R141, 0x1, -R3 ;  /* 0x000000018d8db824 */ /* 0x000fe200078e0a03 */
[----:B------:R-:W-:Y:S02]  /*9990*/  ISETP.GE.AND P3, PT, R155, RZ, PT ;  /* 0x000000ff9b00720c */ /* 0x000fe40003f66270 */
[----:B------:R-:W3:Y:S01]  /*99a0*/  LDL R155, [R1+0x1f04] ;  /* 0x001f0400019b7983 */ /* 0x000ee20000100800 */
[----:B------:R-:W-:Y:S01]  /*99b0*/  @!P4 IMAD.MOV R241, RZ, RZ, -R241 ;  /* 0x000000fffff1c224 */ /* 0x000fe200078e0af1 */
[----:B------:R-:W-:-:S09]  /*99c0*/  ISETP.GT.U32.AND P4, PT, R3, R141, PT ;  /* 0x0000008d0300720c */ /* 0x000fd20003f84070 */
[----:B------:R-:W-:Y:S01]  /*99d0*/  @!P3 IMAD.MOV R131, RZ, RZ, -R131 ;  /* 0x000000ffff83b224 */ /* 0x000fe200078e0a83 */
[----:B------:R-:W-:-:S03]  /*99e0*/  ISETP.GT.U32.AND P3, PT, R3, R137, PT ;  /* 0x000000890300720c */ /* 0x000fc60003f64070 */
[----:B------:R-:W-:Y:S01]  /*99f0*/  @!P4 IMAD.IADD R141, R141, 0x1, -R3 ;  /* 0x000000018d8dc824 */ /* 0x000fe200078e0a03 */
[----:B------:R-:W-:-:S09]  /*9a00*/  ISETP.GT.U32.AND P4, PT, R3, R154, PT ;  /* 0x0000009a0300720c */ /* 0x000fd20003f84070 */
[----:B------:R-:W-:Y:S02]  /*9a10*/  @!P3 IADD3 R137, R137, -R3, RZ ;  /* 0x800000038989b210 */ /* 0x000fe40007ffe0ff */
[----:B------:R-:W-:Y:S02]  /*9a20*/  ISETP.GT.U32.AND P3, PT, R3, R143, PT ;  /* 0x0000008f0300720c */ /* 0x000fe40003f64070 */
[--C-:B------:R-:W-:Y:S01]  /*9a30*/  @!P4 IMAD.IADD R154, R154, 0x1, -R3.reuse ;  /* 0x000000019a9ac824 */ /* 0x100fe200078e0a03 */
[----:B----4-:R-:W-:Y:S02]  /*9a40*/  ISETP.GE.AND P4, PT, R157, RZ, PT ;  /* 0x000000ff9d00720c */ /* 0x010fe40003f86270 */
[----:B------:R-:W4:Y:S08]  /*9a50*/  LDL R157, [R1+0x1f4c] ;  /* 0x001f4c00019d7983 */ /* 0x000f300000100800 */
[----:B------:R-:W-:Y:S01]  /*9a60*/  @!P3 IMAD.IADD R143, R143, 0x1, -R3 ;  /* 0x000000018f8fb824 */ /* 0x000fe200078e0a03 */
[----:B------:R-:W-:-:S02]  /*9a70*/  ISETP.GE.AND P3, PT, R166, RZ, PT ;  /* 0x000000ffa600720c */ /* 0x000fc40003f66270 */
[----:B------:R-:W4:Y:S01]  /*9a80*/  LDL R166, [R1+0x1f50] ;  /* 0x001f500001a67983 */ /* 0x000f220000100800 */
[----:B------:R-:W-:Y:S01]  /*9a90*/  @!P4 IMAD.MOV R137, RZ, RZ, -R137 ;  /* 0x000000ffff89c224 */ /* 0x000fe200078e0a89 */
[----:B------:R-:W-:Y:S02]  /*9aa0*/  ISETP.GT.U32.AND P4, PT, R3, R143, PT ;  /* 0x0000008f0300720c */ /* 0x000fe40003f84070 */
[----:B------:R-:W-:Y:S02]  /*9ab0*/  @!P2 IADD3 R213, -R213, RZ, RZ ;  /* 0x000000ffd5d5a210 */ /* 0x000fe40007ffe1ff */
[----:B------:R-:W-:-:S05]  /*9ac0*/  ISETP.GT.U32.AND P2, PT, R3, R18, PT ;  /* 0x000000120300720c */ /* 0x000fca0003f44070 */
[----:B------:R-:W-:Y:S01]  /*9ad0*/  @!P3 IMAD.MOV R243, RZ, RZ, -R243 ;  /* 0x000000fffff3b224 */ /* 0x000fe200078e0af3 */
[----:B------:R-:W-:-:S03]  /*9ae0*/  ISETP.GT.U32.AND P3, PT, R3, R215, PT ;  /* 0x000000d70300720c */ /* 0x000fc60003f64070 */
[----:B------:R-:W-:Y:S01]  /*9af0*/  @!P4 IMAD.IADD R143, R143, 0x1, -R3 ;  /* 0x000000018f8fc824 */ /* 0x000fe200078e0a03 */
[----:B------:R-:W-:-:S03]  /*9b00*/  ISETP.GT.U32.AND P4, PT, R3, R147, PT ;  /* 0x000000930300720c */ /* 0x000fc60003f84070 */
[----:B------:R-:W-:-:S06]  /*9b10*/  @!P2 IMAD.IADD R18, R18, 0x1, -R3 ;  /* 0x000000011212a824 */ /* 0x000fcc00078e0a03 */
[----:B------:R-:W-:Y:S02]  /*9b20*/  @!P3 IADD3 R215, R215, -R3, RZ ;  /* 0x80000003d7d7b210 */ /* 0x000fe40007ffe0ff */
[----:B------:R-:W-:Y:S02]  /*9b30*/  ISETP.GT.U32.AND P3, PT, R3, R25, PT ;  /* 0x000000190300720c */ /* 0x000fe40003f64070 */
[----:B------:R-:W-:Y:S01]  /*9b40*/  @!P4 IMAD.IADD R147, R147, 0x1, -R3 ;  /* 0x000000019393c824 */ /* 0x000fe200078e0a03 */
[----:B------:R-:W-:Y:S02]  /*9b50*/  ISETP.GE.AND P2, PT, R226, RZ, PT ;  /* 0x000000ffe200720c */ /* 0x000fe40003f46270 */
[----:B------:R-:W4:Y:S01]  /*9b60*/  LDL R226, [R1+0x1f58] ;  /* 0x001f580001e27983 */ /* 0x000f220000100800 */
[----:B--2---:R-:W-:-:S03]  /*9b70*/  ISETP.GE.AND P4, PT, R248, RZ, PT ;  /* 0x000000fff800720c */ /* 0x004fc60003f86270 */
[----:B------:R-:W2:Y:S04]  /*9b80*/  LDL R248, [R1+0x1f98] ;  /* 0x001f980001f87983 */ /* 0x000ea80000100800 */
[----:B------:R-:W-:Y:S01]  /*9b90*/  @!P3 IMAD.IADD R25, R25, 0x1, -R3 ;  /* 0x000000011919b824 */ /* 0x000fe200078e0a03 */
[----:B---3--:R-:W-:Y:S02]  /*9ba0*/  ISETP.GE.AND P3, PT, R249, RZ, PT ;  /* 0x000000fff900720c */ /* 0x008fe40003f66270 */
[----:B------:R-:W3:Y:S01]  /*9bb0*/  LDL R249, [R1+0x1f9c] ;  /* 0x001f9c0001f97983 */ /* 0x000ee20000100800 */
[C---:B------:R-:W-:Y:S01]  /*9bc0*/  ISETP.GT.U32.AND P1, PT, R3.reuse, R211, PT ;  /* 0x000000d30300720c */ /* 0x040fe20003f24070 */
[----:B------:R-:W-:Y:S01]  /*9bd0*/  @!P6 IMAD.MOV R129, RZ, RZ, -R129 ;  /* 0x000000ffff81e224 */ /* 0x000fe200078e0a81 */
[----:B------:R-:W-:-:S11]  /*9be0*/  ISETP.GT.U32.AND P6, PT, R3, R64, PT ;  /* 0x000000400300720c */ /* 0x000fd60003fc4070 */
[----:B------:R-:W-:Y:S01]  /*9bf0*/  @!P1 IMAD.IADD R211, R211, 0x1, -R3 ;  /* 0x00000001d3d39824 */ /* 0x000fe200078e0a03 */
[----:B------:R-:W-:Y:S02]  /*9c00*/  ISETP.GE.AND P1, PT, R155, RZ, PT ;  /* 0x000000ff9b00720c */ /* 0x000fe40003f26270 */
[----:B------:R-:W-:Y:S02]  /*9c10*/  @!P6 IADD3 R64, R64, -R3, RZ ;  /* 0x800000034040e210 */ /* 0x000fe40007ffe0ff */
[----:B------:R-:W-:Y:S02]  /*9c20*/  ISETP.GT.U32.AND P6, PT, R3, R221, PT ;  /* 0x000000dd0300720c */ /* 0x000fe40003fc4070 */
[----:B------:R-:W-:Y:S02]  /*9c30*/  @!P5 IADD3 R141, -R141, RZ, RZ ;  /* 0x000000ff8d8dd210 */ /* 0x000fe40007ffe1ff */
[----:B------:R-:W-:-:S05]  /*9c40*/  ISETP.GT.U32.AND P5, PT, R3, R154, PT ;  /* 0x0000009a0300720c */ /* 0x000fca0003fa4070 */
[----:B------:R-:W-:Y:S01]  /*9c50*/  @!P1 IMAD.MOV R211, RZ, RZ, -R211 ;  /* 0x000000ffffd39224 */ /* 0x000fe200078e0ad3 */
[----:B------:R-:W-:-:S03]  /*9c60*/  ISETP.GT.U32.AND P1, PT, R3, R64, PT ;  /* 0x000000400300720c */ /* 0x000fc60003f24070 */
[----:B------:R-:W-:-:S04]  /*9c70*/  @!P6 IMAD.IADD R221, R221, 0x1, -R3 ;  /* 0x00000001dddde824 */ /* 0x000fc800078e0a03 */
[----:B------:R-:W-:Y:S01]  /*9c80*/  @!P5 IMAD.IADD R154, R154, 0x1, -R3 ;  /* 0x000000019a9ad824 */ /* 0x000fe200078e0a03 */
[C---:B------:R-:W-:Y:S02]  /*9c90*/  ISETP.GT.U32.AND P6, PT, R3.reuse, R221, PT ;  /* 0x000000dd0300720c */ /* 0x040fe40003fc4070 */
[----:B------:R-:W-:-:S03]  /*9ca0*/  ISETP.GT.U32.AND P5, PT, R3, R24, PT ;  /* 0x000000180300720c */ /* 0x000fc60003fa4070 */
[----:B------:R-:W-:Y:S01]  /*9cb0*/  @!P1 IMAD.IADD R64, R64, 0x1, -R3 ;  /* 0x0000000140409824 */ /* 0x000fe200078e0a03 */
[----:B------:R-:W-:-:S07]  /*9cc0*/  ISETP.GT.U32.AND P1, PT, R3, R217, PT ;  /* 0x000000d90300720c */ /* 0x000fce0003f24070 */
[--C-:B------:R-:W-:Y:S01]  /*9cd0*/  @!P6 IMAD.IADD R221, R221, 0x1, -R3.reuse ;  /* 0x00000001dddde824 */ /* 0x100fe200078e0a03 */
[----:B------:R-:W-:Y:S01]  /*9ce0*/  ISETP.GE.AND P6, PT, R159, RZ, PT ;  /* 0x000000ff9f00720c */ /* 0x000fe20003fc6270 */
[----:B------:R-:W-:Y:S01]  /*9cf0*/  @!P5 IMAD.IADD R24, R24, 0x1, -R3 ;  /* 0x000000011818d824 */ /* 0x000fe200078e0a03 */
[----:B------:R-:W3:Y:S03]  /*9d00*/  LDL R159, [R1+0x1f84] ;  /* 0x001f8400019f7983 */ /* 0x000ee60000100800 */
[----:B------:R-:W-:Y:S02]  /*9d10*/  @!P1 IADD3 R217, R217, -R3, RZ ;  /* 0x80000003d9d99210 */ /* 0x000fe40007ffe0ff */
[----:B----4-:R-:W-:Y:S02]  /*9d20*/  ISETP.GE.AND P1, PT, R157, RZ, PT ;  /* 0x000000ff9d00720c */ /* 0x010fe40003f26270 */
[----:B------:R-:W-:Y:S01]  /*9d30*/  ISETP.GE.AND P5, PT, R166, RZ, PT ;  /* 0x000000ffa600720c */ /* 0x000fe20003fa6270 */
[----:B------:R-:W4:Y:S04]  /*9d40*/  LDL R157, [R1+0x1f68] ;  /* 0x001f6800019d7983 */ /* 0x000f280000100800 */
[----:B------:R-:W4:Y:S06]  /*9d50*/  LDL R166, [R1+0x1f7c] ;  /* 0x001f7c0001a67983 */ /* 0x000f2c0000100800 */
[----:B------:R-:W-:Y:S01]  /*9d60*/  @!P1 IMAD.MOV R143, RZ, RZ, -R143 ;  /* 0x000000ffff8f9224 */ /* 0x000fe200078e0a8f */
[C---:B------:R-:W-:Y:S01]  /*9d70*/  ISETP.GT.U32.AND P1, PT, R3.reuse, R24, PT ;  /* 0x000000180300720c */ /* 0x040fe20003f24070 */
[----:B------:R-:W-:Y:S01]  /*9d80*/  @!P6 IMAD.MOV R64, RZ, RZ, -R64 ;  /* 0x000000ffff40e224 */ /* 0x000fe200078e0a40 */
[C---:B------:R-:W-:Y:S01]  /*9d90*/  ISETP.GT.U32.AND P6, PT, R3.reuse, R147, PT ;  /* 0x000000930300720c */ /* 0x040fe20003fc4070 */
[----:B------:R-:W-:Y:S01]  /*9da0*/  @!P3 IMAD.MOV R221, RZ, RZ, -R221 ;  /* 0x000000ffffddb224 */ /* 0x000fe200078e0add */
[----:B------:R-:W-:-:S09]  /*9db0*/  ISETP.GT.U32.AND P3, PT, R3, R26, PT ;  /* 0x0000001a0300720c */ /* 0x000fd20003f64070 */
[--C-:B------:R-:W-:Y:S01]  /*9dc0*/  @!P1 IMAD.IADD R24, R24, 0x1, -R3.reuse ;  /* 0x0000000118189824 */ /* 0x100fe200078e0a03 */
[----:B------:R-:W-:Y:S02]  /*9dd0*/  ISETP.GT.U32.AND P1, PT, R3, R29, PT ;  /* 0x0000001d0300720c */ /* 0x000fe40003f24070 */
[----:B------:R-:W-:Y:S01]  /*9de0*/  IADD3 R251, R210, 0xf9, RZ ;  /* 0x000000f9d2fb7810 */ /* 0x000fe20007ffe0ff */
[--C-:B------:R-:W-:Y:S01]  /*9df0*/  @!P6 IMAD.IADD R147, R147, 0x1, -R3.reuse ;  /* 0x000000019393e824 */ /* 0x100fe200078e0a03 */
[----:B------:R-:W-:Y:S01]  /*9e00*/  ISETP.GT.U32.AND P6, PT, R3, R31, PT ;  /* 0x0000001f0300720c */ /* 0x000fe20003fc4070 */
[----:B------:R-:W-:Y:S02]  /*9e10*/  @!P3 IMAD.IADD R26, R26, 0x1, -R3 ;  /* 0x000000011a1ab824 */ /* 0x000fe400078e0a03 */
[----:B------:R-:W-:Y:S01]  /*9e20*/  STL [R1+0x1d80], R251 ;  /* 0x001d80fb01007387 */ /* 0x000fe20000100800 */
[----:B------:R-:W-:-:S05]  /*9e30*/  @!P0 IMAD.MOV R139, RZ, RZ, -R139 ;  /* 0x000000ffff8b8224 */ /* 0x000fca00078e0a8b */
[----:B------:R-:W-:Y:S01]  /*9e40*/  @!P1 IADD3 R29, R29, -R3, RZ ;  /* 0x800000031d1d9210 */ /* 0x000fe20007ffe0ff */
[----:B------:R-:W-:Y:S01]  /*9e50*/  @!P2 IMAD.MOV R154, RZ, RZ, -R154 ;  /* 0x000000ffff9aa224 */ /* 0x000fe200078e0a9a */
[----:B------:R-:W-:Y:S01]  /*9e60*/  @!P5 IADD3 R215, -R215, RZ, RZ ;  /* 0x000000ffd7d7d210 */ /* 0x000fe20007ffe1ff */
[----:B------:R-:W4:Y:S01]  /*9e70*/  LDL R250, [R1+0x1f90] ;  /* 0x001f900001fa7983 */ /* 0x000f220000100800 */
[----:B------:R-:W-:-:S03]  /*9e80*/  ISETP.GE.AND P3, PT, R226, RZ, PT ;  /* 0x000000ffe200720c */ /* 0x000fc60003f66270 */
[----:B------:R-:W4:Y:S01]  /*9e90*/  LDL R226, [R1+0x1f94] ;  /* 0x001f940001e27983 */ /* 0x000f220000100800 */
[----:B--2---:R-:W-:-:S03]  /*9ea0*/  ISETP.GE.AND P1, PT, R248, RZ, PT ;  /* 0x000000fff800720c */ /* 0x004fc60003f26270 */
[----:B------:R-:W2:Y:S01]  /*9eb0*/  LDL R248, [R1+0x1fb0] ;  /* 0x001fb00001f87983 */ /* 0x000ea20000100800 */
[----:B------:R-:W-:Y:S01]  /*9ec0*/  @!P6 IMAD.IADD R31, R31, 0x1, -R3 ;  /* 0x000000011f1fe824 */ /* 0x000fe200078e0a03 */
[----:B---3--:R-:W-:Y:S02]  /*9ed0*/  ISETP.GE.AND P6, PT, R249, RZ, PT ;  /* 0x000000fff900720c */ /* 0x008fe40003fc6270 */
[----:B------:R-:W3:Y:S01]  /*9ee0*/  LDL R249, [R1+0x1f74] ;  /* 0x001f740001f97983 */ /* 0x000ee20000100800 */
[----:B------:R-:W-:-:S13]  /*9ef0*/  ISETP.GT.U32.AND P0, PT, R3, R145, PT ;  /* 0x000000910300720c */ /* 0x000fda0003f04070 */
[----:B------:R-:W-:Y:S01]  /*9f00*/  @!P0 IMAD.IADD R145, R145, 0x1, -R3 ;  /* 0x0000000191918824 */ /* 0x000fe200078e0a03 */
[C---:B------:R-:W-:Y:S02]  /*9f10*/  ISETP.GT.U32.AND P0, PT, R3.reuse, R219, PT ;  /* 0x000000db0300720c */ /* 0x040fe40003f04070 */
[----:B------:R-:W-:-:S11]  /*9f20*/  ISETP.GT.U32.AND P2, PT, R3, R217, PT ;  /* 0x000000d90300720c */ /* 0x000fd60003f44070 */
[-C--:B------:R-:W-:Y:S02]  /*9f30*/  @!P0 IADD3 R219, R219, -R3.reuse, RZ ;  /* 0x80000003dbdb8210 */ /* 0x080fe40007ffe0ff */
[----:B------:R-:W-:Y:S02]  /*9f40*/  ISETP.GT.U32.AND P0, PT, R3, R18, PT ;  /* 0x000000120300720c */ /* 0x000fe40003f04070 */
[----:B------:R-:W-:Y:S02]  /*9f50*/  @!P2 IADD3 R217, R217, -R3, RZ ;  /* 0x80000003d9d9a210 */ /* 0x000fe40007ffe0ff */
[C---:B------:R-:W-:Y:S02]  /*9f60*/  ISETP.GT.U32.AND P5, PT, R3.reuse, R219, PT ;  /* 0x000000db0300720c */ /* 0x040fe40003fa4070 */
[----:B------:R-:W-:-:S07]  /*9f70*/  ISETP.GT.U32.AND P2, PT, R3, R27, PT ;  /* 0x0000001b0300720c */ /* 0x000fce0003f44070 */
[----:B------:R-:W-:Y:S01]  /*9f80*/  @!P0 IMAD.IADD R18, R18, 0x1, -R3 ;  /* 0x0000000112128824 */ /* 0x000fe200078e0a03 */
[----:B------:R-:W-:-:S03]  /*9f90*/  ISETP.GT.U32.AND P0, PT, R3, R35, PT ;  /* 0x000000230300720c */ /* 0x000fc60003f04070 */
[----:B------:R-:W-:Y:S02]  /*9fa0*/  @!P5 IADD3 R219, R219, -R3, RZ ;  /* 0x80000003dbdbd210 */ /* 0x000fe40007ffe0ff */
[--C-:B------:R-:W-:Y:S01]  /*9fb0*/  @!P2 IMAD.IADD R27, R27, 0x1, -R3.reuse ;  /* 0x000000011b1ba824 */ /* 0x100fe200078e0a03 */
[----:B------:R-:W-:Y:S02]  /*9fc0*/  ISETP.GE.AND P5, PT, R159, RZ, PT ;  /* 0x000000ff9f00720c */ /* 0x000fe40003fa6270 */
[----:B------:R-:W3:Y:S05]  /*9fd0*/  LDL R159, [R1+0x1f78] ;  /* 0x001f7800019f7983 */ /* 0x000eea0000100800 */
[----:B------:R-:W-:Y:S01]  /*9fe0*/  @!P0 IMAD.IADD R35, R35, 0x1, -R3 ;  /* 0x0000000123238824 */ /* 0x000fe200078e0a03 */
[----:B----4-:R-:W-:-:S02]  /*9ff0*/  ISETP.GE.AND P0, PT, R157, RZ, PT ;  /* 0x000000ff9d00720c */ /* 0x010fc40003f06270 */
[----:B------:R-:W4:Y:S01]  /*a000*/  LDL R157, [R1+0x1f64] ;  /* 0x001f6400019d7983 */ /* 0x000f220000100800 */
[----:B------:R-:W-:-:S03]  /*a010*/  ISETP.GE.AND P2, PT, R166, RZ, PT ;  /* 0x000000ffa600720c */ /* 0x000fc60003f46270 */
[----:B------:R-:W4:Y:S01]  /*a020*/  LDL R166, [R1+0x1fac] ;  /* 0x001fac0001a67983 */ /* 0x000f220000100800 */
[----:B------:R-:W-:Y:S01]  /*a030*/  @!P4 IMAD.MOV R145, RZ, RZ, -R145 ;  /* 0x000000ffff91c224 */ /* 0x000fe200078e0a91 */
[----:B------:R-:W-:Y:S02]  /*a040*/  ISETP.GT.U32.AND P4, PT, R3, R25, PT ;  /* 0x000000190300720c */ /* 0x000fe40003f84070 */
[----:B------:R-:W-:Y:S02]  /*a050*/  @!P3 IADD3 R217, -R217, RZ, RZ ;  /* 0x000000ffd9d9b210 */ /* 0x000fe40007ffe1ff */
[----:B------:R-:W-:-:S04]  /*a060*/  ISETP.GT.U32.AND P3, PT, R3, R35, PT ;  /* 0x000000230300720c */ /* 0x000fc80003f64070 */
[----:B------:R-:W-:Y:S01]  /*a070*/  @!P2 IMAD.MOV R147, RZ, RZ, -R147 ;  /* 0x000000ffff93a224 */ /* 0x000fe200078e0a93 */
[----:B------:R-:W-:-:S04]  /*a080*/  ISETP.GT.U32.AND P2, PT, R3, R29, PT ;  /* 0x0000001d0300720c */ /* 0x000fc80003f44070 */
[----:B------:R-:W-:-:S04]  /*a090*/  @!P4 IMAD.IADD R25, R25, 0x1, -R3 ;  /* 0x000000011919c824 */ /* 0x000fc800078e0a03 */
[----:B------:R-:W-:Y:S01]  /*a0a0*/  @!P1 IMAD.MOV R25, RZ, RZ, -R25 ;  /* 0x000000ffff199224 */ /* 0x000fe200078e0a19 */
[----:B------:R-:W-:Y:S01]  /*a0b0*/  ISETP.GT.U32.AND P1, PT, R3, R31, PT ;  /* 0x0000001f0300720c */ /* 0x000fe20003f24070 */
[----:B------:R-:W-:Y:S01]  /*a0c0*/  @!P3 IMAD.IADD R35, R35, 0x1, -R3 ;  /* 0x000000012323b824 */ /* 0x000fe200078e0a03 */
[----:B------:R-:W-:Y:S02]  /*a0d0*/  ISETP.GT.U32.AND P3, PT, R3, R37, PT ;  /* 0x000000250300720c */ /* 0x000fe40003f64070 */
[----:B------:R-:W-:Y:S02]  /*a0e0*/  @!P2 IADD3 R29, R29, -R3, RZ ;  /* 0x800000031d1da210 */ /* 0x000fe40007ffe0ff */
[----:B------:R-:W-:-:S07]  /*a0f0*/  ISETP.GT.U32.AND P2, PT, R3, R41, PT ;  /* 0x000000290300720c */ /* 0x000fce0003f44070 */
[--C-:B------:R-:W-:Y:S01]  /*a100*/  @!P1 IMAD.IADD R31, R31, 0x1, -R3.reuse ;  /* 0x000000011f1f9824 */ /* 0x100fe200078e0a03 */
[----:B------:R-:W-:Y:S02]  /*a110*/  ISETP.GT.U32.AND P1, PT, R3, R43, PT ;  /* 0x0000002b0300720c */ /* 0x000fe40003f24070 */
[----:B------:R-:W-:Y:S02]  /*a120*/  @!P3 IADD3 R37, R37, -R3, RZ ;  /* 0x800000032525b210 */ /* 0x000fe40007ffe0ff */
[----:B------:R-:W-:Y:S01]  /*a130*/  ISETP.GE.AND P3, PT, R226, RZ, PT ;  /* 0x000000ffe200720c */ /* 0x000fe20003f66270 */
[----:B------:R-:W-:Y:S01]  /*a140*/  @!P2 IMAD.IADD R41, R41, 0x1, -R3 ;  /* 0x000000012929a824 */ /* 0x000fe200078e0a03 */
[----:B------:R-:W4:Y:S01]  /*a150*/  LDL R226, [R1+0x1fc0] ;  /* 0x001fc00001e27983 */ /* 0x000f220000100800 */
[----:B--2---:R-:W-:-:S03]  /*a160*/  ISETP.GE.AND P2, PT, R248, RZ, PT ;  /* 0x000000fff800720c */ /* 0x004fc60003f46270 */
[----:B------:R-:W2:Y:S03]  /*a170*/  LDL R248, [R1+0x1f8c] ;  /* 0x001f8c0001f87983 */ /* 0x000ea60000100800 */
[----:B------:R-:W-:Y:S01]  /*a180*/  @!P1 IMAD.IADD R43, R43, 0x1, -R3 ;  /* 0x000000012b2b9824 */ /* 0x000fe200078e0a03 */
[----:B---3--:R-:W-:Y:S02]  /*a190*/  ISETP.GE.AND P1, PT, R249, RZ, PT ;  /* 0x000000fff900720c */ /* 0x008fe40003f26270 */
[----:B------:R-:W3:Y:S01]  /*a1a0*/  LDL R249, [R1+0x1fa4] ;  /* 0x001fa40001f97983 */ /* 0x000ee20000100800 */
[C---:B------:R-:W-:Y:S01]  /*a1b0*/  ISETP.GT.U32.AND P4, PT, R3.reuse, R33, PT ;  /* 0x000000210300720c */ /* 0x040fe20003f84070 */
[----:B------:R-:W-:Y:S01]  /*a1c0*/  @!P0 IMAD.MOV R24, RZ, RZ, -R24 ;  /* 0x000000ffff188224 */ /* 0x000fe200078e0a18 */
[----:B------:R-:W-:Y:S01]  /*a1d0*/  ISETP.GT.U32.AND P0, PT, R3, R27, PT ;  /* 0x0000001b0300720c */ /* 0x000fe20003f04070 */
[----:B------:R-:W-:-:S10]  /*a1e0*/  @!P5 IMAD.MOV R18, RZ, RZ, -R18 ;  /* 0x000000ffff12d224 */ /* 0x000fd400078e0a12 */
[--C-:B------:R-:W-:Y:S01]  /*a1f0*/  @!P4 IMAD.IADD R33, R33, 0x1, -R3.reuse ;  /* 0x000000012121c824 */ /* 0x100fe200078e0a03 */
[----:B------:R-:W-:Y:S01]  /*a200*/  ISETP.GT.U32.AND P4, PT, R3, R26, PT ;  /* 0x0000001a0300720c */ /* 0x000fe20003f84070 */
[----:B------:R-:W-:Y:S01]  /*a210*/  @!P0 IMAD.IADD R27, R27, 0x1, -R3 ;  /* 0x000000011b1b8824 */ /* 0x000fe200078e0a03 */
[C---:B------:R-:W-:Y:S02]  /*a220*/  ISETP.GT.U32.AND P0, PT, R3.reuse, R39, PT ;  /* 0x000000270300720c */ /* 0x040fe40003f04070 */
[----:B------:R-:W-:Y:S02]  /*a230*/  ISETP.GT.U32.AND P5, PT, R3, R33, PT ;  /* 0x000000210300720c */ /* 0x000fe40003fa4070 */
[----:B------:R-:W-:Y:S02]  /*a240*/  @!P6 IADD3 R219, -R219, RZ, RZ ;  /* 0x000000ffdbdbe210 */ /* 0x000fe40007ffe1ff */
[----:B------:R-:W-:-:S05]  /*a250*/  ISETP.GT.U32.AND P6, PT, R3, R233, PT ;  /* 0x000000e90300720c */ /* 0x000fca0003fc4070 */
[--C-:B------:R-:W-:Y:S02]  /*a260*/  @!P4 IMAD.IADD R26, R26, 0x1, -R3.reuse ;  /* 0x000000011a1ac824 */ /* 0x100fe400078e0a03 */
[--C-:B------:R-:W-:Y:S02]  /*a270*/  @!P0 IMAD.IADD R39, R39, 0x1, -R3.reuse ;  /* 0x0000000127278824 */ /* 0x100fe400078e0a03 */
[----:B------:R-:W-:-:S04]  /*a280*/  @!P5 IMAD.IADD R33, R33, 0x1, -R3 ;  /* 0x000000012121d824 */ /* 0x000fc800078e0a03 */
[----:B------:R-:W-:Y:S01]  /*a290*/  @!P6 IMAD.IADD R233, R233, 0x1, -R3 ;  /* 0x00000001e9e9e824 */ /* 0x000fe200078e0a03 */
[----:B------:R-:W-:Y:S02]  /*a2a0*/  ISETP.GT.U32.AND P6, PT, R3, R45, PT ;  /* 0x0000002d0300720c */ /* 0x000fe40003fc4070 */
[----:B------:R-:W-:Y:S02]  /*a2b0*/  ISETP.GE.AND P5, PT, R159, RZ, PT ;  /* 0x000000ff9f00720c */ /* 0x000fe40003fa6270 */
[----:B------:R-:W3:Y:S01]  /*a2c0*/  LDL R159, [R1+0x1fa8] ;  /* 0x001fa800019f7983 */ /* 0x000ee20000100800 */
[----:B----4-:R-:W-:Y:S02]  /*a2d0*/  ISETP.GE.AND P4, PT, R157, RZ, PT ;  /* 0x000000ff9d00720c */ /* 0x010fe40003f86270 */
[----:B------:R-:W-:Y:S02]  /*a2e0*/  ISETP.GE.AND P0, PT, R166, RZ, PT ;  /* 0x000000ffa600720c */ /* 0x000fe40003f06270 */
[----:B------:R-:W4:Y:S01]  /*a2f0*/  LDL R166, [R1+0x1fc4] ;  /* 0x001fc40001a67983 */ /* 0x000f220000100800 */
[----:B------:R-:W-:-:S02]  /*a300*/  @!P3 IADD3 R27, -R27, RZ, RZ ;  /* 0x000000ff1b1bb210 */ /* 0x000fc40007ffe1ff */
[----:B------:R-:W-:-:S06]  /*a310*/  ISETP.GT.U32.AND P3, PT, R3, R39, PT ;  /* 0x000000270300720c */ /* 0x000fcc0003f64070 */
[----:B------:R-:W-:Y:S01]  /*a320*/  @!P4 IMAD.MOV R26, RZ, RZ, -R26 ;  /* 0x000000ffff1ac224 */ /* 0x000fe200078e0a1a */
[----:B------:R-:W-:Y:S01]  /*a330*/  ISETP.GT.U32.AND P4, PT, R3, R233, PT ;  /* 0x000000e90300720c */ /* 0x000fe20003f84070 */
[----:B------:R-:W-:Y:S02]  /*a340*/  @!P6 IMAD.IADD R45, R45, 0x1, -R3 ;  /* 0x000000012d2de824 */ /* 0x000fe400078e0a03 */
[----:B------:R-:W-:Y:S01]  /*a350*/  @!P0 IMAD.MOV R29, RZ, RZ, -R29 ;  /* 0x000000ffff1d8224 */ /* 0x000fe200078e0a1d */
[C---:B------:R-:W-:Y:S02]  /*a360*/  ISETP.GT.U32.AND P0, PT, R3.reuse, R41, PT ;  /* 0x000000290300720c */ /* 0x040fe40003f04070 */
[----:B------:R-:W-:Y:S01]  /*a370*/  ISETP.GT.U32.AND P6, PT, R3, R45, PT ;  /* 0x0000002d0300720c */ /* 0x000fe20003fc4070 */
[----:B------:R-:W-:Y:S01]  /*a380*/  @!P3 IMAD.IADD R39, R39, 0x1, -R3 ;  /* 0x000000012727b824 */ /* 0x000fe200078e0a03 */
[----:B------:R-:W-:-:S05]  /*a390*/  ISETP.GT.U32.AND P3, PT, R3, R53, PT ;  /* 0x000000350300720c */ /* 0x000fca0003f64070 */
[----:B------:R-:W-:Y:S02]  /*a3a0*/  @!P4 IADD3 R233, R233, -R3, RZ ;  /* 0x80000003e9e9c210 */ /* 0x000fe40007ffe0ff */
[----:B------:R-:W-:Y:S02]  /*a3b0*/  ISETP.GT.U32.AND P4, PT, R3, R49, PT ;  /* 0x000000310300720c */ /* 0x000fe40003f84070 */
[--C-:B------:R-:W-:Y:S01]  /*a3c0*/  @!P0 IMAD.IADD R41, R41, 0x1, -R3.reuse ;  /* 0x0000000129298824 */ /* 0x100fe200078e0a03 */
[----:B------:R-:W-:Y:S01]  /*a3d0*/  ISETP.GT.U32.AND P0, PT, R3, R55, PT ;  /* 0x000000370300720c */ /* 0x000fe20003f04070 */
[--C-:B------:R-:W-:Y:S01]  /*a3e0*/  @!P6 IMAD.IADD R45, R45, 0x1, -R3.reuse ;  /* 0x000000012d2de824 */ /* 0x100fe200078e0a03 */
[----:B------:R-:W-:Y:S01]  /*a3f0*/  ISETP.GE.AND P6, PT, R250, RZ, PT ;  /* 0x000000fffa00720c */ /* 0x000fe20003fc6270 */
[--C-:B------:R-:W-:Y:S01]  /*a400*/  @!P3 IMAD.IADD R53, R53, 0x1, -R3.reuse ;  /* 0x000000013535b824 */ /* 0x100fe200078e0a03 */
[----:B------:R-:W4:Y:S06]  /*a410*/  LDL R250, [R1+0x1fbc] ;  /* 0x001fbc0001fa7983 */ /* 0x000f2c0000100800 */
[----:B------:R-:W-:Y:S01]  /*a420*/  @!P4 IMAD.IADD R49, R49, 0x1, -R3 ;  /* 0x000000013131c824 */ /* 0x000fe200078e0a03 */
[----:B------:R-:W-:-:S02]  /*a430*/  ISETP.GE.AND P4, PT, R226, RZ, PT ;  /* 0x000000ffe200720c */ /* 0x000fc40003f86270 */
[----:B------:R-:W4:Y:S01]  /*a440*/  LDL R226, [R1+0x1fd8] ;  /* 0x001fd80001e27983 */ /* 0x000f220000100800 */
[----:B--2---:R-:W-:-:S03]  /*a450*/  ISETP.GE.AND P3, PT, R248, RZ, PT ;  /* 0x000000fff800720c */ /* 0x004fc60003f66270 */
[----:B------:R-:W2:Y:S01]  /*a460*/  LDL R248, [R1+0x1fb8] ;  /* 0x001fb80001f87983 */ /* 0x000ea20000100800 */
[----:B------:R-:W-:Y:S01]  /*a470*/  @!P0 IMAD.IADD R55, R55, 0x1, -R3 ;  /* 0x0000000137378824 */ /* 0x000fe200078e0a03 */
[----:B---3--:R-:W-:Y:S02]  /*a480*/  ISETP.GE.AND P0, PT, R249, RZ, PT ;  /* 0x000000fff900720c */ /* 0x008fe40003f06270 */
[----:B------:R-:W3:Y:S01]  /*a490*/  LDL R249, [R1+0x1fd0] ;  /* 0x001fd00001f97983 */ /* 0x000ee20000100800 */
        /* <DEDUP_REMOVED lines=8> */
[----:B------:R-:W-:Y:S01]  /*a520*/  @!P2 IADD3 R43, R43, -R3, RZ ;  /* 0x800000032b2ba210 */ /* 0x000fe20007ffe0ff */
[----:B------:R-:W-:Y:S01]  /*a530*/  @!P1 IMAD.IADD R19, R19, 0x1, -R3 ;  /* 0x0000000113139824 */ /* 0x000fe200078e0a03 */
[----:B------:R-:W-:-:S09]  /*a540*/  ISETP.GT.U32.AND P2, PT, R3, R57, PT ;  /* 0x000000390300720c */ /* 0x000fd20003f44070 */
[----:B------:R-:W-:Y:S01]  /*a550*/  @!P5 IADD3 R51, R51, -R3, RZ ;  /* 0x800000033333d210 */ /* 0x000fe20007ffe0ff */
[----:B------:R-:W-:-:S03]  /*a560*/  @!P4 IMAD.MOV R39, RZ, RZ, -R39 ;  /* 0x000000ffff27c224 */ /* 0x000fc600078e0a27 */
[----:B------:R-:W-:Y:S01]  /*a570*/  @!P2 IMAD.IADD R57, R57, 0x1, -R3 ;  /* 0x000000013939a824 */ /* 0x000fe200078e0a03 */
[C---:B------:R-:W-:Y:S02]  /*a580*/  ISETP.GT.U32.AND P2, PT, R3.reuse, R19, PT ;  /* 0x000000130300720c */ /* 0x040fe40003f44070 */
[----:B------:R-:W-:Y:S02]  /*a590*/  ISETP.GT.U32.AND P4, PT, R3, R51, PT ;  /* 0x000000330300720c */ /* 0x000fe40003f84070 */
[----:B------:R-:W-:Y:S02]  /*a5a0*/  ISETP.GE.AND P1, PT, R159, RZ, PT ;  /* 0x000000ff9f00720c */ /* 0x000fe40003f26270 */
[----:B------:R-:W3:Y:S01]  /*a5b0*/  LDL R159, [R1+0x1fd4] ;  /* 0x001fd400019f7983 */ /* 0x000ee20000100800 */
[----:B----4-:R-:W-:-:S03]  /*a5c0*/  ISETP.GE.AND P5, PT, R166, RZ, PT ;  /* 0x000000ffa600720c */ /* 0x010fc60003fa6270 */
[----:B------:R-:W4:Y:S01]  /*a5d0*/  LDL R166, [R1+0x1fa0] ;  /* 0x001fa00001a67983 */ /* 0x000f220000100800 */
[----:B------:R-:W-:Y:S02]  /*a5e0*/  @!P6 IADD3 R233, -R233, RZ, RZ ;  /* 0x000000ffe9e9e210 */ /* 0x000fe40007ffe1ff */
[----:B------:R-:W-:Y:S02]  /*a5f0*/  @!P2 IMAD.IADD R19, R19, 0x1, -R3 ;  /* 0x000000011313a824 */ /* 0x000fe400078e0a03 */
[----:B------:R-:W-:Y:S02]  /*a600*/  @!P4 IADD3 R51, R51, -R3, RZ ;  /* 0x800000033333c210 */ /* 0x000fe40007ffe0ff */
[C---:B------:R-:W-:Y:S02]  /*a610*/  ISETP.GT.U32.AND P6, PT, R3.reuse, R53, PT ;  /* 0x000000350300720c */ /* 0x040fe40003fc4070 */
[C---:B------:R-:W-:Y:S02]  /*a620*/  ISETP.GT.U32.AND P2, PT, R3.reuse, R71, PT ;  /* 0x000000470300720c */ /* 0x040fe40003f44070 */
[C---:B------:R-:W-:Y:S01]  /*a630*/  ISETP.GT.U32.AND P4, PT, R3.reuse, R65, PT ;  /* 0x000000410300720c */ /* 0x040fe20003f84070 */
[----:B------:R-:W-:Y:S01]  /*a640*/  @!P5 IMAD.MOV R41, RZ, RZ, -R41 ;  /* 0x000000ffff29d224 */ /* 0x000fe200078e0a29 */
[----:B------:R-:W-:-:S02]  /*a650*/  ISETP.GT.U32.AND P5, PT, R3, R57, PT ;  /* 0x000000390300720c */ /* 0x000fc40003fa4070 */
[----:B------:R-:W-:-:S05]  /*a660*/  IADD3 R242, R210, 0xfa, RZ ;  /* 0x000000fad2f27810 */ /* 0x000fca0007ffe0ff */
[--C-:B------:R-:W-:Y:S01]  /*a670*/  @!P6 IMAD.IADD R53, R53, 0x1, -R3.reuse ;  /* 0x000000013535e824 */ /* 0x100fe200078e0a03 */
[----:B------:R-:W-:Y:S01]  /*a680*/  STL [R1+0x1d70], R242 ;  /* 0x001d70f201007387 */ /* 0x000fe20000100800 */
[--C-:B------:R-:W-:Y:S01]  /*a690*/  @!P2 IMAD.IADD R71, R71, 0x1, -R3.reuse ;  /* 0x000000014747a824 */ /* 0x100fe200078e0a03 */
[----:B------:R-:W-:Y:S01]  /*a6a0*/  ISETP.GT.U32.AND P6, PT, R3, R67, PT ;  /* 0x000000430300720c */ /* 0x000fe20003fc4070 */
[----:B------:R-:W-:Y:S02]  /*a6b0*/  @!P4 IMAD.IADD R65, R65, 0x1, -R3 ;  /* 0x000000014141c824 */ /* 0x000fe400078e0a03 */
[----:B------:R-:W-:Y:S01]  /*a6c0*/  @!P0 IMAD.MOV R45, RZ, RZ, -R45 ;  /* 0x000000ffff2d8224 */ /* 0x000fe200078e0a2d */
[----:B------:R-:W-:Y:S01]  /*a6d0*/  @!P3 IADD3 R43, -R43, RZ, RZ ;  /* 0x000000ff2b2bb210 */ /* 0x000fe20007ffe1ff */
[----:B------:R-:W-:Y:S01]  /*a6e0*/  @!P5 IMAD.IADD R57, R57, 0x1, -R3 ;  /* 0x000000013939d824 */ /* 0x000fe200078e0a03 */
[----:B------:R-:W4:Y:S01]  /*a6f0*/  LDL R223, [R1+0x2020] ;  /* 0x0020200001df7983 */ /* 0x000f220000100800 */
[----:B------:R-:W-:-:S03]  /*a700*/  ISETP.GE.AND P5, PT, R250, RZ, PT ;  /* 0x000000fffa00720c */ /* 0x000fc60003fa6270 */
[----:B------:R-:W4:Y:S01]  /*a710*/  LDL R250, [R1+0x1ffc] ;  /* 0x001ffc0001fa7983 */ /* 0x000f220000100800 */
[----:B------:R-:W-:-:S03]  /*a720*/  @!P1 IMAD.MOV R37, RZ, RZ, -R37 ;  /* 0x000000ffff259224 */ /* 0x000fc600078e0a25 */
[----:B------:R-:W4:Y:S01]  /*a730*/  LDL R36, [R1+0x1ff0] ;  /* 0x001ff00001247983 */ /* 0x000f220000100800 */
[----:B------:R-:W-:-:S03]  /*a740*/  ISETP.GE.AND P2, PT, R226, RZ, PT ;  /* 0x000000ffe200720c */ /* 0x000fc60003f46270 */
[----:B------:R-:W4:Y:S01]  /*a750*/  LDL R226, [R1+0x1fb4] ;  /* 0x001fb40001e27983 */ /* 0x000f220000100800 */
[----:B--2---:R-:W-:-:S03]  /*a760*/  ISETP.GE.AND P4, PT, R248, RZ, PT ;  /* 0x000000fff800720c */ /* 0x004fc60003f86270 */
[----:B------:R-:W2:Y:S01]  /*a770*/  LDL R248, [R1+0x1ff8] ;  /* 0x001ff80001f87983 */ /* 0x000ea20000100800 */
[----:B------:R-:W-:Y:S02]  /*a780*/  @!P6 IADD3 R67, R67, -R3, RZ ;  /* 0x800000034343e210 */ /* 0x000fe40007ffe0ff */
[----:B---3--:R-:W-:Y:S02]  /*a790*/  ISETP.GE.AND P6, PT, R249, RZ, PT ;  /* 0x000000fff900720c */ /* 0x008fe40003fc6270 */
[----:B------:R-:W3:Y:S01]  /*a7a0*/  LDL R249, [R1+0x2010] ;  /* 0x0020100001f97983 */ /* 0x000ee20000100800 */
[C---:B------:R-:W-:Y:S02]  /*a7b0*/  ISETP.GT.U32.AND P1, PT, R3.reuse, R49, PT ;  /* 0x000000310300720c */ /* 0x040fe40003f24070 */
[----:B------:R-:W-:-:S11]  /*a7c0*/  ISETP.GT.U32.AND P0, PT, R3, R61, PT ;  /* 0x0000003d0300720c */ /* 0x000fd60003f04070 */
[----:B------:R-:W-:Y:S01]  /*a7d0*/  @!P1 IMAD.IADD R49, R49, 0x1, -R3 ;  /* 0x0000000131319824 */ /* 0x000fe200078e0a03 */
[----:B------:R-:W-:Y:S02]  /*a7e0*/  ISETP.GT.U32.AND P1, PT, R3, R63, PT ;  /* 0x0000003f0300720c */ /* 0x000fe40003f24070 */
[----:B------:R-:W-:Y:S02]  /*a7f0*/  @!P0 IADD3 R61, R61, -R3, RZ ;  /* 0x800000033d3d8210 */ /* 0x000fe40007ffe0ff */
[----:B------:R-:W-:-:S09]  /*a800*/  ISETP.GT.U32.AND P3, PT, R3, R55, PT ;  /* 0x000000370300720c */ /* 0x000fd20003f64070 */
[----:B------:R-:W-:-:S04]  /*a810*/  @!P1 IMAD.IADD R63, R63, 0x1, -R3 ;  /* 0x000000013f3f9824 */ /* 0x000fc800078e0a03 */
[----:B------:R-:W-:Y:S01]  /*a820*/  @!P3 IMAD.IADD R55, R55, 0x1, -R3 ;  /* 0x000000013737b824 */ /* 0x000fe200078e0a03 */
[----:B------:R-:W-:Y:S02]  /*a830*/  ISETP.GT.U32.AND P3, PT, R3, R69, PT ;  /* 0x000000450300720c */ /* 0x000fe40003f64070 */
[----:B------:R-:W-:Y:S02]  /*a840*/  ISETP.GE.AND P0, PT, R159, RZ, PT ;  /* 0x000000ff9f00720c */ /* 0x000fe40003f06270 */
[----:B----4-:R-:W-:-:S09]  /*a850*/  ISETP.GE.AND P1, PT, R166, RZ, PT ;  /* 0x000000ffa600720c */ /* 0x010fd20003f26270 */
[----:B------:R-:W-:Y:S01]  /*a860*/  @!P3 IMAD.IADD R69, R69, 0x1, -R3 ;  /* 0x000000014545b824 */ /* 0x000fe200078e0a03 */
[----:B------:R-:W4:Y:S01]  /*a870*/  LDL R166, [R1+0x1fcc] ;  /* 0x001fcc0001a67983 */ /* 0x000f220000100800 */
[----:B------:R-:W-:Y:S01]  /*a880*/  @!P0 IMAD.MOV R49, RZ, RZ, -R49 ;  /* 0x000000ffff318224 */ /* 0x000fe200078e0a31 */
[C---:B------:R-:W-:Y:S01]  /*a890*/  ISETP.GT.U32.AND P0, PT, R3.reuse, R71, PT ;  /* 0x000000470300720c */ /* 0x040fe20003f04070 */
[----:B------:R-:W-:Y:S01]  /*a8a0*/  @!P4 IMAD.MOV R55, RZ, RZ, -R55 ;  /* 0x000000ffff37c224 */ /* 0x000fe200078e0a37 */
[----:B------:R-:W4:Y:S01]  /*a8b0*/  LDL R159, [R1+0x2004] ;  /* 0x00200400019f7983 */ /* 0x000f220000100800 */
[----:B------:R-:W-:Y:S01]  /*a8c0*/  @!P1 IMAD.MOV R53, RZ, RZ, -R53 ;  /* 0x000000ffff359224 */ /* 0x000fe200078e0a35 */
[C---:B------:R-:W-:Y:S02]  /*a8d0*/  ISETP.GT.U32.AND P1, PT, R3.reuse, R65, PT ;  /* 0x000000410300720c */ /* 0x040fe40003f24070 */
[----:B------:R-:W-:-:S07]  /*a8e0*/  ISETP.GT.U32.AND P3, PT, R3, R61, PT ;  /* 0x0000003d0300720c */ /* 0x000fce0003f64070 */
[--C-:B------:R-:W-:Y:S01]  /*a8f0*/  @!P0 IMAD.IADD R71, R71, 0x1, -R3.reuse ;  /* 0x0000000147478824 */ /* 0x100fe200078e0a03 */
[C---:B------:R-:W-:Y:S02]  /*a900*/  ISETP.GT.U32.AND P4, PT, R3.reuse, R67, PT ;  /* 0x000000430300720c */ /* 0x040fe40003f84070 */
[----:B------:R-:W-:Y:S01]  /*a910*/  ISETP.GT.U32.AND P0, PT, R3, R73, PT ;  /* 0x000000490300720c */ /* 0x000fe20003f04070 */
[----:B------:R-:W-:Y:S01]  /*a920*/  @!P1 IMAD.IADD R65, R65, 0x1, -R3 ;  /* 0x0000000141419824 */ /* 0x000fe200078e0a03 */
[----:B------:R-:W-:Y:S02]  /*a930*/  ISETP.GT.U32.AND P1, PT, R3, R77, PT ;  /* 0x0000004d0300720c */ /* 0x000fe40003f24070 */
[----:B------:R-:W-:-:S07]  /*a940*/  @!P3 IADD3 R61, R61, -R3, RZ ;  /* 0x800000033d3db210 */ /* 0x000fce0007ffe0ff */
[----:B------:R-:W-:Y:S02]  /*a950*/  @!P4 IADD3 R67, R67, -R3, RZ ;  /* 0x800000034343c210 */ /* 0x000fe40007ffe0ff */
[--C-:B------:R-:W-:Y:S01]  /*a960*/  @!P0 IMAD.IADD R73, R73, 0x1, -R3.reuse ;  /* 0x0000000149498824 */ /* 0x100fe200078e0a03 */
[----:B------:R-:W-:Y:S02]  /*a970*/  ISETP.GE.AND P3, PT, R250, RZ, PT ;  /* 0x000000fffa00720c */ /* 0x000fe40003f66270 */
[----:B------:R-:W-:Y:S01]  /*a980*/  ISETP.GT.U32.AND P4, PT, R3, R79, PT ;  /* 0x0000004f0300720c */ /* 0x000fe20003f84070 */
[----:B------:R-:W4:Y:S01]  /*a990*/  LDL R250, [R1+0x1fc8] ;  /* 0x001fc80001fa7983 */ /* 0x000f220000100800 */
        /* <DEDUP_REMOVED lines=8> */
[----:B------:R-:W-:Y:S02]  /*aa20*/  @!P2 IADD3 R51, -R51, RZ, RZ ;  /* 0x000000ff3333a210 */ /* 0x000fe40007ffe1ff */
[C---:B------:R-:W-:Y:S01]  /*aa30*/  ISETP.GT.U32.AND P2, PT, R3.reuse, R63, PT ;  /* 0x0000003f0300720c */ /* 0x040fe20003f44070 */
[----:B------:R-:W-:Y:S01]  /*aa40*/  @!P6 IMAD.MOV R57, RZ, RZ, -R57 ;  /* 0x000000ffff39e224 */ /* 0x000fe200078e0a39 */
[----:B------:R-:W-:-:S11]  /*aa50*/  ISETP.GT.U32.AND P6, PT, R3, R153, PT ;  /* 0x000000990300720c */ /* 0x000fd60003fc4070 */
[----:B------:R-:W-:Y:S01]  /*aa60*/  @!P2 IMAD.IADD R63, R63, 0x1, -R3 ;  /* 0x000000013f3fa824 */ /* 0x000fe200078e0a03 */
[C---:B------:R-:W-:Y:S01]  /*aa70*/  ISETP.GT.U32.AND P2, PT, R3.reuse, R75, PT ;  /* 0x0000004b0300720c */ /* 0x040fe20003f44070 */
[----:B------:R-:W-:Y:S01]  /*aa80*/  @!P5 IMAD.MOV R19, RZ, RZ, -R19 ;  /* 0x000000ffff13d224 */ /* 0x000fe200078e0a13 */
[----:B------:R-:W-:Y:S01]  /*aa90*/  ISETP.GT.U32.AND P5, PT, R3, R69, PT ;  /* 0x000000450300720c */ /* 0x000fe20003fa4070 */
[----:B------:R-:W-:-:S10]  /*aaa0*/  @!P6 IMAD.IADD R153, R153, 0x1, -R3 ;  /* 0x000000019999e824 */ /* 0x000fd400078e0a03 */
[----:B------:R-:W-:Y:S01]  /*aab0*/  @!P2 IADD3 R75, R75, -R3, RZ ;  /* 0x800000034b4ba210 */ /* 0x000fe20007ffe0ff */
[----:B------:R-:W-:Y:S01]  /*aac0*/  @!P3 IMAD.MOV R61, RZ, RZ, -R61 ;  /* 0x000000ffff3db224 */ /* 0x000fe200078e0a3d */
[C---:B------:R-:W-:Y:S01]  /*aad0*/  ISETP.GT.U32.AND P3, PT, R3.reuse, R153, PT ;  /* 0x000000990300720c */ /* 0x040fe20003f64070 */
[----:B------:R-:W-:Y:S01]  /*aae0*/  @!P0 IMAD.MOV R63, RZ, RZ, -R63 ;  /* 0x000000ffff3f8224 */ /* 0x000fe200078e0a3f */
[----:B------:R-:W-:Y:S01]  /*aaf0*/  ISETP.GT.U32.AND P0, PT, R3, R75, PT ;  /* 0x0000004b0300720c */ /* 0x000fe20003f04070 */
[----:B------:R-:W-:Y:S01]  /*ab00*/  @!P5 IMAD.IADD R69, R69, 0x1, -R3 ;  /* 0x000000014545d824 */ /* 0x000fe200078e0a03 */
[----:B----4-:R-:W-:Y:S02]  /*ab10*/  ISETP.GE.AND P2, PT, R166, RZ, PT ;  /* 0x000000ffa600720c */ /* 0x010fe40003f46270 */
[----:B------:R-:W4:Y:S01]  /*ab20*/  LDL R166, [R1+0x200c] ;  /* 0x00200c0001a67983 */ /* 0x000f220000100800 */
[----:B------:R-:W-:Y:S01]  /*ab30*/  @!P4 IMAD.MOV R69, RZ, RZ, -R69 ;  /* 0x000000ffff45c224 */ /* 0x000fe200078e0a45 */
[----:B------:R-:W-:-:S05]  /*ab40*/  ISETP.GT.U32.AND P4, PT, R3, R20, PT ;  /* 0x000000140300720c */ /* 0x000fca0003f84070 */
[--C-:B------:R-:W-:Y:S01]  /*ab50*/  @!P3 IMAD.IADD R153, R153, 0x1, -R3.reuse ;  /* 0x000000019999b824 */ /* 0x100fe200078e0a03 */
[----:B------:R-:W-:Y:S01]  /*ab60*/  ISETP.GT.U32.AND P3, PT, R3, R85, PT ;  /* 0x000000550300720c */ /* 0x000fe20003f64070 */
[--C-:B------:R-:W-:Y:S01]  /*ab70*/  @!P0 IMAD.IADD R75, R75, 0x1, -R3.reuse ;  /* 0x000000014b4b8824 */ /* 0x100fe200078e0a03 */
[----:B------:R-:W-:Y:S02]  /*ab80*/  ISETP.GT.U32.AND P0, PT, R3, R89, PT ;  /* 0x000000590300720c */ /* 0x000fe40003f04070 */
[----:B------:R-:W-:Y:S02]  /*ab90*/  @!P2 IADD3 R65, -R65, RZ, RZ ;  /* 0x000000ff4141a210 */ /* 0x000fe40007ffe1ff */
[----:B------:R-:W-:Y:S01]  /*aba0*/  ISETP.GT.U32.AND P2, PT, R3, R77, PT ;  /* 0x0000004d0300720c */ /* 0x000fe20003f44070 */
[----:B------:R-:W-:-:S06]  /*abb0*/  @!P4 IMAD.IADD R20, R20, 0x1, -R3 ;  /* 0x000000011414c824 */ /* 0x000fcc00078e0a03 */
[----:B------:R-:W-:Y:S02]  /*abc0*/  @!P3 IMAD.IADD R85, R85, 0x1, -R3 ;  /* 0x000000015555b824 */ /* 0x000fe400078e0a03 */
[----:B------:R-:W-:-:S04]  /*abd0*/  @!P0 IADD3 R89, R89, -R3, RZ ;  /* 0x8000000359598210 */ /* 0x000fc80007ffe0ff */
[----:B------:R-:W-:Y:S01]  /*abe0*/  @!P2 IMAD.IADD R77, R77, 0x1, -R3 ;  /* 0x000000014d4da824 */ /* 0x000fe200078e0a03 */
[----:B------:R-:W-:Y:S02]  /*abf0*/  ISETP.GT.U32.AND P2, PT, R3, R91, PT ;  /* 0x0000005b0300720c */ /* 0x000fe40003f44070 */
[----:B------:R-:W-:Y:S02]  /*ac00*/  ISETP.GE.AND P4, PT, R250, RZ, PT ;  /* 0x000000fffa00720c */ /* 0x000fe40003f86270 */
        /* <DEDUP_REMOVED lines=8> */
[----:B------:R-:W-:-:S13]  /*ac90*/  ISETP.GE.AND P5, PT, R159, RZ, PT ;  /* 0x000000ff9f00720c */ /* 0x000fda0003fa6270 */
[----:B------:R-:W-:Y:S01]  /*aca0*/  @!P5 IMAD.MOV R71, RZ, RZ, -R71 ;  /* 0x000000ffff47d224 */ /* 0x000fe200078e0a47 */
[C---:B------:R-:W-:Y:S02]  /*acb0*/  ISETP.GT.U32.AND P5, PT, R3.reuse, R73, PT ;  /* 0x000000490300720c */ /* 0x040fe40003fa4070 */
[C---:B------:R-:W-:Y:S01]  /*acc0*/  ISETP.GT.U32.AND P6, PT, R3.reuse, R81, PT ;  /* 0x000000510300720c */ /* 0x040fe20003fc4070 */
[----:B------:R-:W-:Y:S01]  /*acd0*/  @!P1 IMAD.MOV R67, RZ, RZ, -R67 ;  /* 0x000000ffff439224 */ /* 0x000fe200078e0a43 */
[----:B------:R-:W-:-:S09]  /*ace0*/  ISETP.GT.U32.AND P1, PT, R3, R79, PT ;  /* 0x0000004f0300720c */ /* 0x000fd20003f24070 */
[----:B------:R-:W-:Y:S02]  /*acf0*/  @!P5 IADD3 R73, R73, -R3, RZ ;  /* 0x800000034949d210 */ /* 0x000fe40007ffe0ff */
[----:B------:R-:W-:Y:S02]  /*ad00*/  ISETP.GT.U32.AND P5, PT, R3, R87, PT ;  /* 0x000000570300720c */ /* 0x000fe40003fa4070 */
[----:B------:R-:W-:Y:S01]  /*ad10*/  @!P6 IADD3 R81, R81, -R3, RZ ;  /* 0x800000035151e210 */ /* 0x000fe20007ffe0ff */
[----:B------:R-:W-:Y:S01]  /*ad20*/  @!P1 IMAD.IADD R79, R79, 0x1, -R3 ;  /* 0x000000014f4f9824 */ /* 0x000fe200078e0a03 */
[C---:B------:R-:W-:Y:S02]  /*ad30*/  ISETP.GT.U32.AND P1, PT, R3.reuse, R93, PT ;  /* 0x0000005d0300720c */ /* 0x040fe40003f24070 */
[----:B------:R-:W-:-:S07]  /*ad40*/  ISETP.GT.U32.AND P6, PT, R3, R81, PT ;  /* 0x000000510300720c */ /* 0x000fce0003fc4070 */
[----:B------:R-:W-:Y:S02]  /*ad50*/  @!P5 IMAD.IADD R87, R87, 0x1, -R3 ;  /* 0x000000015757d824 */ /* 0x000fe400078e0a03 */
[----:B------:R-:W-:Y:S02]  /*ad60*/  @!P3 IMAD.MOV R75, RZ, RZ, -R75 ;  /* 0x000000ffff4bb224 */ /* 0x000fe400078e0a4b */
[----:B------:R-:W-:Y:S01]  /*ad70*/  @!P1 IMAD.IADD R93, R93, 0x1, -R3 ;  /* 0x000000015d5d9824 */ /* 0x000fe200078e0a03 */
[----:B------:R-:W-:Y:S02]  /*ad80*/  ISETP.GT.U32.AND P1, PT, R3, R20, PT ;  /* 0x000000140300720c */ /* 0x000fe40003f24070 */
[----:B------:R-:W-:Y:S02]  /*ad90*/  @!P6 IADD3 R81, R81, -R3, RZ ;  /* 0x800000035151e210 */ /* 0x000fe40007ffe0ff */
[----:B----4-:R-:W-:Y:S02]  /*ada0*/  ISETP.GE.AND P5, PT, R166, RZ, PT ;  /* 0x000000ffa600720c */ /* 0x010fe40003fa6270 */
[----:B------:R-:W4:Y:S01]  /*adb0*/  LDL R166, [R1+0x2058] ;  /* 0x0020580001a67983 */ /* 0x000f220000100800 */
[----:B------:R-:W-:-:S02]  /*adc0*/  ISETP.GE.AND P6, PT, R223, RZ, PT ;  /* 0x000000ffdf00720c */ /* 0x000fc40003fc6270 */
[----:B------:R-:W-:-:S04]  /*add0*/  ISETP.GT.U32.AND P3, PT, R3, R87, PT ;  /* 0x000000570300720c */ /* 0x000fc80003f64070 */
[----:B------:R-:W-:Y:S01]  /*ade0*/  @!P1 IMAD.IADD R20, R20, 0x1, -R3 ;  /* 0x0000000114149824 */ /* 0x000fe200078e0a03 */
[----:B------:R-:W-:Y:S02]  /*adf0*/  @!P2 IADD3 R81, -R81, RZ, RZ ;  /* 0x000000ff5151a210 */ /* 0x000fe40007ffe1ff */
[C---:B------:R-:W-:Y:S02]  /*ae00*/  ISETP.GT.U32.AND P2, PT, R3.reuse, R97, PT ;  /* 0x000000610300720c */ /* 0x040fe40003f44070 */
[C---:B------:R-:W-:Y:S02]  /*ae10*/  ISETP.GT.U32.AND P1, PT, R3.reuse, R106, PT ;  /* 0x0000006a0300720c */ /* 0x040fe40003f24070 */
[----:B------:R-:W-:Y:S01]  /*ae20*/  @!P6 IMAD.MOV R153, RZ, RZ, -R153 ;  /* 0x000000ffff99e224 */ /* 0x000fe200078e0a99 */
[----:B------:R-:W-:Y:S01]  /*ae30*/  ISETP.GT.U32.AND P6, PT, R3, R89, PT ;  /* 0x000000590300720c */ /* 0x000fe20003fc4070 */
[----:B------:R-:W-:Y:S01]  /*ae40*/  @!P3 IMAD.IADD R87, R87, 0x1, -R3 ;  /* 0x000000015757b824 */ /* 0x000fe200078e0a03 */
[----:B------:R-:W-:-:S02]  /*ae50*/  ISETP.GT.U32.AND P3, PT, R3, R100, PT ;  /* 0x000000640300720c */ /* 0x000fc40003f64070 */
[----:B------:R-:W-:-:S04]  /*ae60*/  IADD3 R223, R210, 0xfb, RZ ;  /* 0x000000fbd2df7810 */ /* 0x000fc80007ffe0ff */
[--C-:B------:R-:W-:Y:S02]  /*ae70*/  @!P2 IMAD.IADD R97, R97, 0x1, -R3.reuse ;  /* 0x000000016161a824 */ /* 0x100fe400078e0a03 */
[-C--:B------:R-:W-:Y:S01]  /*ae80*/  @!P1 IADD3 R106, R106, -R3.reuse, RZ ;  /* 0x800000036a6a9210 */ /* 0x080fe20007ffe0ff */
[----:B------:R-:W-:Y:S02]  /*ae90*/  STL [R1+0x1d60], R223 ;  /* 0x001d60df01007387 */ /* 0x000fe40000100800 */
[----:B------:R-:W-:Y:S02]  /*aea0*/  @!P6 IADD3 R89, R89, -R3, RZ ;  /* 0x800000035959e210 */ /* 0x000fe40007ffe0ff */
[----:B------:R-:W-:Y:S01]  /*aeb0*/  @!P4 IADD3 R73, -R73, RZ, RZ ;  /* 0x000000ff4949c210 */ /* 0x000fe20007ffe1ff */
[----:B------:R-:W-:Y:S01]  /*aec0*/  @!P3 IMAD.IADD R100, R100, 0x1, -R3 ;  /* 0x000000016464b824 */ /* 0x000fe200078e0a03 */
[----:B------:R-:W-:Y:S01]  /*aed0*/  ISETP.GT.U32.AND P6, PT, R3, R102, PT ;  /* 0x000000660300720c */ /* 0x000fe20003fc4070 */
[----:B------:R-:W-:Y:S01]  /*aee0*/  @!P5 IMAD.MOV R77, RZ, RZ, -R77 ;  /* 0x000000ffff4dd224 */ /* 0x000fe200078e0a4d */
[----:B------:R-:W-:Y:S01]  /*aef0*/  ISETP.GE.AND P2, PT, R250, RZ, PT ;  /* 0x000000fffa00720c */ /* 0x000fe20003f46270 */
[----:B------:R-:W-:Y:S01]  /*af00*/  @!P0 IMAD.MOV R79, RZ, RZ, -R79 ;  /* 0x000000ffff4f8224 */ /* 0x000fe200078e0a4f */
[----:B------:R-:W4:Y:S01]  /*af10*/  LDL R250, [R1+0x2054] ;  /* 0x0020540001fa7983 */ /* 0x000f220000100800 */
[----:B------:R-:W-:-:S03]  /*af20*/  ISETP.GE.AND P1, PT, R226, RZ, PT ;  /* 0x000000ffe200720c */ /* 0x000fc60003f26270 */
[----:B------:R-:W4:Y:S04]  /*af30*/  LDL R161, [R1+0x2050] ;  /* 0x0020500001a17983 */ /* 0x000f280000100800 */
[----:B------:R-:W4:Y:S01]  /*af40*/  LDL R226, [R1+0x206c] ;  /* 0x00206c0001e27983 */ /* 0x000f220000100800 */
[----:B--2---:R-:W-:-:S03]  /*af50*/  ISETP.GE.AND P3, PT, R248, RZ, PT ;  /* 0x000000fff800720c */ /* 0x004fc60003f66270 */
[----:B------:R-:W2:Y:S01]  /*af60*/  LDL R248, [R1+0x1fec] ;  /* 0x001fec0001f87983 */ /* 0x000ea20000100800 */
[----:B------:R-:W-:Y:S01]  /*af70*/  @!P6 IMAD.IADD R102, R102, 0x1, -R3 ;  /* 0x000000016666e824 */ /* 0x000fe200078e0a03 */
[----:B---3--:R-:W-:Y:S02]  /*af80*/  ISETP.GE.AND P6, PT, R249, RZ, PT ;  /* 0x000000fff900720c */ /* 0x008fe40003fc6270 */
[----:B------:R-:W3:Y:S01]  /*af90*/  LDL R249, [R1+0x2028] ;  /* 0x0020280001f97983 */ /* 0x000ee20000100800 */
[C---:B------:R-:W-:Y:S02]  /*afa0*/  ISETP.GT.U32.AND P4, PT, R3.reuse, R85, PT ;  /* 0x000000550300720c */ /* 0x040fe40003f84070 */
[----:B------:R-:W-:-:S11]  /*afb0*/  ISETP.GT.U32.AND P5, PT, R3, R93, PT ;  /* 0x0000005d0300720c */ /* 0x000fd60003fa4070 */
[--C-:B------:R-:W-:Y:S01]  /*afc0*/  @!P4 IMAD.IADD R85, R85, 0x1, -R3.reuse ;  /* 0x000000015555c824 */ /* 0x100fe200078e0a03 */
[C---:B------:R-:W-:Y:S02]  /*afd0*/  ISETP.GT.U32.AND P4, PT, R3.reuse, R99, PT ;  /* 0x000000630300720c */ /* 0x040fe40003f84070 */
[----:B------:R-:W-:Y:S01]  /*afe0*/  ISETP.GT.U32.AND P0, PT, R3, R91, PT ;  /* 0x0000005b0300720c */ /* 0x000fe20003f04070 */
[--C-:B------:R-:W-:Y:S01]  /*aff0*/  @!P5 IMAD.IADD R93, R93, 0x1, -R3.reuse ;  /* 0x000000015d5dd824 */ /* 0x100fe200078e0a03 */
[----:B------:R-:W-:Y:S02]  /*b000*/  ISETP.GE.AND P5, PT, R36, RZ, PT ;  /* 0x000000ff2400720c */ /* 0x000fe40003fa6270 */
[----:B------:R-:W3:Y:S07]  /*b010*/  LDL R36, [R1+0x202c] ;  /* 0x00202c0001247983 */ /* 0x000eee0000100800 */
[----:B------:R-:W-:-:S02]  /*b020*/  @!P4 IMAD.IADD R99, R99, 0x1, -R3 ;  /* 0x000000016363c824 */ /* 0x000fc400078e0a03 */
[----:B------:R-:W-:Y:S01]  /*b030*/  @!P0 IMAD.IADD R91, R91, 0x1, -R3 ;  /* 0x000000015b5b8824 */ /* 0x000fe200078e0a03 */
[C---:B------:R-:W-:Y:S01]  /*b040*/  ISETP.GT.U32.AND P0, PT, R3.reuse, R104, PT ;  /* 0x000000680300720c */ /* 0x040fe20003f04070 */
[----:B------:R-:W-:Y:S01]  /*b050*/  @!P2 IMAD.MOV R85, RZ, RZ, -R85 ;  /* 0x000000ffff55a224 */ /* 0x000fe200078e0a55 */
[----:B------:R-:W-:Y:S01]  /*b060*/  ISETP.GT.U32.AND P2, PT, R3, R106, PT ;  /* 0x0000006a0300720c */ /* 0x000fe20003f44070 */
[----:B------:R-:W-:Y:S02]  /*b070*/  @!P5 IMAD.MOV R20, RZ, RZ, -R20 ;  /* 0x000000ffff14d224 */ /* 0x000fe400078e0a14 */
[----:B------:R-:W-:Y:S01]  /*b080*/  @!P3 IMAD.MOV R91, RZ, RZ, -R91 ;  /* 0x000000ffff5bb224 */ /* 0x000fe200078e0a5b */
[----:B----4-:R-:W-:Y:S02]  /*b090*/  ISETP.GE.AND P4, PT, R166, RZ, PT ;  /* 0x000000ffa600720c */ /* 0x010fe40003f86270 */
[----:B------:R-:W4:Y:S11]  /*b0a0*/  LDL R166, [R1+0x2078] ;  /* 0x0020780001a67983 */ /* 0x000f360000100800 */
[----:B------:R-:W-:-:S02]  /*b0b0*/  @!P4 IADD3 R89, -R89, RZ, RZ ;  /* 0x000000ff5959c210 */ /* 0x000fc40007ffe1ff */
[C---:B------:R-:W-:Y:S02]  /*b0c0*/  ISETP.GT.U32.AND P4, PT, R3.reuse, R100, PT ;  /* 0x000000640300720c */ /* 0x040fe40003f84070 */
[-C--:B------:R-:W-:Y:S02]  /*b0d0*/  @!P0 IADD3 R104, R104, -R3.reuse, RZ ;  /* 0x8000000368688210 */ /* 0x080fe40007ffe0ff */
[----:B------:R-:W-:Y:S02]  /*b0e0*/  @!P2 IADD3 R106, R106, -R3, RZ ;  /* 0x800000036a6aa210 */ /* 0x000fe40007ffe0ff */
[C---:B------:R-:W-:Y:S02]  /*b0f0*/  ISETP.GT.U32.AND P3, PT, R3.reuse, R102, PT ;  /* 0x000000660300720c */ /* 0x040fe40003f64070 */
[C---:B------:R-:W-:Y:S02]  /*b100*/  ISETP.GT.U32.AND P5, PT, R3.reuse, R104, PT ;  /* 0x000000680300720c */ /* 0x040fe40003fa4070 */
[----:B------:R-:W-:-:S03]  /*b110*/  ISETP.GT.U32.AND P2, PT, R3, R108, PT ;  /* 0x0000006c0300720c */ /* 0x000fc60003f44070 */
[----:B------:R-:W-:Y:S01]  /*b120*/  @!P4 IMAD.IADD R100, R100, 0x1, -R3 ;  /* 0x000000016464c824 */ /* 0x000fe200078e0a03 */
[----:B------:R-:W-:-:S05]  /*b130*/  ISETP.GT.U32.AND P4, PT, R3, R112, PT ;  /* 0x000000700300720c */ /* 0x000fca0003f84070 */
[--C-:B------:R-:W-:Y:S01]  /*b140*/  @!P3 IMAD.IADD R102, R102, 0x1, -R3.reuse ;  /* 0x000000016666b824 */ /* 0x100fe200078e0a03 */
[----:B------:R-:W-:Y:S02]  /*b150*/  ISETP.GT.U32.AND P3, PT, R3, R114, PT ;  /* 0x000000720300720c */ /* 0x000fe40003f64070 */
[-C--:B------:R-:W-:Y:S01]  /*b160*/  @!P5 IADD3 R104, R104, -R3.reuse, RZ ;  /* 0x800000036868d210 */ /* 0x080fe20007ffe0ff */
[----:B------:R-:W-:Y:S01]  /*b170*/  @!P2 IMAD.IADD R108, R108, 0x1, -R3 ;  /* 0x000000016c6ca824 */ /* 0x000fe200078e0a03 */
[----:B------:R-:W-:Y:S02]  /*b180*/  ISETP.GE.AND P5, PT, R250, RZ, PT ;  /* 0x000000fffa00720c */ /* 0x000fe40003fa6270 */
[----:B------:R-:W4:Y:S01]  /*b190*/  LDL R250, [R1+0x2088] ;  /* 0x0020880001fa7983 */ /* 0x000f220000100800 */
[----:B------:R-:W-:Y:S02]  /*b1a0*/  @!P4 IADD3 R112, R112, -R3, RZ ;  /* 0x800000037070c210 */ /* 0x000fe40007ffe0ff */
[----:B------:R-:W-:-:S02]  /*b1b0*/  ISETP.GE.AND P2, PT, R226, RZ, PT ;  /* 0x000000ffe200720c */ /* 0x000fc40003f46270 */
[----:B------:R-:W4:Y:S01]  /*b1c0*/  LDL R226, [R1+0x1fe8] ;  /* 0x001fe80001e27983 */ /* 0x000f220000100800 */
[----:B--2---:R-:W-:-:S03]  /*b1d0*/  ISETP.GE.AND P4, PT, R248, RZ, PT ;  /* 0x000000fff800720c */ /* 0x004fc60003f86270 */
[----:B------:R-:W2:Y:S01]  /*b1e0*/  LDL R248, [R1+0x2024] ;  /* 0x0020240001f87983 */ /* 0x000ea20000100800 */
[----:B------:R-:W-:Y:S01]  /*b1f0*/  @!P3 IMAD.IADD R114, R114, 0x1, -R3 ;  /* 0x000000017272b824 */ /* 0x000fe200078e0a03 */
[----:B---3--:R-:W-:Y:S02]  /*b200*/  ISETP.GE.AND P3, PT, R249, RZ, PT ;  /* 0x000000fff900720c */ /* 0x008fe40003f66270 */
[----:B------:R-:W3:Y:S01]  /*b210*/  LDL R249, [R1+0x204c] ;  /* 0x00204c0001f97983 */ /* 0x000ee20000100800 */
[----:B------:R-:W-:Y:S01]  /*b220*/  IABS R151, R0 ;  /* 0x0000000000977213 */ /* 0x000fe20000000000 */
[----:B------:R-:W-:Y:S01]  /*b230*/  @!P1 IMAD.MOV R87, RZ, RZ, -R87 ;  /* 0x000000ffff579224 */ /* 0x000fe200078e0a57 */
[C---:B------:R-:W-:Y:S02]  /*b240*/  ISETP.GT.U32.AND P1, PT, R3.reuse, R99, PT ;  /* 0x000000630300720c */ /* 0x040fe40003f24070 */
[----:B------:R-:W-:Y:S01]  /*b250*/  ISETP.GT.U32.AND P0, PT, R3, R97, PT ;  /* 0x000000610300720c */ /* 0x000fe20003f04070 */
[----:B-1----:R-:W-:Y:S01]  /*b260*/  IMAD.HI.U32 R0, R214, R151, RZ ;  /* 0x00000097d6007227 */ /* 0x002fe200078e00ff */
[----:B------:R-:W-:-:S03]  /*b270*/  IABS R155, R252 ;  /* 0x000000fc009b7213 */ /* 0x000fc60000000000 */
[----:B------:R-:W-:Y:S02]  /*b280*/  IMAD.MOV R0, RZ, RZ, -R0 ;  /* 0x000000ffff007224 */ /* 0x000fe400078e0a00 */
[----:B------:R-:W-:Y:S02]  /*b290*/  @!P6 IMAD.MOV R93, RZ, RZ, -R93 ;  /* 0x000000ffff5de224 */ /* 0x000fe400078e0a5d */
[C---:B------:R-:W-:Y:S01]  /*b2a0*/  IMAD R151, R3.reuse, R0, R151 ;  /* 0x0000000003977224 */ /* 0x040fe200078e0297 */
[----:B------:R-:W-:Y:S01]  /*b2b0*/  ISETP.GT.U32.AND P6, PT, R3, R117, PT ;  /* 0x000000750300720c */ /* 0x000fe20003fc4070 */
[----:B------:R-:W-:-:S04]  /*b2c0*/  IMAD.HI.U32 R0, R214, R155, RZ ;  /* 0x0000009bd6007227 */ /* 0x000fc800078e00ff */
[--C-:B------:R-:W-:Y:S01]  /*b2d0*/  @!P1 IMAD.IADD R99, R99, 0x1, -R3.reuse ;  /* 0x0000000163639824 */ /* 0x100fe200078e0a03 */
[----:B------:R-:W-:Y:S01]  /*b2e0*/  ISETP.GT.U32.AND P1, PT, R3, R110, PT ;  /* 0x0000006e0300720c */ /* 0x000fe20003f24070 */
[----:B------:R-:W-:Y:S01]  /*b2f0*/  IMAD.MOV R0, RZ, RZ, -R0 ;  /* 0x000000ffff007224 */ /* 0x000fe200078e0a00 */
[----:B------:R-:W-:Y:S01]  /*b300*/  IABS R157, R251 ;  /* 0x000000fb009d7213 */ /* 0x000fe20000000000 */
[----:B------:R-:W-:Y:S01]  /*b310*/  @!P0 IMAD.IADD R97, R97, 0x1, -R3 ;  /* 0x0000000161618824 */ /* 0x000fe200078e0a03 */
[----:B------:R-:W-:Y:S02]  /*b320*/  ISETP.GE.AND P0, PT, R36, RZ, PT ;  /* 0x000000ff2400720c */ /* 0x000fe40003f06270 */
[----:B------:R-:W3:Y:S01]  /*b330*/  LDL R36, [R1+0x2074] ;  /* 0x0020740001247983 */ /* 0x000ee20000100800 */
[----:B------:R-:W-:Y:S02]  /*b340*/  IMAD R155, R3, R0, R155 ;  /* 0x00000000039b7224 */ /* 0x000fe400078e029b */
[----:B------:R-:W-:-:S04]  /*b350*/  IMAD.HI.U32 R0, R214, R157, RZ ;  /* 0x0000009dd6007227 */ /* 0x000fc800078e00ff */
[--C-:B------:R-:W-:Y:S01]  /*b360*/  @!P6 IMAD.IADD R117, R117, 0x1, -R3.reuse ;  /* 0x000000017575e824 */ /* 0x100fe200078e0a03 */
[----:B------:R-:W-:Y:S01]  /*b370*/  IADD3 R0, -R0, RZ, RZ ;  /* 0x000000ff00007210 */ /* 0x000fe20007ffe1ff */
[----:B------:R-:W-:Y:S01]  /*b380*/  @!P1 IMAD.IADD R110, R110, 0x1, -R3 ;  /* 0x000000016e6e9824 */ /* 0x000fe200078e0a03 */
[----:B------:R-:W-:Y:S01]  /*b390*/  ISETP.GT.U32.AND P6, PT, R3, R116, PT ;  /* 0x000000740300720c */ /* 0x000fe20003fc4070 */
[----:B------:R-:W-:Y:S01]  /*b3a0*/  @!P5 IMAD.MOV R106, RZ, RZ, -R106 ;  /* 0x000000ffff6ad224 */ /* 0x000fe200078e0a6a */
[----:B------:R-:W-:Y:S01]  /*b3b0*/  @!P0 IADD3 R97, -R97, RZ, RZ ;  /* 0x000000ff61618210 */ /* 0x000fe20007ffe1ff */
[----:B------:R-:W-:Y:S01]  /*b3c0*/  @!P2 IMAD.MOV R99, RZ, RZ, -R99 ;  /* 0x000000ffff63a224 */ /* 0x000fe200078e0a63 */
[C---:B------:R-:W-:Y:S01]  /*b3d0*/  ISETP.GT.U32.AND P0, PT, R3.reuse, R117, PT ;  /* 0x000000750300720c */ /* 0x040fe20003f04070 */
[C---:B------:R-:W-:Y:S01]  /*b3e0*/  IMAD R157, R3.reuse, R0, R157 ;  /* 0x00000000039d7224 */ /* 0x040fe200078e029d */
[C---:B------:R-:W-:Y:S02]  /*b3f0*/  ISETP.GT.U32.AND P5, PT, R3.reuse, R108, PT ;  /* 0x0000006c0300720c */ /* 0x040fe40003fa4070 */
[----:B------:R-:W-:-:S02]  /*b400*/  ISETP.GT.U32.AND P2, PT, R3, R110, PT ;  /* 0x0000006e0300720c */ /* 0x000fc40003f44070 */
[----:B------:R-:W-:-:S05]  /*b410*/  IABS R0, R242 ;  /* 0x000000f200007213 */ /* 0x000fca0000000000 */
[----:B------:R-:W-:Y:S01]  /*b420*/  IMAD.HI.U32 R159, R214, R0, RZ ;  /* 0x00000000d69f7227 */ /* 0x000fe200078e00ff */
[----:B----4-:R-:W-:-:S03]  /*b430*/  ISETP.GE.AND P1, PT, R166, RZ, PT ;  /* 0x000000ffa600720c */ /* 0x010fc60003f26270 */
[----:B------:R-:W-:Y:S02]  /*b440*/  @!P6 IMAD.IADD R116, R116, 0x1, -R3 ;  /* 0x000000017474e824 */ /* 0x000fe400078e0a03 */
[----:B------:R-:W-:Y:S01]  /*b450*/  IMAD.MOV R159, RZ, RZ, -R159 ;  /* 0x000000ffff9f7224 */ /* 0x000fe200078e0a9f */
[----:B------:R-:W-:Y:S01]  /*b460*/  @!P2 IADD3 R110, R110, -R3, RZ ;  /* 0x800000036e6ea210 */ /* 0x000fe20007ffe0ff */
[--C-:B------:R-:W-:Y:S01]  /*b470*/  @!P0 IMAD.IADD R117, R117, 0x1, -R3.reuse ;  /* 0x0000000175758824 */ /* 0x100fe200078e0a03 */
[C---:B------:R-:W-:Y:S01]  /*b480*/  ISETP.GT.U32.AND P6, PT, R3.reuse, R116, PT ;  /* 0x000000740300720c */ /* 0x040fe20003fc4070 */
[----:B------:R-:W-:Y:S01]  /*b490*/  @!P5 IMAD.IADD R108, R108, 0x1, -R3 ;  /* 0x000000016c6cd824 */ /* 0x000fe200078e0a03 */
[C---:B------:R-:W-:Y:S01]  /*b4a0*/  ISETP.GT.U32.AND P0, PT, R3.reuse, R120, PT ;  /* 0x000000780300720c */ /* 0x040fe20003f04070 */
[C---:B------:R-:W-:Y:S01]  /*b4b0*/  IMAD R159, R3.reuse, R159, R0 ;  /* 0x0000009f039f7224 */ /* 0x040fe200078e0200 */
[C---:B------:R-:W-:Y:S02]  /*b4c0*/  ISETP.GT.U32.AND P5, PT, R3.reuse, R122, PT ;  /* 0x0000007a0300720c */ /* 0x040fe40003fa4070 */
[C---:B------:R-:W-:Y:S01]  /*b4d0*/  ISETP.GT.U32.AND P2, PT, R3.reuse, R124, PT ;  /* 0x0000007c0300720c */ /* 0x040fe20003f44070 */
[----:B------:R-:W-:Y:S01]  /*b4e0*/  @!P1 IMAD.MOV R100, RZ, RZ, -R100 ;  /* 0x000000ffff649224 */ /* 0x000fe200078e0a64 */
[----:B------:R-:W-:-:S02]  /*b4f0*/  ISETP.GT.U32.AND P1, PT, R3, R112, PT ;  /* 0x000000700300720c */ /* 0x000fc40003f24070 */
[----:B------:R-:W-:-:S05]  /*b500*/  IABS R0, R223 ;  /* 0x000000df00007213 */ /* 0x000fca0000000000 */
[----:B------:R-:W-:-:S04]  /*b510*/  IMAD.HI.U32 R166, R214, R0, RZ ;  /* 0x00000000d6a67227 */ /* 0x000fc800078e00ff */
[----:B------:R-:W-:Y:S02]  /*b520*/  IMAD.MOV R166, RZ, RZ, -R166 ;  /* 0x000000ffffa67224 */ /* 0x000fe400078e0aa6 */
[--C-:B------:R-:W-:Y:S01]  /*b530*/  @!P1 IMAD.IADD R112, R112, 0x1, -R3.reuse ;  /* 0x0000000170709824 */ /* 0x100fe200078e0a03 */
[----:B------:R-:W-:Y:S01]  /*b540*/  ISETP.GT.U32.AND P1, PT, R3, R126, PT ;  /* 0x0000007e0300720c */ /* 0x000fe20003f24070 */
[--C-:B------:R-:W-:Y:S01]  /*b550*/  @!P6 IMAD.IADD R116, R116, 0x1, -R3.reuse ;  /* 0x000000017474e824 */ /* 0x100fe200078e0a03 */
[----:B------:R-:W-:Y:S01]  /*b560*/  ISETP.GE.AND P6, PT, R161, RZ, PT ;  /* 0x000000ffa100720c */ /* 0x000fe20003fc6270 */
[--C-:B------:R-:W-:Y:S01]  /*b570*/  @!P0 IMAD.IADD R120, R120, 0x1, -R3.reuse ;  /* 0x0000000178788824 */ /* 0x100fe200078e0a03 */
[----:B------:R-:W4:Y:S01]  /*b580*/  LDL R161, [R1+0x2084] ;  /* 0x0020840001a17983 */ /* 0x000f220000100800 */
[--C-:B------:R-:W-:Y:S02]  /*b590*/  @!P5 IMAD.IADD R122, R122, 0x1, -R3.reuse ;  /* 0x000000017a7ad824 */ /* 0x100fe400078e0a03 */
[----:B------:R-:W-:-:S02]  /*b5a0*/  @!P2 IMAD.IADD R124, R124, 0x1, -R3 ;  /* 0x000000017c7ca824 */ /* 0x000fc400078e0a03 */
[----:B------:R-:W-:Y:S01]  /*b5b0*/  IMAD R166, R3, R166, R0 ;  /* 0x000000a603a67224 */ /* 0x000fe200078e0200 */
[----:B------:R-:W-:Y:S01]  /*b5c0*/  ISETP.GE.AND P0, PT, R250, RZ, PT ;  /* 0x000000fffa00720c */ /* 0x000fe20003f06270 */
[----:B------:R-:W4:Y:S04]  /*b5d0*/  LDL R0, [R1+0x2070] ;  /* 0x0020700001007983 */ /* 0x000f280000100800 */
        /* <DEDUP_REMOVED lines=8> */
[----:B------:R-:W-:Y:S01]  /*b660*/  @!P4 IADD3 R102, -R102, RZ, RZ ;  /* 0x000000ff6666c210 */ /* 0x000fe20007ffe1ff */
[----:B------:R-:W-:Y:S01]  /*b670*/  @!P3 IMAD.MOV R104, RZ, RZ, -R104 ;  /* 0x000000ffff68b224 */ /* 0x000fe200078e0a68 */
[C---:B------:R-:W-:Y:S02]  /*b680*/  ISETP.GT.U32.AND P4, PT, R3.reuse, R114, PT ;  /* 0x000000720300720c */ /* 0x040fe40003f84070 */
[----:B------:R-:W-:-:S11]  /*b690*/  ISETP.GT.U32.AND P3, PT, R3, R21, PT ;  /* 0x000000150300720c */ /* 0x000fd60003f64070 */
[----:B------:R-:W-:Y:S01]  /*b6a0*/  @!P4 IMAD.IADD R114, R114, 0x1, -R3 ;  /* 0x000000017272c824 */ /* 0x000fe200078e0a03 */
[----:B------:R-:W-:Y:S02]  /*b6b0*/  ISETP.GT.U32.AND P4, PT, R3, R128, PT ;  /* 0x000000800300720c */ /* 0x000fe40003f84070 */
[----:B------:R-:W-:Y:S02]  /*b6c0*/  @!P3 IADD3 R21, R21, -R3, RZ ;  /* 0x800000031515b210 */ /* 0x000fe40007ffe0ff */
[----:B------:R-:W-:Y:S02]  /*b6d0*/  ISETP.GE.AND P3, PT, R36, RZ, PT ;  /* 0x000000ff2400720c */ /* 0x000fe40003f66270 */
[----:B------:R-:W-:Y:S02]  /*b6e0*/  @!P0 IADD3 R110, -R110, RZ, RZ ;  /* 0x000000ff6e6e8210 */ /* 0x000fe40007ffe1ff */
[----:B------:R-:W-:-:S05]  /*b6f0*/  ISETP.GT.U32.AND P0, PT, R3, R122, PT ;  /* 0x0000007a0300720c */ /* 0x000fca0003f04070 */
[----:B------:R-:W-:Y:S01]  /*b700*/  @!P4 IMAD.IADD R128, R128, 0x1, -R3 ;  /* 0x000000018080c824 */ /* 0x000fe200078e0a03 */
[----:B------:R-:W-:-:S03]  /*b710*/  ISETP.GT.U32.AND P4, PT, R3, R21, PT ;  /* 0x000000150300720c */ /* 0x000fc60003f84070 */
[----:B------:R-:W-:Y:S01]  /*b720*/  @!P3 IMAD.MOV R108, RZ, RZ, -R108 ;  /* 0x000000ffff6cb224 */ /* 0x000fe200078e0a6c */
[C---:B------:R-:W-:Y:S01]  /*b730*/  ISETP.GT.U32.AND P3, PT, R3.reuse, R120, PT ;  /* 0x000000780300720c */ /* 0x040fe20003f64070 */
[----:B------:R-:W-:Y:S01]  /*b740*/  @!P6 IMAD.MOV R117, RZ, RZ, -R117 ;  /* 0x000000ffff75e224 */ /* 0x000fe200078e0a75 */
[C---:B------:R-:W-:Y:S01]  /*b750*/  ISETP.GT.U32.AND P6, PT, R3.reuse, R124, PT ;  /* 0x0000007c0300720c */ /* 0x040fe20003fc4070 */
[----:B------:R-:W-:Y:S01]  /*b760*/  @!P5 IMAD.MOV R112, RZ, RZ, -R112 ;  /* 0x000000ffff70d224 */ /* 0x000fe200078e0a70 */
[----:B------:R-:W-:Y:S01]  /*b770*/  ISETP.GT.U32.AND P5, PT, R3, R128, PT ;  /* 0x000000800300720c */ /* 0x000fe20003fa4070 */
[----:B------:R-:W-:-:S04]  /*b780*/  @!P1 IMAD.MOV R116, RZ, RZ, -R116 ;  /* 0x000000ffff749224 */ /* 0x000fc800078e0a74 */
[----:B------:R-:W-:Y:S01]  /*b790*/  @!P4 IADD3 R21, R21, -R3, RZ ;  /* 0x800000031515c210 */ /* 0x000fe20007ffe0ff */
[--C-:B------:R-:W-:Y:S01]  /*b7a0*/  @!P0 IMAD.IADD R122, R122, 0x1, -R3.reuse ;  /* 0x000000017a7a8824 */ /* 0x100fe200078e0a03 */
[C---:B------:R-:W-:Y:S02]  /*b7b0*/  ISETP.GT.U32.AND P1, PT, R3.reuse, R132, PT ;  /* 0x000000840300720c */ /* 0x040fe40003f24070 */
[C---:B------:R-:W-:Y:S02]  /*b7c0*/  ISETP.GT.U32.AND P4, PT, R3.reuse, R142, PT ;  /* 0x0000008e0300720c */ /* 0x040fe40003f84070 */
[C---:B------:R-:W-:Y:S01]  /*b7d0*/  ISETP.GT.U32.AND P0, PT, R3.reuse, R136, PT ;  /* 0x000000880300720c */ /* 0x040fe20003f04070 */
[--C-:B------:R-:W-:Y:S01]  /*b7e0*/  @!P3 IMAD.IADD R120, R120, 0x1, -R3.reuse ;  /* 0x000000017878b824 */ /* 0x100fe200078e0a03 */
[C---:B------:R-:W-:Y:S02]  /*b7f0*/  ISETP.GT.U32.AND P3, PT, R3.reuse, R134, PT ;  /* 0x000000860300720c */ /* 0x040fe40003f64070 */
[----:B------:R-:W-:Y:S01]  /*b800*/  IADD3 R36, R210, 0xfc, RZ ;  /* 0x000000fcd2247810 */ /* 0x000fe20007ffe0ff */
[--C-:B------:R-:W-:Y:S01]  /*b810*/  @!P6 IMAD.IADD R124, R124, 0x1, -R3.reuse ;  /* 0x000000017c7ce824 */ /* 0x100fe200078e0a03 */
[----:B------:R-:W-:Y:S01]  /*b820*/  ISETP.GT.U32.AND P6, PT, R3, R138, PT ;  /* 0x0000008a0300720c */ /* 0x000fe20003fc4070 */
[----:B------:R-:W-:-:S02]  /*b830*/  @!P5 IMAD.IADD R128, R128, 0x1, -R3 ;  /* 0x000000018080d824 */ /* 0x000fc400078e0a03 */
[--C-:B------:R-:W-:Y:S01]  /*b840*/  @!P1 IMAD.IADD R132, R132, 0x1, -R3.reuse ;  /* 0x0000000184849824 */ /* 0x100fe200078e0a03 */
[----:B------:R-:W-:Y:S01]  /*b850*/  STL [R1+0x1d54], R36 ;  /* 0x001d542401007387 */ /* 0x000fe20000100800 */
[--C-:B------:R-:W-:Y:S02]  /*b860*/  @!P4 IMAD.IADD R142, R142, 0x1, -R3.reuse ;  /* 0x000000018e8ec824 */ /* 0x100fe400078e0a03 */
[----:B------:R-:W-:Y:S02]  /*b870*/  @!P0 IMAD.IADD R136, R136, 0x1, -R3 ;  /* 0x0000000188888824 */ /* 0x000fe400078e0a03 */
[----:B------:R-:W-:-:S04]  /*b880*/  @!P3 IADD3 R134, R134, -R3, RZ ;  /* 0x800000038686b210 */ /* 0x000fc80007ffe0ff */
[----:B------:R-:W-:Y:S01]  /*b890*/  @!P6 IMAD.IADD R138, R138, 0x1, -R3 ;  /* 0x000000018a8ae824 */ /* 0x000fe200078e0a03 */
[----:B----4-:R-:W-:Y:S02]  /*b8a0*/  ISETP.GE.AND P1, PT, R161, RZ, PT ;  /* 0x000000ffa100720c */ /* 0x010fe40003f26270 */
[----:B------:R-:W4:Y:S01]  /*b8b0*/  LDL R161, [R1+0x1fe0] ;  /* 0x001fe00001a17983 */ /* 0x000f220000100800 */
[----:B------:R-:W-:-:S03]  /*b8c0*/  ISETP.GE.AND P5, PT, R0, RZ, PT ;  /* 0x000000ff0000720c */ /* 0x000fc60003fa6270 */
[----:B------:R-:W4:Y:S01]  /*b8d0*/  LDL R0, [R1+0x2080] ;  /* 0x0020800001007983 */ /* 0x000f220000100800 */
[----:B------:R-:W-:-:S03]  /*b8e0*/  ISETP.GE.AND P4, PT, R250, RZ, PT ;  /* 0x000000fffa00720c */ /* 0x000fc60003f86270 */
[----:B------:R-:W4:Y:S01]  /*b8f0*/  LDL R250, [R1+0x2018] ;  /* 0x0020180001fa7983 */ /* 0x000f220000100800 */
[----:B------:R-:W-:-:S03]  /*b900*/  ISETP.GE.AND P3, PT, R226, RZ, PT ;  /* 0x000000ffe200720c */ /* 0x000fc60003f66270 */
[----:B------:R-:W4:Y:S01]  /*b910*/  LDL R226, [R1+0x2044] ;  /* 0x0020440001e27983 */ /* 0x000f220000100800 */
[----:B--2---:R-:W-:-:S03]  /*b920*/  ISETP.GE.AND P0, PT, R248, RZ, PT ;  /* 0x000000fff800720c */ /* 0x004fc60003f06270 */
[----:B------:R-:W2:Y:S01]  /*b930*/  LDL R248, [R1+0x2064] ;  /* 0x0020640001f87983 */ /* 0x000ea20000100800 */
[----:B---3--:R-:W-:-:S03]  /*b940*/  ISETP.GE.AND P6, PT, R249, RZ, PT ;  /* 0x000000fff900720c */ /* 0x008fc60003fc6270 */
[----:B------:R-:W3:Y:S01]  /*b950*/  LDL R249, [R1+0x207c] ;  /* 0x00207c0001f97983 */ /* 0x000ee20000100800 */
[----:B------:R-:W-:Y:S01]  /*b960*/  @!P2 IMAD.MOV R114, RZ, RZ, -R114 ;  /* 0x000000ffff72a224 */ /* 0x000fe200078e0a72 */
[C---:B------:R-:W-:Y:S01]  /*b970*/  ISETP.GT.U32.AND P2, PT, R3.reuse, R126, PT ;  /* 0x0000007e0300720c */ /* 0x040fe20003f44070 */
[----:B------:R-:W-:Y:S01]  /*b980*/  @!P1 IMAD.MOV R120, RZ, RZ, -R120 ;  /* 0x000000ffff789224 */ /* 0x000fe200078e0a78 */
[C---:B------:R-:W-:Y:S01]  /*b990*/  ISETP.GT.U32.AND P1, PT, R3.reuse, R142, PT ;  /* 0x0000008e0300720c */ /* 0x040fe20003f24070 */
[----:B------:R-:W-:Y:S01]  /*b9a0*/  @!P4 IMAD.MOV R122, RZ, RZ, -R122 ;  /* 0x000000ffff7ac224 */ /* 0x000fe200078e0a7a */
[C---:B------:R-:W-:Y:S01]  /*b9b0*/  ISETP.GT.U32.AND P4, PT, R3.reuse, R134, PT ;  /* 0x000000860300720c */ /* 0x040fe20003f84070 */
[----:B------:R-:W-:Y:S01]  /*b9c0*/  @!P3 IMAD.MOV R124, RZ, RZ, -R124 ;  /* 0x000000ffff7cb224 */ /* 0x000fe200078e0a7c */
[----:B------:R-:W-:-:S07]  /*b9d0*/  ISETP.GT.U32.AND P3, PT, R3, R136, PT ;  /* 0x000000880300720c */ /* 0x000fce0003f64070 */
[----:B------:R-:W-:Y:S02]  /*b9e0*/  @!P2 IADD3 R126, R126, -R3, RZ ;  /* 0x800000037e7ea210 */ /* 0x000fe40007ffe0ff */
[C---:B------:R-:W-:Y:S01]  /*b9f0*/  ISETP.GT.U32.AND P2, PT, R3.reuse, R140, PT ;  /* 0x0000008c0300720c */ /* 0x040fe20003f44070 */
[----:B------:R-:W-:Y:S01]  /*ba00*/  @!P6 IMAD.MOV R128, RZ, RZ, -R128 ;  /* 0x000000ffff80e224 */ /* 0x000fe200078e0a80 */
[----:B------:R-:W-:Y:S02]  /*ba10*/  @!P0 IADD3 R126, -R126, RZ, RZ ;  /* 0x000000ff7e7e8210 */ /* 0x000fe40007ffe1ff */
[C---:B------:R-:W-:Y:S02]  /*ba20*/  ISETP.GT.U32.AND P0, PT, R3.reuse, R138, PT ;  /* 0x0000008a0300720c */ /* 0x040fe40003f04070 */
[----:B------:R-:W-:Y:S01]  /*ba30*/  ISETP.GT.U32.AND P6, PT, R3, R135, PT ;  /* 0x000000870300720c */ /* 0x000fe20003fc4070 */
[--C-:B------:R-:W-:Y:S01]  /*ba40*/  @!P1 IMAD.IADD R142, R142, 0x1, -R3.reuse ;  /* 0x000000018e8e9824 */ /* 0x100fe200078e0a03 */
[----:B------:R-:W-:Y:S01]  /*ba50*/  @!P5 IADD3 R21, -R21, RZ, RZ ;  /* 0x000000ff1515d210 */ /* 0x000fe20007ffe1ff */
[----:B------:R-:W-:-:S04]  /*ba60*/  @!P3 IMAD.IADD R136, R136, 0x1, -R3 ;  /* 0x000000018888b824 */ /* 0x000fc800078e0a03 */
[--C-:B------:R-:W-:Y:S01]  /*ba70*/  @!P2 IMAD.IADD R140, R140, 0x1, -R3.reuse ;  /* 0x000000018c8ca824 */ /* 0x100fe200078e0a03 */
[-C--:B------:R-:W-:Y:S02]  /*ba80*/  @!P4 IADD3 R134, R134, -R3.reuse, RZ ;  /* 0x800000038686c210 */ /* 0x080fe40007ffe0ff */
[C---:B------:R-:W-:Y:S02]  /*ba90*/  ISETP.GT.U32.AND P2, PT, R3.reuse, R132, PT ;  /* 0x000000840300720c */ /* 0x040fe40003f44070 */
[C---:B------:R-:W-:Y:S02]  /*baa0*/  ISETP.GT.U32.AND P5, PT, R3.reuse, R140, PT ;  /* 0x0000008c0300720c */ /* 0x040fe40003fa4070 */
[C---:B------:R-:W-:Y:S02]  /*bab0*/  ISETP.GT.U32.AND P1, PT, R3.reuse, R144, PT ;  /* 0x000000900300720c */ /* 0x040fe40003f24070 */
[C---:B------:R-:W-:Y:S02]  /*bac0*/  ISETP.GT.U32.AND P4, PT, R3.reuse, R146, PT ;  /* 0x000000920300720c */ /* 0x040fe40003f84070 */
[----:B------:R-:W-:Y:S01]  /*bad0*/  ISETP.GT.U32.AND P3, PT, R3, R148, PT ;  /* 0x000000940300720c */ /* 0x000fe20003f64070 */
[----:B------:R-:W-:Y:S01]  /*bae0*/  @!P0 IMAD.IADD R138, R138, 0x1, -R3 ;  /* 0x000000018a8a8824 */ /* 0x000fe200078e0a03 */
[----:B------:R-:W-:-:S02]  /*baf0*/  @!P6 IADD3 R135, R135, -R3, RZ ;  /* 0x800000038787e210 */ /* 0x000fc40007ffe0ff */
[C---:B------:R-:W-:Y:S02]  /*bb00*/  ISETP.GT.U32.AND P0, PT, R3.reuse, R150, PT ;  /* 0x000000960300720c */ /* 0x040fe40003f04070 */
[----:B------:R-:W-:Y:S01]  /*bb10*/  ISETP.GT.U32.AND P6, PT, R3, R152, PT ;  /* 0x000000980300720c */ /* 0x000fe20003fc4070 */
[--C-:B------:R-:W-:Y:S02]  /*bb20*/  @!P2 IMAD.IADD R132, R132, 0x1, -R3.reuse ;  /* 0x000000018484a824 */ /* 0x100fe400078e0a03 */
[--C-:B------:R-:W-:Y:S02]  /*bb30*/  @!P5 IMAD.IADD R140, R140, 0x1, -R3.reuse ;  /* 0x000000018c8cd824 */ /* 0x100fe400078e0a03 */
[--C-:B------:R-:W-:Y:S02]  /*bb40*/  @!P1 IMAD.IADD R144, R144, 0x1, -R3.reuse ;  /* 0x0000000190909824 */ /* 0x100fe400078e0a03 */
[--C-:B------:R-:W-:Y:S02]  /*bb50*/  @!P4 IMAD.IADD R146, R146, 0x1, -R3.reuse ;  /* 0x000000019292c824 */ /* 0x100fe400078e0a03 */
[----:B------:R-:W-:-:S02]  /*bb60*/  @!P3 IMAD.IADD R148, R148, 0x1, -R3 ;  /* 0x000000019494b824 */ /* 0x000fc400078e0a03 */
[----:B------:R-:W-:Y:S02]  /*bb70*/  @!P0 IADD3 R150, R150, -R3, RZ ;  /* 0x8000000396968210 */ /* 0x000fe40007ffe0ff */
[----:B------:R-:W-:-:S05]  /*bb80*/  @!P6 IMAD.IADD R152, R152, 0x1, -R3 ;  /* 0x000000019898e824 */ /* 0x000fca00078e0a03 */
[----:B------:R-:W-:Y:S02]  /*bb90*/  ISETP.GT.U32.AND P6, PT, R3, R152, PT ;  /* 0x000000980300720c */ /* 0x000fe40003fc4070 */
[----:B----4-:R-:W-:Y:S02]  /*bba0*/  ISETP.GE.AND P5, PT, R161, RZ, PT ;  /* 0x000000ffa100720c */ /* 0x010fe40003fa6270 */
[----:B------:R-:W-:Y:S02]  /*bbb0*/  ISETP.GE.AND P2, PT, R0, RZ, PT ;  /* 0x000000ff0000720c */ /* 0x000fe40003f46270 */
[----:B------:R-:W-:Y:S02]  /*bbc0*/  ISETP.GE.AND P1, PT, R250, RZ, PT ;  /* 0x000000fffa00720c */ /* 0x000fe40003f26270 */
[----:B------:R-:W-:Y:S02]  /*bbd0*/  ISETP.GE.AND P4, PT, R226, RZ, PT ;  /* 0x000000ffe200720c */ /* 0x000fe40003f86270 */
[----:B--2---:R-:W-:-:S07]  /*bbe0*/  ISETP.GE.AND P3, PT, R248, RZ, PT ;  /* 0x000000fff800720c */ /* 0x004fce0003f66270 */
[----:B------:R-:W-:Y:S01]  /*bbf0*/  @!P2 IMAD.MOV R132, RZ, RZ, -R132 ;  /* 0x000000ffff84a224 */ /* 0x000fe200078e0a84 */
[----:B------:R-:W-:Y:S01]  /*bc00*/  @!P5 IADD3 R142, -R142, RZ, RZ ;  /* 0x000000ff8e8ed210 */ /* 0x000fe20007ffe1ff */
[----:B------:R-:W-:Y:S01]  /*bc10*/  @!P6 IMAD.IADD R152, R152, 0x1, -R3 ;  /* 0x000000019898e824 */ /* 0x000fe200078e0a03 */
[C---:B------:R-:W-:Y:S01]  /*bc20*/  ISETP.GT.U32.AND P2, PT, R3.reuse, R135, PT ;  /* 0x000000870300720c */ /* 0x040fe20003f44070 */
[----:B------:R-:W-:Y:S01]  /*bc30*/  @!P1 IMAD.MOV R134, RZ, RZ, -R134 ;  /* 0x000000ffff869224 */ /* 0x000fe200078e0a86 */
[C---:B------:R-:W-:Y:S01]  /*bc40*/  ISETP.GT.U32.AND P5, PT, R3.reuse, R144, PT ;  /* 0x000000900300720c */ /* 0x040fe20003fa4070 */
[----:B------:R-:W2:Y:S01]  /*bc50*/  LDL R161, [R1+0x2040] ;  /* 0x0020400001a17983 */ /* 0x000ea20000100800 */
[C---:B------:R-:W-:Y:S01]  /*bc60*/  ISETP.GT.U32.AND P1, PT, R3.reuse, R146, PT ;  /* 0x000000920300720c */ /* 0x040fe20003f24070 */
[----:B------:R-:W-:Y:S01]  /*bc70*/  @!P4 IMAD.MOV R136, RZ, RZ, -R136 ;  /* 0x000000ffff88c224 */ /* 0x000fe200078e0a88 */
[C---:B------:R-:W-:Y:S01]  /*bc80*/  ISETP.GT.U32.AND P4, PT, R3.reuse, R148, PT ;  /* 0x000000940300720c */ /* 0x040fe20003f84070 */
[----:B------:R-:W4:Y:S01]  /*bc90*/  LDL R248, [R1+0x203c] ;  /* 0x00203c0001f87983 */ /* 0x000f220000100800 */
[----:B------:R-:W-:Y:S01]  /*bca0*/  @!P3 IMAD.MOV R138, RZ, RZ, -R138 ;  /* 0x000000ffff8ab224 */ /* 0x000fe200078e0a8a */
[----:B------:R-:W-:-:S02]  /*bcb0*/  ISETP.GT.U32.AND P3, PT, R3, R150, PT ;  /* 0x000000960300720c */ /* 0x000fc40003f64070 */
[----:B------:R-:W2:Y:S01]  /*bcc0*/  LDL R250, [R1+0x205c] ;  /* 0x00205c0001fa7983 */ /* 0x000ea20000100800 */
[----:B------:R-:W-:-:S05]  /*bcd0*/  IABS R0, R36 ;  /* 0x0000002400007213 */ /* 0x000fca0000000000 */
[----:B------:R-:W-:-:S04]  /*bce0*/  IMAD.HI.U32 R226, R214, R0, RZ ;  /* 0x00000000d6e27227 */ /* 0x000fc800078e00ff */
[----:B------:R-:W-:Y:S01]  /*bcf0*/  IMAD.MOV R226, RZ, RZ, -R226 ;  /* 0x000000ffffe27224 */ /* 0x000fe200078e0ae2 */
[----:B------:R-:W-:Y:S01]  /*bd00*/  @!P4 IADD3 R148, R148, -R3, RZ ;  /* 0x800000039494c210 */ /* 0x000fe20007ffe0ff */
[--C-:B------:R-:W-:Y:S01]  /*bd10*/  @!P2 IMAD.IADD R135, R135, 0x1, -R3.reuse ;  /* 0x000000018787a824 */ /* 0x100fe200078e0a03 */
[C---:B------:R-:W-:Y:S01]  /*bd20*/  ISETP.GT.U32.AND P2, PT, R3.reuse, R156, PT ;  /* 0x0000009c0300720c */ /* 0x040fe20003f44070 */
[--C-:B------:R-:W-:Y:S01]  /*bd30*/  @!P5 IMAD.IADD R144, R144, 0x1, -R3.reuse ;  /* 0x000000019090d824 */ /* 0x100fe200078e0a03 */
[C---:B------:R-:W-:Y:S01]  /*bd40*/  ISETP.GT.U32.AND P5, PT, R3.reuse, R158, PT ;  /* 0x0000009e0300720c */ /* 0x040fe20003fa4070 */
[--C-:B------:R-:W-:Y:S01]  /*bd50*/  @!P1 IMAD.IADD R146, R146, 0x1, -R3.reuse ;  /* 0x0000000192929824 */ /* 0x100fe200078e0a03 */
[C---:B------:R-:W-:Y:S01]  /*bd60*/  ISETP.GT.U32.AND P1, PT, R3.reuse, R160, PT ;  /* 0x000000a00300720c */ /* 0x040fe20003f24070 */
[----:B------:R-:W-:Y:S01]  /*bd70*/  @!P3 IMAD.IADD R150, R150, 0x1, -R3 ;  /* 0x000000019696b824 */ /* 0x000fe200078e0a03 */
[C---:B------:R-:W-:Y:S01]  /*bd80*/  ISETP.GT.U32.AND P4, PT, R3.reuse, R162, PT ;  /* 0x000000a20300720c */ /* 0x040fe20003f84070 */
[C---:B------:R-:W-:Y:S01]  /*bd90*/  IMAD R226, R3.reuse, R226, R0 ;  /* 0x000000e203e27224 */ /* 0x040fe200078e0200 */
[----:B------:R-:W-:Y:S01]  /*bda0*/  ISETP.GT.U32.AND P3, PT, R3, R164, PT ;  /* 0x000000a40300720c */ /* 0x000fe20003f64070 */
[----:B------:R-:W2:Y:S01]  /*bdb0*/  LDL R0, [R1+0x2014] ;  /* 0x0020140001007983 */ /* 0x000ea20000100800 */
[----:B---3--:R-:W-:-:S03]  /*bdc0*/  ISETP.GE.AND P0, PT, R249, RZ, PT ;  /* 0x000000fff900720c */ /* 0x008fc60003f06270 */
[----:B------:R-:W3:Y:S10]  /*bdd0*/  LDL R249, [R1+0x1f88] ;  /* 0x001f880001f97983 */ /* 0x000ef40000100800 */
[----:B------:R-:W-:-:S02]  /*bde0*/  @!P0 IADD3 R140, -R140, RZ, RZ ;  /* 0x000000ff8c8c8210 */ /* 0x000fc40007ffe1ff */
[----:B------:R-:W-:Y:S02]  /*bdf0*/  ISETP.GT.U32.AND P0, PT, R3, R22, PT ;  /* 0x000000160300720c */ /* 0x000fe40003f04070 */
[----:B------:R-:W2:Y:S02]  /*be00*/  LDL R3, [R1+0x1fdc] ;  /* 0x001fdc0001037983 */ /* 0x000ea40000100800 */
[----:B--2---:R-:W-:Y:S02]  /*be10*/  ISETP.GE.AND P6, PT, R3, RZ, PT ;  /* 0x000000ff0300720c */ /* 0x004fe40003fc6270 */
[----:B------:R-:W-:-:S04]  /*be20*/  IABS R3, c[0x0][0x17c] ;  /* 0x00005f0000037a13 */ /* 0x000fc80000000000 */
[----:B------:R-:W-:-:S03]  /*be30*/  @!P2 IADD3 R156, R156, -R3, RZ ;  /* 0x800000039c9ca210 */ /* 0x000fc60007ffe0ff */
[--C-:B------:R-:W-:Y:S01]  /*be40*/  @!P0 IMAD.IADD R22, R22, 0x1, -R3.reuse ;  /* 0x0000000116168824 */ /* 0x100fe200078e0a03 */
[----:B------:R-:W-:Y:S01]  /*be50*/  ISETP.GE.AND P0, PT, R0, RZ, PT ;  /* 0x000000ff0000720c */ /* 0x000fe20003f06270 */
[--C-:B------:R-:W-:Y:S01]  /*be60*/  @!P1 IMAD.IADD R160, R160, 0x1, -R3.reuse ;  /* 0x00000001a0a09824 */ /* 0x100fe200078e0a03 */
[----:B------:R-:W-:Y:S01]  /*be70*/  ISETP.GE.AND P2, PT, R161, RZ, PT ;  /* 0x000000ffa100720c */ /* 0x000fe20003f46270 */
[--C-:B------:R-:W-:Y:S01]  /*be80*/  @!P5 IMAD.IADD R158, R158, 0x1, -R3.reuse ;  /* 0x000000019e9ed824 */ /* 0x100fe200078e0a03 */
[----:B----4-:R-:W-:Y:S01]  /*be90*/  ISETP.GE.AND P1, PT, R248, RZ, PT ;  /* 0x000000fff800720c */ /* 0x010fe20003f26270 */
[----:B------:R-:W-:Y:S01]  /*bea0*/  @!P4 IMAD.IADD R162, R162, 0x1, -R3 ;  /* 0x00000001a2a2c824 */ /* 0x000fe200078e0a03 */
[----:B------:R-:W-:Y:S01]  /*beb0*/  ISETP.GE.AND P5, PT, R250, RZ, PT ;  /* 0x000000fffa00720c */ /* 0x000fe20003fa6270 */
[----:B------:R-:W-:Y:S01]  /*bec0*/  @!P6 IMAD.MOV R135, RZ, RZ, -R135 ;  /* 0x000000ffff87e224 */ /* 0x000fe200078e0a87 */
[----:B------:R-:W-:Y:S01]  /*bed0*/  @!P3 IADD3 R164, R164, -R3, RZ ;  /* 0x80000003a4a4b210 */ /* 0x000fe20007ffe0ff */
[----:B------:R-:W2:Y:S01]  /*bee0*/  LDL R0, [R1+0x1f60] ;  /* 0x001f600001007983 */ /* 0x000ea20000100800 */
[----:B---3--:R-:W-:-:S02]  /*bef0*/  ISETP.GE.AND P4, PT, R249, RZ, PT ;  /* 0x000000fff900720c */ /* 0x008fc40003f86270 */
[C---:B------:R-:W-:Y:S01]  /*bf00*/  ISETP.GT.U32.AND P3, PT, R3.reuse, R22, PT ;  /* 0x000000160300720c */ /* 0x040fe20003f64070 */
[----:B------:R-:W-:Y:S01]  /*bf10*/  @!P0 IMAD.MOV R144, RZ, RZ, -R144 ;  /* 0x000000ffff908224 */ /* 0x000fe200078e0a90 */
[C---:B------:R-:W-:Y:S01]  /*bf20*/  ISETP.GT.U32.AND P0, PT, R3.reuse, R156, PT ;  /* 0x0000009c0300720c */ /* 0x040fe20003f04070 */
[----:B------:R-:W-:Y:S01]  /*bf30*/  @!P2 IMAD.MOV R146, RZ, RZ, -R146 ;  /* 0x000000ffff92a224 */ /* 0x000fe200078e0a92 */
[C---:B------:R-:W-:Y:S01]  /*bf40*/  ISETP.GT.U32.AND P2, PT, R3.reuse, R158, PT ;  /* 0x0000009e0300720c */ /* 0x040fe20003f44070 */
[----:B------:R-:W-:Y:S01]  /*bf50*/  @!P1 IMAD.MOV R150, RZ, RZ, -R150 ;  /* 0x000000ffff969224 */ /* 0x000fe200078e0a96 */
[C---:B------:R-:W-:Y:S01]  /*bf60*/  ISETP.GT.U32.AND P6, PT, R3.reuse, R160, PT ;  /* 0x000000a00300720c */ /* 0x040fe20003fc4070 */
[----:B------:R-:W3:Y:S01]  /*bf70*/  LDL R250, [R1+0x1f54] ;  /* 0x001f540001fa7983 */ /* 0x000ee20000100800 */
[----:B------:R-:W-:Y:S02]  /*bf80*/  @!P5 IADD3 R148, -R148, RZ, RZ ;  /* 0x000000ff9494d210 */ /* 0x000fe40007ffe1ff */
[C---:B------:R-:W-:Y:S01]  /*bf90*/  ISETP.GT.U32.AND P1, PT, R3.reuse, R162, PT ;  /* 0x000000a20300720c */ /* 0x040fe20003f24070 */
[----:B------:R-:W4:Y:S01]  /*bfa0*/  LDL R248, [R1+0x1f40] ;  /* 0x001f400001f87983 */ /* 0x000f220000100800 */
[----:B------:R-:W-:-:S02]  /*bfb0*/  ISETP.GT.U32.AND P5, PT, R3, R164, PT ;  /* 0x000000a40300720c */ /* 0x000fc40003fa4070 */
[----:B------:R-:W-:Y:S01]  /*bfc0*/  IADD3 R161, R210, 0xfd, RZ ;  /* 0x000000fdd2a17810 */ /* 0x000fe20007ffe0ff */
[----:B------:R-:W2:Y:S01]  /*bfd0*/  LDL R249, [R1+0x1f3c] ;  /* 0x001f3c0001f97983 */ /* 0x000ea20000100800 */
[----:B------:R-:W-:Y:S01]  /*bfe0*/  @!P4 IMAD.MOV R152, RZ, RZ, -R152 ;  /* 0x000000ffff98c224 */ /* 0x000fe200078e0a98 */
[----:B------:R-:W-:Y:S01]  /*bff0*/  @!P0 IADD3 R156, R156, -R3, RZ ;  /* 0x800000039c9c8210 */ /* 0x000fe20007ffe0ff */
[--C-:B------:R-:W-:Y:S01]  /*c000*/  @!P3 IMAD.IADD R22, R22, 0x1, -R3.reuse ;  /* 0x000000011616b824 */ /* 0x100fe200078e0a03 */
[C---:B------:R-:W-:Y:S01]  /*c010*/  ISETP.GT.U32.AND P4, PT, R3.reuse, R168, PT ;  /* 0x000000a80300720c */ /* 0x040fe20003f84070 */
[--C-:B------:R-:W-:Y:S01]  /*c020*/  @!P2 IMAD.IADD R158, R158, 0x1, -R3.reuse ;  /* 0x000000019e9ea824 */ /* 0x100fe200078e0a03 */
[----:B------:R-:W-:Y:S01]  /*c030*/  STL [R1+0x1d3c], R161 ;  /* 0x001d3ca101007387 */ /* 0x000fe20000100800 */
[--C-:B------:R-:W-:Y:S01]  /*c040*/  @!P6 IMAD.IADD R160, R160, 0x1, -R3.reuse ;  /* 0x00000001a0a0e824 */ /* 0x100fe200078e0a03 */
[C---:B------:R-:W-:Y:S01]  /*c050*/  ISETP.GT.U32.AND P3, PT, R3.reuse, R178, PT ;  /* 0x000000b20300720c */ /* 0x040fe20003f64070 */
[----:B------:R-:W-:Y:S01]  /*c060*/  @!P1 IMAD.IADD R162, R162, 0x1, -R3 ;  /* 0x00000001a2a29824 */ /* 0x000fe200078e0a03 */
[----:B------:R-:W-:-:S02]  /*c070*/  ISETP.GT.U32.AND P0, PT, R3, R170, PT ;  /* 0x000000aa0300720c */ /* 0x000fc40003f04070 */
[C---:B------:R-:W-:Y:S02]  /*c080*/  ISETP.GT.U32.AND P2, PT, R3.reuse, R172, PT ;  /* 0x000000ac0300720c */ /* 0x040fe40003f44070 */
[C---:B------:R-:W-:Y:S02]  /*c090*/  ISETP.GT.U32.AND P6, PT, R3.reuse, R174, PT ;  /* 0x000000ae0300720c */ /* 0x040fe40003fc4070 */
[----:B------:R-:W-:Y:S02]  /*c0a0*/  ISETP.GT.U32.AND P1, PT, R3, R176, PT ;  /* 0x000000b00300720c */ /* 0x000fe40003f24070 */
[----:B------:R-:W-:Y:S02]  /*c0b0*/  @!P5 IADD3 R164, R164, -R3, RZ ;  /* 0x80000003a4a4d210 */ /* 0x000fe40007ffe0ff */
[----:B------:R-:W2:Y:S02]  /*c0c0*/  LDL R3, [R1+0x1f70] ;  /* 0x001f700001037983 */ /* 0x000ea40000100800 */
[----:B--2---:R-:W-:-:S02]  /*c0d0*/  ISETP.GE.AND P5, PT, R3, RZ, PT ;  /* 0x000000ff0300720c */ /* 0x004fc40003fa6270 */
[----:B------:R-:W-:-:S05]  /*c0e0*/  IABS R3, c[0x0][0x17c] ;  /* 0x00005f0000037a13 */ /* 0x000fca0000000000 */
[----:B------:R-:W-:Y:S02]  /*c0f0*/  @!P4 IMAD.IADD R168, R168, 0x1, -R3 ;  /* 0x00000001a8a8c824 */ /* 0x000fe400078e0a03 */
[----:B------:R-:W2:Y:S04]  /*c100*/  LDL R3, [R1+0x1f6c] ;  /* 0x001f6c0001037983 */ /* 0x000ea80000100800 */
[----:B------:R-:W-:Y:S01]  /*c110*/  @!P5 IMAD.MOV R22, RZ, RZ, -R22 ;  /* 0x000000ffff16d224 */ /* 0x000fe200078e0a16 */
[----:B--2---:R-:W-:Y:S02]  /*c120*/  ISETP.GE.AND P4, PT, R3, RZ, PT ;  /* 0x000000ff0300720c */ /* 0x004fe40003f86270 */
[----:B------:R-:W-:-:S04]  /*c130*/  IABS R3, c[0x0][0x17c] ;  /* 0x00005f0000037a13 */ /* 0x000fc80000000000 */
[----:B------:R-:W-:Y:S01]  /*c140*/  @!P2 IADD3 R172, R172, -R3, RZ ;  /* 0x80000003acaca210 */ /* 0x000fe20007ffe0ff */
[--C-:B------:R-:W-:Y:S01]  /*c150*/  @!P3 IMAD.IADD R178, R178, 0x1, -R3.reuse ;  /* 0x00000001b2b2b824 */ /* 0x100fe200078e0a03 */
[----:B------:R-:W-:Y:S01]  /*c160*/  ISETP.GE.AND P3, PT, R0, RZ, PT ;  /* 0x000000ff0000720c */ /* 0x000fe20003f66270 */
[--C-:B------:R-:W-:Y:S01]  /*c170*/  @!P0 IMAD.IADD R170, R170, 0x1, -R3.reuse ;  /* 0x00000001aaaa8824 */ /* 0x100fe200078e0a03 */
[----:B---3--:R-:W-:Y:S01]  /*c180*/  ISETP.GE.AND P0, PT, R250, RZ, PT ;  /* 0x000000fffa00720c */ /* 0x008fe20003f06270 */
[--C-:B------:R-:W-:Y:S01]  /*c190*/  @!P6 IMAD.IADD R174, R174, 0x1, -R3.reuse ;  /* 0x00000001aeaee824 */ /* 0x100fe200078e0a03 */
[----:B----4-:R-:W-:Y:S01]  /*c1a0*/  ISETP.GE.AND P2, PT, R248, RZ, PT ;  /* 0x000000fff800720c */ /* 0x010fe20003f46270 */
[----:B------:R-:W-:Y:S01]  /*c1b0*/  @!P1 IMAD.IADD R176, R176, 0x1, -R3 ;  /* 0x00000001b0b09824 */ /* 0x000fe200078e0a03 */
[----:B------:R-:W-:Y:S01]  /*c1c0*/  @!P4 IADD3 R156, -R156, RZ, RZ ;  /* 0x000000ff9c9cc210 */ /* 0x000fe20007ffe1ff */
[----:B------:R-:W2:Y:S01]  /*c1d0*/  LDL R0, [R1+0x1f38] ;  /* 0x001f380001007983 */ /* 0x000ea20000100800 */
[----:B------:R-:W-:-:S02]  /*c1e0*/  ISETP.GE.AND P6, PT, R249, RZ, PT ;  /* 0x000000fff900720c */ /* 0x000fc40003fc6270 */
[C---:B------:R-:W-:Y:S01]  /*c1f0*/  ISETP.GT.U32.AND P4, PT, R3.reuse, R178, PT ;  /* 0x000000b20300720c */ /* 0x040fe20003f84070 */
[----:B------:R-:W3:Y:S02]  /*c200*/  LDL R248, [R1+0x1f18] ;  /* 0x001f180001f87983 */ /* 0x000ee40000100800 */
[----:B------:R-:W-:Y:S01]  /*c210*/  @!P3 IMAD.MOV R158, RZ, RZ, -R158 ;  /* 0x000000ffff9eb224 */ /* 0x000fe200078e0a9e */
[C---:B------:R-:W-:Y:S01]  /*c220*/  ISETP.GT.U32.AND P3, PT, R3.reuse, R170, PT ;  /* 0x000000aa0300720c */ /* 0x040fe20003f64070 */
[----:B------:R-:W-:Y:S01]  /*c230*/  @!P0 IMAD.MOV R160, RZ, RZ, -R160 ;  /* 0x000000ffffa08224 */ /* 0x000fe200078e0aa0 */
[C---:B------:R-:W-:Y:S01]  /*c240*/  ISETP.GT.U32.AND P0, PT, R3.reuse, R172, PT ;  /* 0x000000ac0300720c */ /* 0x040fe20003f04070 */
[----:B------:R-:W-:Y:S01]  /*c250*/  @!P2 IMAD.MOV R162, RZ, RZ, -R162 ;  /* 0x000000ffffa2a224 */ /* 0x000fe200078e0aa2 */
[C---:B------:R-:W-:Y:S01]  /*c260*/  ISETP.GT.U32.AND P2, PT, R3.reuse, R174, PT ;  /* 0x000000ae0300720c */ /* 0x040fe20003f44070 */
[----:B------:R-:W4:Y:S01]  /*c270*/  LDL R250, [R1+0x1f14] ;  /* 0x001f140001fa7983 */ /* 0x000f220000100800 */
[----:B------:R-:W-:-:S02]  /*c280*/  ISETP.GT.U32.AND P1, PT, R3, R168, PT ;  /* 0x000000a80300720c */ /* 0x000fc40003f24070 */
[C---:B------:R-:W-:Y:S01]  /*c290*/  ISETP.GT.U32.AND P5, PT, R3.reuse, R176, PT ;  /* 0x000000b00300720c */ /* 0x040fe20003fa4070 */
[--C-:B------:R-:W-:Y:S01]  /*c2a0*/  @!P4 IMAD.IADD R178, R178, 0x1, -R3.reuse ;  /* 0x00000001b2b2c824 */ /* 0x100fe200078e0a03 */
[----:B------:R-:W-:Y:S01]  /*c2b0*/  @!P6 IADD3 R164, -R164, RZ, RZ ;  /* 0x000000ffa4a4e210 */ /* 0x000fe20007ffe1ff */
[----:B------:R-:W2:Y:S01]  /*c2c0*/  LDL R249, [R1+0x1f10] ;  /* 0x001f100001f97983 */ /* 0x000ea20000100800 */
[C---:B------:R-:W-:Y:S01]  /*c2d0*/  ISETP.GT.U32.AND P6, PT, R3.reuse, R95, PT ;  /* 0x0000005f0300720c */ /* 0x040fe20003fc4070 */
[--C-:B------:R-:W-:Y:S01]  /*c2e0*/  @!P3 IMAD.IADD R170, R170, 0x1, -R3.reuse ;  /* 0x00000001aaaab824 */ /* 0x100fe200078e0a03 */
[C---:B------:R-:W-:Y:S02]  /*c2f0*/  ISETP.GT.U32.AND P4, PT, R3.reuse, R180, PT ;  /* 0x000000b40300720c */ /* 0x040fe40003f84070 */
[----:B------:R-:W-:Y:S01]  /*c300*/  @!P0 IADD3 R172, R172, -R3, RZ ;  /* 0x80000003acac8210 */ /* 0x000fe20007ffe0ff */
[--C-:B------:R-:W-:Y:S01]  /*c310*/  @!P2 IMAD.IADD R174, R174, 0x1, -R3.reuse ;  /* 0x00000001aeaea824 */ /* 0x100fe200078e0a03 */
[C---:B------:R-:W-:Y:S01]  /*c320*/  ISETP.GT.U32.AND P3, PT, R3.reuse, R182, PT ;  /* 0x000000b60300720c */ /* 0x040fe20003f64070 */
[--C-:B------:R-:W-:Y:S01]  /*c330*/  @!P1 IMAD.IADD R168, R168, 0x1, -R3.reuse ;  /* 0x00000001a8a89824 */ /* 0x100fe200078e0a03 */
[C---:B------:R-:W-:Y:S01]  /*c340*/  ISETP.GT.U32.AND P0, PT, R3.reuse, R184, PT ;  /* 0x000000b80300720c */ /* 0x040fe20003f04070 */
[----:B------:R-:W-:Y:S01]  /*c350*/  @!P5 IMAD.IADD R176, R176, 0x1, -R3 ;  /* 0x00000001b0b0d824 */ /* 0x000fe200078e0a03 */
[----:B------:R-:W-:-:S02]  /*c360*/  ISETP.GT.U32.AND P2, PT, R3, R186, PT ;  /* 0x000000ba0300720c */ /* 0x000fc40003f44070 */
[----:B------:R-:W2:Y:S02]  /*c370*/  LDL R3, [R1+0x1f34] ;  /* 0x001f340001037983 */ /* 0x000ea40000100800 */
[----:B--2---:R-:W-:Y:S02]  /*c380*/  ISETP.GE.AND P5, PT, R3, RZ, PT ;  /* 0x000000ff0300720c */ /* 0x004fe40003fa6270 */
[----:B------:R-:W-:-:S04]  /*c390*/  IABS R3, c[0x0][0x17c] ;  /* 0x00005f0000037a13 */ /* 0x000fc80000000000 */
[----:B------:R-:W-:Y:S01]  /*c3a0*/  @!P4 IADD3 R180, R180, -R3, RZ ;  /* 0x80000003b4b4c210 */ /* 0x000fe20007ffe0ff */
[----:B------:R-:W-:Y:S01]  /*c3b0*/  @!P6 IMAD.IADD R95, R95, 0x1, -R3 ;  /* 0x000000015f5fe824 */ /* 0x000fe200078e0a03 */
[----:B------:R-:W-:Y:S02]  /*c3c0*/  ISETP.GT.U32.AND P6, PT, R3, R188, PT ;  /* 0x000000bc0300720c */ /* 0x000fe40003fc4070 */
[----:B------:R-:W2:Y:S01]  /*c3d0*/  LDL R3, [R1+0x1f30] ;  /* 0x001f300001037983 */ /* 0x000ea20000100800 */
[----:B------:R-:W-:Y:S02]  /*c3e0*/  ISETP.GE.AND P1, PT, R0, RZ, PT ;  /* 0x000000ff0000720c */ /* 0x000fe40003f26270 */
[----:B------:R-:W-:Y:S01]  /*c3f0*/  IABS R0, R161 ;  /* 0x000000a100007213 */ /* 0x000fe20000000000 */
[----:B------:R-:W-:-:S10]  /*c400*/  @!P5 IMAD.MOV R178, RZ, RZ, -R178 ;  /* 0x000000ffffb2d224 */ /* 0x000fd400078e0ab2 */
[----:B------:R-:W-:Y:S01]  /*c410*/  @!P1 IMAD.MOV R168, RZ, RZ, -R168 ;  /* 0x000000ffffa89224 */ /* 0x000fe200078e0aa8 */
[----:B--2---:R-:W-:Y:S02]  /*c420*/  ISETP.GE.AND P4, PT, R3, RZ, PT ;  /* 0x000000ff0300720c */ /* 0x004fe40003f86270 */
[----:B------:R-:W-:-:S05]  /*c430*/  IABS R3, c[0x0][0x17c] ;  /* 0x00005f0000037a13 */ /* 0x000fca0000000000 */
[--C-:B------:R-:W-:Y:S01]  /*c440*/  @!P3 IMAD.IADD R182, R182, 0x1, -R3.reuse ;  /* 0x00000001b6b6b824 */ /* 0x100fe200078e0a03 */
[----:B---3--:R-:W-:Y:S01]  /*c450*/  ISETP.GE.AND P3, PT, R248, RZ, PT ;  /* 0x000000fff800720c */ /* 0x008fe20003f66270 */
[--C-:B------:R-:W-:Y:S01]  /*c460*/  @!P0 IMAD.IADD R184, R184, 0x1, -R3.reuse ;  /* 0x00000001b8b88824 */ /* 0x100fe200078e0a03 */
[----:B----4-:R-:W-:Y:S01]  /*c470*/  ISETP.GE.AND P0, PT, R250, RZ, PT ;  /* 0x000000fffa00720c */ /* 0x010fe20003f06270 */
[--C-:B------:R-:W-:Y:S02]  /*c480*/  @!P2 IMAD.IADD R186, R186, 0x1, -R3.reuse ;  /* 0x00000001babaa824 */ /* 0x100fe400078e0a03 */
[----:B------:R-:W-:Y:S01]  /*c490*/  @!P6 IMAD.IADD R188, R188, 0x1, -R3 ;  /* 0x00000001bcbce824 */ /* 0x000fe200078e0a03 */
[----:B------:R-:W-:Y:S02]  /*c4a0*/  @!P4 IADD3 R170, -R170, RZ, RZ ;  /* 0x000000ffaaaac210 */ /* 0x000fe40007ffe1ff */
[C---:B------:R-:W-:Y:S02]  /*c4b0*/  ISETP.GT.U32.AND P1, PT, R3.reuse, R95, PT ;  /* 0x0000005f0300720c */ /* 0x040fe40003f24070 */
[----:B------:R-:W-:Y:S01]  /*c4c0*/  ISETP.GT.U32.AND P5, PT, R3, R180, PT ;  /* 0x000000b40300720c */ /* 0x000fe20003fa4070 */
[----:B------:R-:W-:Y:S01]  /*c4d0*/  IMAD.HI.U32 R248, R214, R0, RZ ;  /* 0x00000000d6f87227 */ /* 0x000fe200078e00ff */
[----:B------:R-:W-:Y:S01]  /*c4e0*/  ISETP.GE.AND P2, PT, R249, RZ, PT ;  /* 0x000000fff900720c */ /* 0x000fe20003f46270 */
[----:B------:R-:W2:Y:S01]  /*c4f0*/  LDL R250, [R1+0x1ee8] ;  /* 0x001ee80001fa7983 */ /* 0x000ea20000100800 */
[C---:B------:R-:W-:Y:S01]  /*c500*/  ISETP.GT.U32.AND P4, PT, R3.reuse, R182, PT ;  /* 0x000000b60300720c */ /* 0x040fe20003f84070 */
[----:B------:R-:W-:Y:S01]  /*c510*/  @!P3 IMAD.MOV R172, RZ, RZ, -R172 ;  /* 0x000000ffffacb224 */ /* 0x000fe200078e0aac */
[C---:B------:R-:W-:Y:S01]  /*c520*/  ISETP.GT.U32.AND P3, PT, R3.reuse, R184, PT ;  /* 0x000000b80300720c */ /* 0x040fe20003f64070 */
[----:B------:R-:W-:Y:S01]  /*c530*/  @!P0 IMAD.MOV R174, RZ, RZ, -R174 ;  /* 0x000000ffffae8224 */ /* 0x000fe200078e0aae */
[C---:B------:R-:W-:Y:S01]  /*c540*/  ISETP.GT.U32.AND P0, PT, R3.reuse, R186, PT ;  /* 0x000000ba0300720c */ /* 0x040fe20003f04070 */
[----:B------:R-:W3:Y:S01]  /*c550*/  LDL R249, [R1+0x1ee4] ;  /* 0x001ee40001f97983 */ /* 0x000ee20000100800 */
[----:B------:R-:W-:-:S02]  /*c560*/  ISETP.GT.U32.AND P6, PT, R3, R188, PT ;  /* 0x000000bc0300720c */ /* 0x000fc40003fc4070 */
[----:B------:R-:W-:Y:S01]  /*c570*/  IADD3 R248, -R248, RZ, RZ ;  /* 0x000000fff8f87210 */ /* 0x000fe20007ffe1ff */
[--C-:B------:R-:W-:Y:S01]  /*c580*/  @!P5 IMAD.IADD R180, R180, 0x1, -R3.reuse ;  /* 0x00000001b4b4d824 */ /* 0x100fe200078e0a03 */
[----:B------:R-:W-:Y:S01]  /*c590*/  @!P1 IADD3 R95, R95, -R3, RZ ;  /* 0x800000035f5f9210 */ /* 0x000fe20007ffe0ff */
[----:B------:R-:W-:Y:S01]  /*c5a0*/  @!P2 IMAD.MOV R176, RZ, RZ, -R176 ;  /* 0x000000ffffb0a224 */ /* 0x000fe200078e0ab0 */
[C---:B------:R-:W-:Y:S01]  /*c5b0*/  ISETP.GT.U32.AND P2, PT, R3.reuse, R23, PT ;  /* 0x000000170300720c */ /* 0x040fe20003f44070 */
[--C-:B------:R-:W-:Y:S01]  /*c5c0*/  @!P4 IMAD.IADD R182, R182, 0x1, -R3.reuse ;  /* 0x00000001b6b6c824 */ /* 0x100fe200078e0a03 */
[C---:B------:R-:W-:Y:S01]  /*c5d0*/  ISETP.GT.U32.AND P1, PT, R3.reuse, R192, PT ;  /* 0x000000c00300720c */ /* 0x040fe20003f24070 */
[--C-:B------:R-:W-:Y:S01]  /*c5e0*/  @!P3 IMAD.IADD R184, R184, 0x1, -R3.reuse ;  /* 0x00000001b8b8b824 */ /* 0x100fe200078e0a03 */
[C---:B------:R-:W-:Y:S01]  /*c5f0*/  ISETP.GT.U32.AND P5, PT, R3.reuse, R194, PT ;  /* 0x000000c20300720c */ /* 0x040fe20003fa4070 */
[C---:B------:R-:W-:Y:S01]  /*c600*/  IMAD R248, R3.reuse, R248, R0 ;  /* 0x000000f803f87224 */ /* 0x040fe200078e0200 */
[----:B------:R-:W-:Y:S01]  /*c610*/  @!P0 IADD3 R186, R186, -R3, RZ ;  /* 0x80000003baba8210 */ /* 0x000fe20007ffe0ff */
[----:B------:R-:W-:Y:S01]  /*c620*/  @!P6 IMAD.IADD R188, R188, 0x1, -R3 ;  /* 0x00000001bcbce824 */ /* 0x000fe200078e0a03 */
[C---:B------:R-:W-:Y:S01]  /*c630*/  ISETP.GT.U32.AND P4, PT, R3.reuse, R196, PT ;  /* 0x000000c40300720c */ /* 0x040fe20003f84070 */
[----:B------:R-:W4:Y:S01]  /*c640*/  LDL R0, [R1+0x1eec] ;  /* 0x001eec0001007983 */ /* 0x000f220000100800 */
[----:B------:R-:W-:-:S02]  /*c650*/  ISETP.GT.U32.AND P3, PT, R3, R198, PT ;  /* 0x000000c60300720c */ /* 0x000fc40003f64070 */
[----:B------:R-:W-:Y:S02]  /*c660*/  ISETP.GT.U32.AND P0, PT, R3, R200, PT ;  /* 0x000000c80300720c */ /* 0x000fe40003f04070 */
[----:B------:R-:W2:Y:S02]  /*c670*/  LDL R3, [R1+0x1f0c] ;  /* 0x001f0c0001037983 */ /* 0x000ea40000100800 */
[----:B--2---:R-:W-:Y:S02]  /*c680*/  ISETP.GE.AND P6, PT, R3, RZ, PT ;  /* 0x000000ff0300720c */ /* 0x004fe40003fc6270 */
[----:B------:R-:W-:-:S05]  /*c690*/  IABS R3, c[0x0][0x17c] ;  /* 0x00005f0000037a13 */ /* 0x000fca0000000000 */
[----:B------:R-:W-:Y:S02]  /*c6a0*/  @!P2 IMAD.IADD R23, R23, 0x1, -R3 ;  /* 0x000000011717a824 */ /* 0x000fe400078e0a03 */
[----:B------:R-:W2:Y:S02]  /*c6b0*/  LDL R3, [R1+0x1f08] ;  /* 0x001f080001037983 */ /* 0x000ea40000100800 */
[----:B--2---:R-:W-:Y:S02]  /*c6c0*/  ISETP.GE.AND P2, PT, R3, RZ, PT ;  /* 0x000000ff0300720c */ /* 0x004fe40003f46270 */
[----:B------:R-:W-:-:S05]  /*c6d0*/  IABS R3, c[0x0][0x17c] ;  /* 0x00005f0000037a13 */ /* 0x000fca0000000000 */
[----:B------:R-:W-:Y:S02]  /*c6e0*/  @!P1 IMAD.IADD R192, R192, 0x1, -R3 ;  /* 0x00000001c0c09824 */ /* 0x000fe400078e0a03 */
[----:B------:R-:W2:Y:S01]  /*c6f0*/  LDL R3, [R1+0x1ef0] ;  /* 0x001ef00001037983 */ /* 0x000ea20000100800 */
[----:B------:R-:W-:-:S03]  /*c700*/  @!P6 IADD3 R95, -R95, RZ, RZ ;  /* 0x000000ff5f5fe210 */ /* 0x000fc60007ffe1ff */
[----:B------:R-:W-:Y:S01]  /*c710*/  @!P2 IMAD.MOV R180, RZ, RZ, -R180 ;  /* 0x000000ffffb4a224 */ /* 0x000fe200078e0ab4 */
[----:B--2---:R-:W-:Y:S02]  /*c720*/  ISETP.GE.AND P1, PT, R3, RZ, PT ;  /* 0x000000ff0300720c */ /* 0x004fe40003f26270 */
[----:B------:R-:W-:-:S04]  /*c730*/  IABS R3, c[0x0][0x17c] ;  /* 0x00005f0000037a13 */ /* 0x000fc80000000000 */
[----:B------:R-:W-:Y:S01]  /*c740*/  @!P5 IADD3 R194, R194, -R3, RZ ;  /* 0x80000003c2c2d210 */ /* 0x000fe20007ffe0ff */
[--C-:B------:R-:W-:Y:S01]  /*c750*/  @!P4 IMAD.IADD R196, R196, 0x1, -R3.reuse ;  /* 0x00000001c4c4c824 */ /* 0x100fe200078e0a03 */
[----:B----4-:R-:W-:Y:S01]  /*c760*/  ISETP.GE.AND P5, PT, R0, RZ, PT ;  /* 0x000000ff0000720c */ /* 0x010fe20003fa6270 */
[----:B------:R-:W-:Y:S01]  /*c770*/  @!P3 IMAD.IADD R198, R198, 0x1, -R3 ;  /* 0x00000001c6c6b824 */ /* 0x000fe200078e0a03 */
[----:B------:R-:W-:Y:S02]  /*c780*/  ISETP.GE.AND P4, PT, R250, RZ, PT ;  /* 0x000000fffa00720c */ /* 0x000fe40003f86270 */
[----:B---3--:R-:W-:Y:S01]  /*c790*/  ISETP.GE.AND P3, PT, R249, RZ, PT ;  /* 0x000000fff900720c */ /* 0x008fe20003f66270 */
[----:B------:R-:W2:Y:S01]  /*c7a0*/  LDL R250, [R1+0x1ebc] ;  /* 0x001ebc0001fa7983 */ /* 0x000ea20000100800 */
[----:B------:R-:W-:-:S03]  /*c7b0*/  IADD3 R0, R210, 0xfe, RZ ;  /* 0x000000fed2007810 */ /* 0x000fc60007ffe0ff */
[----:B------:R-:W3:Y:S04]  /*c7c0*/  LDL R249, [R1+0x1eb8] ;  /* 0x001eb80001f97983 */ /* 0x000ee80000100800 */
[----:B------:R-:W4:Y:S01]  /*c7d0*/  LDL.LU R210, [R1+0x20e8] ;  /* 0x0020e80001d27983 */ /* 0x000f220000300800 */
[----:B------:R-:W-:Y:S01]  /*c7e0*/  @!P0 IMAD.IADD R200, R200, 0x1, -R3 ;  /* 0x00000001c8c88824 */ /* 0x000fe200078e0a03 */
[----:B------:R-:W-:Y:S01]  /*c7f0*/  @!P4 IADD3 R186, -R186, RZ, RZ ;  /* 0x000000ffbabac210 */ /* 0x000fe20007ffe1ff */
[----:B------:R-:W-:Y:S01]  /*c800*/  @!P1 IMAD.MOV R182, RZ, RZ, -R182 ;  /* 0x000000ffffb69224 */ /* 0x000fe200078e0ab6 */
[C---:B------:R-:W-:Y:S01]  /*c810*/  ISETP.GT.U32.AND P0, PT, R3.reuse, R23, PT ;  /* 0x000000170300720c */ /* 0x040fe20003f04070 */
[----:B------:R-:W-:Y:S01]  /*c820*/  @!P5 IMAD.MOV R184, RZ, RZ, -R184 ;  /* 0x000000ffffb8d224 */ /* 0x000fe200078e0ab8 */
[----:B------:R-:W-:-:S02]  /*c830*/  ISETP.GT.U32.AND P2, PT, R3, R192, PT ;  /* 0x000000c00300720c */ /* 0x000fc40003f44070 */
[C---:B------:R-:W-:Y:S02]  /*c840*/  ISETP.GT.U32.AND P1, PT, R3.reuse, R194, PT ;  /* 0x000000c20300720c */ /* 0x040fe40003f24070 */
[C---:B------:R-:W-:Y:S02]  /*c850*/  ISETP.GT.U32.AND P5, PT, R3.reuse, R196, PT ;  /* 0x000000c40300720c */ /* 0x040fe40003fa4070 */
[C---:B------:R-:W-:Y:S02]  /*c860*/  ISETP.GT.U32.AND P4, PT, R3.reuse, R198, PT ;  /* 0x000000c60300720c */ /* 0x040fe40003f84070 */
[C---:B------:R-:W-:Y:S01]  /*c870*/  ISETP.GT.U32.AND P6, PT, R3.reuse, R200, PT ;  /* 0x000000c80300720c */ /* 0x040fe20003fc4070 */
[----:B------:R-:W-:Y:S01]  /*c880*/  @!P3 IMAD.MOV R188, RZ, RZ, -R188 ;  /* 0x000000ffffbcb224 */ /* 0x000fe200078e0abc */
[----:B------:R-:W-:Y:S01]  /*c890*/  ISETP.GT.U32.AND P3, PT, R3, R204, PT ;  /* 0x000000cc0300720c */ /* 0x000fe20003f64070 */
[--C-:B------:R-:W-:Y:S01]  /*c8a0*/  @!P0 IMAD.IADD R23, R23, 0x1, -R3.reuse ;  /* 0x0000000117178824 */ /* 0x100fe200078e0a03 */
[----:B------:R1:W-:Y:S01]  /*c8b0*/  STL [R1+0x1d30], R0 ;  /* 0x001d300001007387 */ /* 0x0003e20000100800 */
[----:B------:R-:W-:Y:S01]  /*c8c0*/  @!P2 IMAD.IADD R192, R192, 0x1, -R3 ;  /* 0x00000001c0c0a824 */ /* 0x000fe200078e0a03 */
[----:B------:R-:W-:-:S02]  /*c8d0*/  ISETP.GT.U32.AND P0, PT, R3, R202, PT ;  /* 0x000000ca0300720c */ /* 0x000fc40003f04070 */
[----:B------:R-:W-:Y:S01]  /*c8e0*/  @!P1 IADD3 R194, R194, -R3, RZ ;  /* 0x80000003c2c29210 */ /* 0x000fe20007ffe0ff */
[--C-:B------:R-:W-:Y:S01]  /*c8f0*/  @!P5 IMAD.IADD R196, R196, 0x1, -R3.reuse ;  /* 0x00000001c4c4d824 */ /* 0x100fe200078e0a03 */
[C---:B------:R-:W-:Y:S01]  /*c900*/  ISETP.GT.U32.AND P2, PT, R3.reuse, R206, PT ;  /* 0x000000ce0300720c */ /* 0x040fe20003f44070 */
[--C-:B------:R-:W-:Y:S01]  /*c910*/  @!P4 IMAD.IADD R198, R198, 0x1, -R3.reuse ;  /* 0x00000001c6c6c824 */ /* 0x100fe200078e0a03 */
[C---:B------:R-:W-:Y:S01]  /*c920*/  ISETP.GT.U32.AND P1, PT, R3.reuse, R208, PT ;  /* 0x000000d00300720c */ /* 0x040fe20003f24070 */
[----:B------:R-:W-:Y:S01]  /*c930*/  @!P6 IMAD.IADD R200, R200, 0x1, -R3 ;  /* 0x00000001c8c8e824 */ /* 0x000fe200078e0a03 */
[C---:B------:R-:W-:Y:S02]  /*c940*/  ISETP.GT.U32.AND P4, PT, R3.reuse, R212, PT ;  /* 0x000000d40300720c */ /* 0x040fe40003f84070 */
[----:B----4-:R-:W-:Y:S02]  /*c950*/  ISETP.GT.U32.AND P5, PT, R3, R210, PT ;  /* 0x000000d20300720c */ /* 0x010fe40003fa4070 */
[----:B------:R-:W4:Y:S02]  /*c960*/  LDL R3, [R1+0x1ee0] ;  /* 0x001ee00001037983 */ /* 0x000f240000100800 */
[----:B----4-:R-:W-:-:S02]  /*c970*/  ISETP.GE.AND P6, PT, R3, RZ, PT ;  /* 0x000000ff0300720c */ /* 0x010fc40003fc6270 */
[----:B------:R-:W-:-:S04]  /*c980*/  IABS R3, c[0x0][0x17c] ;  /* 0x00005f0000037a13 */ /* 0x000fc80000000000 */
[----:B------:R-:W-:Y:S02]  /*c990*/  @!P3 IADD3 R204, R204, -R3, RZ ;  /* 0x80000003ccccb210 */ /* 0x000fe40007ffe0ff */
[----:B------:R-:W4:Y:S02]  /*c9a0*/  LDL R3, [R1+0x1ec8] ;  /* 0x001ec80001037983 */ /* 0x000f240000100800 */
[----:B----4-:R-:W-:Y:S02]  /*c9b0*/  ISETP.GE.AND P3, PT, R3, RZ, PT ;  /* 0x000000ff0300720c */ /* 0x010fe40003f66270 */
[----:B------:R-:W-:-:S05]  /*c9c0*/  IABS R3, c[0x0][0x17c] ;  /* 0x00005f0000037a13 */ /* 0x000fca0000000000 */
[----:B------:R-:W-:Y:S02]  /*c9d0*/  @!P0 IMAD.IADD R202, R202, 0x1, -R3 ;  /* 0x00000001caca8824 */ /* 0x000fe400078e0a03 */
[----:B------:R-:W4:Y:S02]  /*c9e0*/  LDL R3, [R1+0x1ec4] ;  /* 0x001ec40001037983 */ /* 0x000f240000100800 */
[----:B----4-:R-:W-:Y:S02]  /*c9f0*/  ISETP.GE.AND P0, PT, R3, RZ, PT ;  /* 0x000000ff0300720c */ /* 0x010fe40003f06270 */
[----:B------:R-:W-:-:S05]  /*ca00*/  IABS R3, c[0x0][0x17c] ;  /* 0x00005f0000037a13 */ /* 0x000fca0000000000 */
[----:B------:R-:W-:Y:S02]  /*ca10*/  @!P2 IMAD.IADD R206, R206, 0x1, -R3 ;  /* 0x00000001cecea824 */ /* 0x000fe400078e0a03 */
[----:B------:R-:W4:Y:S01]  /*ca20*/  LDL R3, [R1+0x1ec0] ;  /* 0x001ec00001037983 */ /* 0x000f220000100800 */
[----:B------:R-:W-:Y:S02]  /*ca30*/  @!P6 IMAD.MOV R23, RZ, RZ, -R23 ;  /* 0x000000ffff17e224 */ /* 0x000fe400078e0a17 */
[----:B------:R-:W-:Y:S01]  /*ca40*/  @!P3 IMAD.MOV R192, RZ, RZ, -R192 ;  /* 0x000000ffffc0b224 */ /* 0x000fe200078e0ac0 */
[----:B------:R-:W-:Y:S02]  /*ca50*/  @!P0 IADD3 R194, -R194, RZ, RZ ;  /* 0x000000ffc2c28210 */ /* 0x000fe40007ffe1ff */
[----:B----4-:R-:W-:Y:S02]  /*ca60*/  ISETP.GE.AND P2, PT, R3, RZ, PT ;  /* 0x000000ff0300720c */ /* 0x010fe40003f46270 */
[----:B------:R-:W-:-:S04]  /*ca70*/  IABS R3, c[0x0][0x17c] ;  /* 0x00005f0000037a13 */ /* 0x000fc80000000000 */
[----:B------:R-:W-:Y:S01]  /*ca80*/  @!P5 IADD3 R210, R210, -R3, RZ ;  /* 0x80000003d2d2d210 */ /* 0x000fe20007ffe0ff */
[--C-:B------:R-:W-:Y:S01]  /*ca90*/  @!P1 IMAD.IADD R208, R208, 0x1, -R3.reuse ;  /* 0x00000001d0d09824 */ /* 0x100fe200078e0a03 */
[----:B--2---:R-:W-:Y:S01]  /*caa0*/  ISETP.GE.AND P1, PT, R250, RZ, PT ;  /* 0x000000fffa00720c */ /* 0x004fe20003f26270 */
[----:B------:R-:W-:Y:S01]  /*cab0*/  @!P4 IMAD.IADD R212, R212, 0x1, -R3 ;  /* 0x00000001d4d4c824 */ /* 0x000fe200078e0a03 */
[----:B---3--:R-:W-:Y:S01]  /*cac0*/  ISETP.GE.AND P5, PT, R249, RZ, PT ;  /* 0x000000fff900720c */ /* 0x008fe20003fa6270 */
[----:B------:R-:W2:Y:S01]  /*cad0*/  LDL R250, [R1+0x1e90] ;  /* 0x001e900001fa7983 */ /* 0x000ea20000100800 */
[C---:B------:R-:W-:Y:S01]  /*cae0*/  ISETP.GT.U32.AND P4, PT, R3.reuse, R204, PT ;  /* 0x000000cc0300720c */ /* 0x040fe20003f84070 */
[----:B------:R-:W-:Y:S01]  /*caf0*/  @!P2 IMAD.MOV R196, RZ, RZ, -R196 ;  /* 0x000000ffffc4a224 */ /* 0x000fe200078e0ac4 */
[C---:B------:R-:W-:Y:S01]  /*cb00*/  ISETP.GT.U32.AND P3, PT, R3.reuse, R202, PT ;  /* 0x000000ca0300720c */ /* 0x040fe20003f64070 */
[----:B------:R-:W3:Y:S01]  /*cb10*/  LDL R249, [R1+0x1e80] ;  /* 0x001e800001f97983 */ /* 0x000ee20000100800 */
[----:B------:R-:W-:-:S02]  /*cb20*/  ISETP.GT.U32.AND P0, PT, R3, R206, PT ;  /* 0x000000ce0300720c */ /* 0x000fc40003f04070 */
[C---:B------:R-:W-:Y:S02]  /*cb30*/  ISETP.GT.U32.AND P2, PT, R3.reuse, R208, PT ;  /* 0x000000d00300720c */ /* 0x040fe40003f44070 */
[C---:B------:R-:W-:Y:S01]  /*cb40*/  ISETP.GT.U32.AND P6, PT, R3.reuse, R210, PT ;  /* 0x000000d20300720c */ /* 0x040fe20003fc4070 */
[----:B------:R-:W-:Y:S01]  /*cb50*/  @!P1 IMAD.MOV R198, RZ, RZ, -R198 ;  /* 0x000000ffffc69224 */ /* 0x000fe200078e0ac6 */
[C---:B------:R-:W-:Y:S01]  /*cb60*/  ISETP.GT.U32.AND P1, PT, R3.reuse, R212, PT ;  /* 0x000000d40300720c */ /* 0x040fe20003f24070 */
[----:B------:R-:W-:Y:S01]  /*cb70*/  @!P5 IMAD.MOV R200, RZ, RZ, -R200 ;  /* 0x000000ffffc8d224 */ /* 0x000fe200078e0ac8 */
[----:B------:R-:W-:Y:S02]  /*cb80*/  ISETP.GT.U32.AND P5, PT, R3, R130, PT ;  /* 0x000000820300720c */ /* 0x000fe40003fa4070 */
[----:B------:R-:W-:Y:S02]  /*cb90*/  @!P4 IADD3 R204, R204, -R3, RZ ;  /* 0x80000003ccccc210 */ /* 0x000fe40007ffe0ff */
[----:B------:R-:W4:Y:S02]  /*cba0*/  LDL R3, [R1+0x1ea8] ;  /* 0x001ea80001037983 */ /* 0x000f240000100800 */
[----:B----4-:R-:W-:-:S02]  /*cbb0*/  ISETP.GE.AND P4, PT, R3, RZ, PT ;  /* 0x000000ff0300720c */ /* 0x010fc40003f86270 */
[----:B------:R-:W-:-:S04]  /*cbc0*/  IABS R3, c[0x0][0x17c] ;  /* 0x00005f0000037a13 */ /* 0x000fc80000000000 */
        /* <DEDUP_REMOVED lines=8> */
[----:B------:R-:W-:Y:S02]  /*cc50*/  ISETP.GT.U32.AND P6, PT, R3, R222, PT ;  /* 0x000000de0300720c */ /* 0x000fe40003fc4070 */
[----:B------:R-:W4:Y:S02]  /*cc60*/  LDL R3, [R1+0x1e9c] ;  /* 0x001e9c0001037983 */ /* 0x000f240000100800 */
[----:B----4-:R-:W-:-:S02]  /*cc70*/  ISETP.GE.AND P1, PT, R3, RZ, PT ;  /* 0x000000ff0300720c */ /* 0x010fc40003f26270 */
[----:B------:R-:W-:-:S05]  /*cc80*/  IABS R3, c[0x0][0x17c] ;  /* 0x00005f0000037a13 */ /* 0x000fca0000000000 */
[--C-:B------:R-:W-:Y:S01]  /*cc90*/  @!P5 IMAD.IADD R130, R130, 0x1, -R3.reuse ;  /* 0x000000018282d824 */ /* 0x100fe200078e0a03 */
[----:B------:R-:W-:Y:S01]  /*cca0*/  ISETP.GT.U32.AND P5, PT, R3, R224, PT ;  /* 0x000000e00300720c */ /* 0x000fe20003fa4070 */
[----:B------:R-:W-:Y:S02]  /*ccb0*/  @!P3 IMAD.IADD R216, R216, 0x1, -R3 ;  /* 0x00000001d8d8b824 */ /* 0x000fe400078e0a03 */
[----:B------:R-:W4:Y:S02]  /*ccc0*/  LDL R3, [R1+0x1e98] ;  /* 0x001e980001037983 */ /* 0x000f240000100800 */
[----:B----4-:R-:W-:Y:S02]  /*ccd0*/  ISETP.GE.AND P3, PT, R3, RZ, PT ;  /* 0x000000ff0300720c */ /* 0x010fe40003f66270 */
[----:B------:R-:W-:-:S04]  /*cce0*/  IABS R3, c[0x0][0x17c] ;  /* 0x00005f0000037a13 */ /* 0x000fc80000000000 */
[----:B------:R-:W-:Y:S02]  /*ccf0*/  @!P0 IADD3 R218, R218, -R3, RZ ;  /* 0x80000003dada8210 */ /* 0x000fe40007ffe0ff */
[----:B------:R-:W4:Y:S01]  /*cd00*/  LDL R3, [R1+0x1e94] ;  /* 0x001e940001037983 */ /* 0x000f220000100800 */
[----:B------:R-:W-:Y:S01]  /*cd10*/  @!P1 IMAD.MOV R202, RZ, RZ, -R202 ;  /* 0x000000ffffca9224 */ /* 0x000fe200078e0aca */
[----:B-1----:R-:W-:Y:S01]  /*cd20*/  IABS R0, R0 ;  /* 0x0000000000007213 */ /* 0x002fe20000000000 */
[----:B------:R-:W-:Y:S02]  /*cd30*/  @!P4 IMAD.MOV R204, RZ, RZ, -R204 ;  /* 0x000000ffffccc224 */ /* 0x000fe400078e0acc */
[----:B------:R-:W-:Y:S02]  /*cd40*/  @!P3 IMAD.MOV R206, RZ, RZ, -R206 ;  /* 0x000000ffffceb224 */ /* 0x000fe400078e0ace */
[----:B------:R-:W-:-:S04]  /*cd50*/  IMAD.HI.U32 R214, R214, R0, RZ ;  /* 0x00000000d6d67227 */ /* 0x000fc800078e00ff */
[----:B------:R-:W-:Y:S01]  /*cd60*/  IMAD.MOV R214, RZ, RZ, -R214 ;  /* 0x000000ffffd67224 */ /* 0x000fe200078e0ad6 */
[----:B----4-:R-:W-:Y:S02]  /*cd70*/  ISETP.GE.AND P0, PT, R3, RZ, PT ;  /* 0x000000ff0300720c */ /* 0x010fe40003f06270 */
[----:B------:R-:W-:-:S05]  /*cd80*/  IABS R3, c[0x0][0x17c] ;  /* 0x00005f0000037a13 */ /* 0x000fca0000000000 */
[--C-:B------:R-:W-:Y:S01]  /*cd90*/  @!P2 IMAD.IADD R220, R220, 0x1, -R3.reuse ;  /* 0x00000001dcdca824 */ /* 0x100fe200078e0a03 */
[----:B--2---:R-:W-:Y:S01]  /*cda0*/  ISETP.GE.AND P2, PT, R250, RZ, PT ;  /* 0x000000fffa00720c */ /* 0x004fe20003f46270 */
[----:B------:R-:W-:Y:S01]  /*cdb0*/  @!P6 IMAD.IADD R222, R222, 0x1, -R3 ;  /* 0x00000001dedee824 */ /* 0x000fe200078e0a03 */
[----:B------:R-:W-:-:S03]  /*cdc0*/  @!P5 IADD3 R224, R224, -R3, RZ ;  /* 0x80000003e0e0d210 */ /* 0x000fc60007ffe0ff */
[----:B------:R-:W-:Y:S01]  /*cdd0*/  @!P0 IADD3 R208, -R208, RZ, RZ ;  /* 0x000000ffd0d08210 */ /* 0x000fe20007ffe1ff */
[----:B------:R-:W-:Y:S01]  /*cde0*/  IMAD R214, R3, R214, R0 ;  /* 0x000000d603d67224 */ /* 0x000fe200078e0200 */
[----:B---3--:R-:W-:Y:S01]  /*cdf0*/  ISETP.GE.AND P6, PT, R249, RZ, PT ;  /* 0x000000fff900720c */ /* 0x008fe20003fc6270 */
[----:B------:R-:W2:Y:S01]  /*ce00*/  LDL R250, [R1+0x1e58] ;  /* 0x001e580001fa7983 */ /* 0x000ea20000100800 */
[C---:B------:R-:W-:Y:S02]  /*ce10*/  ISETP.GT.U32.AND P5, PT, R3.reuse, R130, PT ;  /* 0x000000820300720c */ /* 0x040fe40003fa4070 */
[C---:B------:R-:W-:Y:S01]  /*ce20*/  ISETP.GT.U32.AND P1, PT, R3.reuse, R216, PT ;  /* 0x000000d80300720c */ /* 0x040fe20003f24070 */
[----:B------:R-:W3:Y:S01]  /*ce30*/  LDL R0, [R1+0x1e68] ;  /* 0x001e680001007983 */ /* 0x000ee20000100800 */
[----:B------:R-:W-:Y:S01]  /*ce40*/  @!P2 IMAD.MOV R210, RZ, RZ, -R210 ;  /* 0x000000ffffd2a224 */ /* 0x000fe200078e0ad2 */
[C---:B------:R-:W-:Y:S02]  /*ce50*/  ISETP.GT.U32.AND P3, PT, R3.reuse, R218, PT ;  /* 0x000000da0300720c */ /* 0x040fe40003f64070 */
[C---:B------:R-:W-:Y:S01]  /*ce60*/  ISETP.GT.U32.AND P0, PT, R3.reuse, R220, PT ;  /* 0x000000dc0300720c */ /* 0x040fe20003f04070 */
[----:B------:R-:W4:Y:S01]  /*ce70*/  LDL R249, [R1+0x1e54] ;  /* 0x001e540001f97983 */ /* 0x000f220000100800 */
[----:B------:R-:W-:-:S02]  /*ce80*/  ISETP.GT.U32.AND P2, PT, R3, R222, PT ;  /* 0x000000de0300720c */ /* 0x000fc40003f44070 */
[C---:B------:R-:W-:Y:S01]  /*ce90*/  ISETP.GT.U32.AND P4, PT, R3.reuse, R224, PT ;  /* 0x000000e00300720c */ /* 0x040fe20003f84070 */
[----:B------:R-:W-:Y:S01]  /*cea0*/  @!P6 IMAD.MOV R212, RZ, RZ, -R212 ;  /* 0x000000ffffd4e224 */ /* 0x000fe200078e0ad4 */
[C---:B------:R-:W-:Y:S01]  /*ceb0*/  ISETP.GT.U32.AND P6, PT, R3.reuse, R2, PT ;  /* 0x000000020300720c */ /* 0x040fe20003fc4070 */
[--C-:B------:R-:W-:Y:S01]  /*cec0*/  @!P5 IMAD.IADD R130, R130, 0x1, -R3.reuse ;  /* 0x000000018282d824 */ /* 0x100fe200078e0a03 */
[----:B------:R-:W-:Y:S02]  /*ced0*/  @!P1 IADD3 R216, R216, -R3, RZ ;  /* 0x80000003d8d89210 */ /* 0x000fe40007ffe0ff */
[C---:B------:R-:W-:Y:S01]  /*cee0*/  ISETP.GT.U32.AND P5, PT, R3.reuse, R4, PT ;  /* 0x000000040300720c */ /* 0x040fe20003fa4070 */
[--C-:B------:R-:W-:Y:S01]  /*cef0*/  @!P3 IMAD.IADD R218, R218, 0x1, -R3.reuse ;  /* 0x00000001dadab824 */ /* 0x100fe200078e0a03 */
[C---:B------:R-:W-:Y:S01]  /*cf00*/  ISETP.GT.U32.AND P1, PT, R3.reuse, R5, PT ;  /* 0x000000050300720c */ /* 0x040fe20003f24070 */
[--C-:B------:R-:W-:Y:S01]  /*cf10*/  @!P0 IMAD.IADD R220, R220, 0x1, -R3.reuse ;  /* 0x00000001dcdc8824 */ /* 0x100fe200078e0a03 */
[C---:B------:R-:W-:Y:S01]  /*cf20*/  ISETP.GT.U32.AND P3, PT, R3.reuse, R6, PT ;  /* 0x000000060300720c */ /* 0x040fe20003f64070 */
[----:B------:R-:W-:Y:S01]  /*cf30*/  @!P2 IMAD.IADD R222, R222, 0x1, -R3 ;  /* 0x00000001dedea824 */ /* 0x000fe200078e0a03 */
[----:B------:R-:W-:-:S02]  /*cf40*/  ISETP.GT.U32.AND P0, PT, R3, R7, PT ;  /* 0x000000070300720c */ /* 0x000fc40003f04070 */
[----:B------:R-:W-:Y:S02]  /*cf50*/  ISETP.GT.U32.AND P2, PT, R3, R8, PT ;  /* 0x000000080300720c */ /* 0x000fe40003f44070 */
[----:B------:R-:W-:Y:S02]  /*cf60*/  @!P4 IADD3 R224, R224, -R3, RZ ;  /* 0x80000003e0e0c210 */ /* 0x000fe40007ffe0ff */
        /* <DEDUP_REMOVED lines=9> */
[----:B------:R-:W-:-:S03]  /*d000*/  @!P4 IMAD.MOV R130, RZ, RZ, -R130 ;  /* 0x000000ffff82c224 */ /* 0x000fc600078e0a82 */
[----:B------:R-:W-:Y:S02]  /*d010*/  @!P6 IADD3 R216, -R216, RZ, RZ ;  /* 0x000000ffd8d8e210 */ /* 0x000fe40007ffe1ff */
[----:B--2---:R-:W-:Y:S02]  /*d020*/  ISETP.GE.AND P5, PT, R3, RZ, PT ;  /* 0x000000ff0300720c */ /* 0x004fe40003fa6270 */
[----:B------:R-:W-:-:S04]  /*d030*/  IABS R3, c[0x0][0x17c] ;  /* 0x00005f0000037a13 */ /* 0x000fc80000000000 */
[----:B------:R-:W-:Y:S01]  /*d040*/  @!P3 IADD3 R6, R6, -R3, RZ ;  /* 0x800000030606b210 */ /* 0x000fe20007ffe0ff */
[--C-:B------:R-:W-:Y:S01]  /*d050*/  @!P1 IMAD.IADD R5, R5, 0x1, -R3.reuse ;  /* 0x0000000105059824 */ /* 0x100fe200078e0a03 */
[----:B---3--:R-:W-:Y:S02]  /*d060*/  ISETP.GE.AND P1, PT, R0, RZ, PT ;  /* 0x000000ff0000720c */ /* 0x008fe40003f26270 */
[----:B------:R-:W-:Y:S01]  /*d070*/  ISETP.GE.AND P3, PT, R250, RZ, PT ;  /* 0x000000fffa00720c */ /* 0x000fe20003f66270 */
[--C-:B------:R-:W-:Y:S02]  /*d080*/  @!P0 IMAD.IADD R7, R7, 0x1, -R3.reuse ;  /* 0x0000000107078824 */ /* 0x100fe400078e0a03 */
[----:B------:R-:W-:Y:S01]  /*d090*/  @!P2 IMAD.IADD R8, R8, 0x1, -R3 ;  /* 0x000000010808a824 */ /* 0x000fe200078e0a03 */
[----:B----4-:R-:W-:Y:S01]  /*d0a0*/  ISETP.GE.AND P0, PT, R249, RZ, PT ;  /* 0x000000fff900720c */ /* 0x010fe20003f06270 */
[----:B------:R-:W-:Y:S01]  /*d0b0*/  @!P5 IMAD.MOV R218, RZ, RZ, -R218 ;  /* 0x000000ffffdad224 */ /* 0x000fe200078e0ada */
[C---:B------:R-:W-:Y:S01]  /*d0c0*/  ISETP.GT.U32.AND P2, PT, R3.reuse, R2, PT ;  /* 0x000000020300720c */ /* 0x040fe20003f44070 */
[----:B------:R-:W2:Y:S01]  /*d0d0*/  LDL R0, [R1+0x1e30] ;  /* 0x001e300001007983 */ /* 0x000ea20000100800 */
[----:B------:R-:W-:-:S02]  /*d0e0*/  ISETP.GT.U32.AND P4, PT, R3, R4, PT ;  /* 0x000000040300720c */ /* 0x000fc40003f84070 */
[C---:B------:R-:W-:Y:S01]  /*d0f0*/  ISETP.GT.U32.AND P5, PT, R3.reuse, R5, PT ;  /* 0x000000050300720c */ /* 0x040fe20003fa4070 */
[----:B------:R-:W-:Y:S01]  /*d100*/  @!P1 IMAD.MOV R220, RZ, RZ, -R220 ;  /* 0x000000ffffdc9224 */ /* 0x000fe200078e0adc */
[C---:B------:R-:W-:Y:S01]  /*d110*/  ISETP.GT.U32.AND P1, PT, R3.reuse, R6, PT ;  /* 0x000000060300720c */ /* 0x040fe20003f24070 */
[----:B------:R-:W-:Y:S01]  /*d120*/  @!P3 IMAD.MOV R222, RZ, RZ, -R222 ;  /* 0x000000ffffdeb224 */ /* 0x000fe200078e0ade */
[C---:B------:R-:W-:Y:S01]  /*d130*/  ISETP.GT.U32.AND P3, PT, R3.reuse, R7, PT ;  /* 0x000000070300720c */ /* 0x040fe20003f64070 */
[----:B------:R-:W3:Y:S01]  /*d140*/  LDL R249, [R1+0x1e2c] ;  /* 0x001e2c0001f97983 */ /* 0x000ee20000100800 */
[C---:B------:R-:W-:Y:S02]  /*d150*/  ISETP.GT.U32.AND P6, PT, R3.reuse, R8, PT ;  /* 0x000000080300720c */ /* 0x040fe40003fc4070 */
[----:B------:R-:W-:Y:S01]  /*d160*/  @!P0 IADD3 R224, -R224, RZ, RZ ;  /* 0x000000ffe0e08210 */ /* 0x000fe20007ffe1ff */
[--C-:B------:R-:W-:Y:S01]  /*d170*/  @!P2 IMAD.IADD R2, R2, 0x1, -R3.reuse ;  /* 0x000000010202a824 */ /* 0x100fe200078e0a03 */
[C---:B------:R-:W-:Y:S01]  /*d180*/  ISETP.GT.U32.AND P0, PT, R3.reuse, R9, PT ;  /* 0x000000090300720c */ /* 0x040fe20003f04070 */
[--C-:B------:R-:W-:Y:S01]  /*d190*/  @!P4 IMAD.IADD R4, R4, 0x1, -R3.reuse ;  /* 0x000000010404c824 */ /* 0x100fe200078e0a03 */
[----:B------:R-:W-:Y:S01]  /*d1a0*/  ISETP.GT.U32.AND P2, PT, R3, R82, PT ;  /* 0x000000520300720c */ /* 0x000fe20003f44070 */
[--C-:B------:R-:W-:Y:S01]  /*d1b0*/  @!P5 IMAD.IADD R5, R5, 0x1, -R3.reuse ;  /* 0x000000010505d824 */ /* 0x100fe200078e0a03 */
[----:B------:R-:W-:Y:S01]  /*d1c0*/  ISETP.GT.U32.AND P4, PT, R3, R235, PT ;  /* 0x000000eb0300720c */ /* 0x000fe20003f84070 */
[----:B------:R-:W4:Y:S01]  /*d1d0*/  LDL R250, [R1+0x1e28] ;  /* 0x001e280001fa7983 */ /* 0x000f220000100800 */
[----:B------:R-:W-:Y:S01]  /*d1e0*/  @!P1 IADD3 R6, R6, -R3, RZ ;  /* 0x8000000306069210 */ /* 0x000fe20007ffe0ff */
[--C-:B------:R-:W-:Y:S01]  /*d1f0*/  @!P3 IMAD.IADD R7, R7, 0x1, -R3.reuse ;  /* 0x000000010707b824 */ /* 0x100fe200078e0a03 */
[C---:B------:R-:W-:Y:S01]  /*d200*/  ISETP.GT.U32.AND P5, PT, R3.reuse, R237, PT ;  /* 0x000000ed0300720c */ /* 0x040fe20003fa4070 */
[----:B------:R-:W-:Y:S01]  /*d210*/  @!P6 IMAD.IADD R8, R8, 0x1, -R3 ;  /* 0x000000010808e824 */ /* 0x000fe200078e0a03 */
        /* <DEDUP_REMOVED lines=8> */
[----:B------:R-:W-:-:S04]  /*d2a0*/  IABS R3, c[0x0][0x17c] ;  /* 0x00005f0000037a13 */ /* 0x000fc80000000000 */
[----:B------:R-:W-:Y:S02]  /*d2b0*/  @!P2 IADD3 R82, R82, -R3, RZ ;  /* 0x800000035252a210 */ /* 0x000fe40007ffe0ff */
[----:B------:R-:W2:Y:S05]  /*d2c0*/  LDL R3, [R1+0x1e40] ;  /* 0x001e400001037983 */ /* 0x000eaa0000100800 */
[----:B------:R-:W-:Y:S02]  /*d2d0*/  @!P0 IADD3 R4, -R4, RZ, RZ ;  /* 0x000000ff04048210 */ /* 0x000fe40007ffe1ff */
[----:B--2---:R-:W-:Y:S02]  /*d2e0*/  ISETP.GE.AND P2, PT, R3, RZ, PT ;  /* 0x000000ff0300720c */ /* 0x004fe40003f46270 */
[----:B------:R-:W-:-:S05]  /*d2f0*/  IABS R3, c[0x0][0x17c] ;  /* 0x00005f0000037a13 */ /* 0x000fca0000000000 */
[--C-:B------:R-:W-:Y:S01]  /*d300*/  @!P4 IMAD.IADD R235, R235, 0x1, -R3.reuse ;  /* 0x00000001ebebc824 */ /* 0x100fe200078e0a03 */
[----:B------:R-:W-:Y:S01]  /*d310*/  ISETP.GE.AND P4, PT, R0, RZ, PT ;  /* 0x000000ff0000720c */ /* 0x000fe20003f86270 */
[--C-:B------:R-:W-:Y:S01]  /*d320*/  @!P5 IMAD.IADD R237, R237, 0x1, -R3.reuse ;  /* 0x00000001ededd824 */ /* 0x100fe200078e0a03 */
[----:B---3--:R-:W-:Y:S01]  /*d330*/  ISETP.GE.AND P5, PT, R249, RZ, PT ;  /* 0x000000fff900720c */ /* 0x008fe20003fa6270 */
[----:B------:R-:W-:Y:S01]  /*d340*/  IMAD.MOV.U32 R249, RZ, RZ, R2 ;  /* 0x000000fffff97224 */ /* 0x000fe200078e0002 */
[----:B------:R-:W-:Y:S01]  /*d350*/  @!P1 IADD3 R239, R239, -R3, RZ ;  /* 0x80000003efef9210 */ /* 0x000fe20007ffe0ff */
[----:B------:R-:W-:Y:S01]  /*d360*/  @!P3 IMAD.IADD R10, R10, 0x1, -R3 ;  /* 0x000000010a0ab824 */ /* 0x000fe200078e0a03 */
[----:B----4-:R-:W-:Y:S01]  /*d370*/  ISETP.GE.AND P1, PT, R250, RZ, PT ;  /* 0x000000fffa00720c */ /* 0x010fe20003f26270 */
[----:B------:R-:W-:Y:S01]  /*d380*/  @!P2 IMAD.MOV R5, RZ, RZ, -R5 ;  /* 0x000000ffff05a224 */ /* 0x000fe200078e0a05 */
[C---:B------:R-:W-:Y:S01]  /*d390*/  ISETP.GT.U32.AND P3, PT, R3.reuse, R9, PT ;  /* 0x000000090300720c */ /* 0x040fe20003f64070 */
[----:B------:R-:W-:Y:S01]  /*d3a0*/  @!P6 IMAD.MOV R249, RZ, RZ, -R249 ;  /* 0x000000fffff9e224 */ /* 0x000fe200078e0af9 */
[C---:B------:R-:W-:Y:S01]  /*d3b0*/  ISETP.GT.U32.AND P0, PT, R3.reuse, R82, PT ;  /* 0x000000520300720c */ /* 0x040fe20003f04070 */
[----:B------:R-:W-:Y:S01]  /*d3c0*/  IMAD.MOV.U32 R0, RZ, RZ, c[0x0][0x180] ;  /* 0x00006000ff007624 */ /* 0x000fe200078e00ff */
[C---:B------:R-:W-:Y:S01]  /*d3d0*/  ISETP.GT.U32.AND P2, PT, R3.reuse, R235, PT ;  /* 0x000000eb0300720c */ /* 0x040fe20003f44070 */
[----:B------:R-:W-:Y:S01]  /*d3e0*/  @!P4 IMAD.MOV R6, RZ, RZ, -R6 ;  /* 0x000000ffff06c224 */ /* 0x000fe200078e0a06 */
[C---:B------:R-:W-:Y:S01]  /*d3f0*/  ISETP.GT.U32.AND P4, PT, R3.reuse, R237, PT ;  /* 0x000000ed0300720c */ /* 0x040fe20003f84070 */
[----:B------:R-:W-:Y:S01]  /*d400*/  @!P5 IMAD.MOV R7, RZ, RZ, -R7 ;  /* 0x000000ffff07d224 */ /* 0x000fe200078e0a07 */
[C---:B------:R-:W-:Y:S01]  /*d410*/  ISETP.GT.U32.AND P5, PT, R3.reuse, R239, PT ;  /* 0x000000ef0300720c */ /* 0x040fe20003fa4070 */
[----:B------:R-:W2:Y:S01]  /*d420*/  LDL R2, [R1+0x1df0] ;  /* 0x001df00001027983 */ /* 0x000ea20000100800 */
[----:B------:R-:W-:-:S02]  /*d430*/  ISETP.GT.U32.AND P6, PT, R3, R10, PT ;  /* 0x0000000a0300720c */ /* 0x000fc40003fc4070 */
[----:B------:R-:W-:Y:S01]  /*d440*/  @!P1 IADD3 R8, -R8, RZ, RZ ;  /* 0x000000ff08089210 */ /* 0x000fe20007ffe1ff */
[--C-:B------:R-:W-:Y:S01]  /*d450*/  @!P3 IMAD.IADD R9, R9, 0x1, -R3.reuse ;  /* 0x000000010909b824 */ /* 0x100fe200078e0a03 */
[C---:B------:R-:W-:Y:S01]  /*d460*/  ISETP.GT.U32.AND P1, PT, R3.reuse, R11, PT ;  /* 0x0000000b0300720c */ /* 0x040fe20003f24070 */
[--C-:B------:R-:W-:Y:S01]  /*d470*/  @!P0 IMAD.IADD R82, R82, 0x1, -R3.reuse ;  /* 0x0000000152528824 */ /* 0x100fe200078e0a03 */
[----:B------:R-:W-:Y:S01]  /*d480*/  ISETP.GT.U32.AND P3, PT, R3, R30, PT ;  /* 0x0000001e0300720c */ /* 0x000fe20003f64070 */
[--C-:B------:R-:W-:Y:S01]  /*d490*/  @!P2 IMAD.IADD R235, R235, 0x1, -R3.reuse ;  /* 0x00000001ebeba824 */ /* 0x100fe200078e0a03 */
[----:B------:R-:W-:Y:S02]  /*d4a0*/  ISETP.GT.U32.AND P0, PT, R3, R32, PT ;  /* 0x000000200300720c */ /* 0x000fe40003f04070 */
[----:B------:R-:W-:Y:S01]  /*d4b0*/  @!P4 IADD3 R237, R237, -R3, RZ ;  /* 0x80000003ededc210 */ /* 0x000fe20007ffe0ff */
[--C-:B------:R-:W-:Y:S01]  /*d4c0*/  @!P5 IMAD.IADD R239, R239, 0x1, -R3.reuse ;  /* 0x00000001efefd824 */ /* 0x100fe200078e0a03 */
[C---:B------:R-:W-:Y:S01]  /*d4d0*/  ISETP.GT.U32.AND P2, PT, R3.reuse, R34, PT ;  /* 0x000000220300720c */ /* 0x040fe20003f44070 */
[----:B------:R-:W-:Y:S01]  /*d4e0*/  @!P6 IMAD.IADD R10, R10, 0x1, -R3 ;  /* 0x000000010a0ae824 */ /* 0x000fe200078e0a03 */
[----:B------:R-:W-:-:S02]  /*d4f0*/  ISETP.GT.U32.AND P4, PT, R3, R151, PT ;  /* 0x000000970300720c */ /* 0x000fc40003f84070 */
[----:B------:R-:W-:Y:S02]  /*d500*/  ISETP.GT.U32.AND P5, PT, R3, R155, PT ;  /* 0x0000009b0300720c */ /* 0x000fe40003fa4070 */
[----:B------:R-:W3:Y:S02]  /*d510*/  LDL R3, [R1+0x1e1c] ;  /* 0x001e1c0001037983 */ /* 0x000ee40000100800 */
[----:B---3--:R-:W-:Y:S02]  /*d520*/  ISETP.GE.AND P6, PT, R3, RZ, PT ;  /* 0x000000ff0300720c */ /* 0x008fe40003fc6270 */
[----:B------:R-:W-:-:S05]  /*d530*/  IABS R3, c[0x0][0x17c] ;  /* 0x00005f0000037a13 */ /* 0x000fca0000000000 */
[----:B------:R-:W-:Y:S02]  /*d540*/  @!P1 IMAD.IADD R11, R11, 0x1, -R3 ;  /* 0x000000010b0b9824 */ /* 0x000fe400078e0a03 */
[----:B------:R-:W3:Y:S02]  /*d550*/  LDL R3, [R1+0x1e10] ;  /* 0x001e100001037983 */ /* 0x000ee40000100800 */
[----:B---3--:R-:W-:Y:S02]  /*d560*/  ISETP.GE.AND P1, PT, R3, RZ, PT ;  /* 0x000000ff0300720c */ /* 0x008fe40003f26270 */
[----:B------:R-:W-:-:S04]  /*d570*/  IABS R3, c[0x0][0x17c] ;  /* 0x00005f0000037a13 */ /* 0x000fc80000000000 */
[----:B------:R-:W-:Y:S02]  /*d580*/  @!P3 IADD3 R30, R30, -R3, RZ ;  /* 0x800000031e1eb210 */ /* 0x000fe40007ffe0ff */
[----:B------:R-:W3:Y:S01]  /*d590*/  LDL R3, [R1+0x1e0c] ;  /* 0x001e0c0001037983 */ /* 0x000ee20000100800 */
[----:B------:R-:W-:-:S03]  /*d5a0*/  IADD3 R250, R0, -0x1, RZ ;  /* 0xffffffff00fa7810 */ /* 0x000fc60007ffe0ff */
[----:B------:R-:W4:Y:S01]  /*d5b0*/  LDL R0, [R1+0x1e00] ;  /* 0x001e000001007983 */ /* 0x000f220000100800 */
[----:B---3--:R-:W-:Y:S02]  /*d5c0*/  ISETP.GE.AND P3, PT, R3, RZ, PT ;  /* 0x000000ff0300720c */ /* 0x008fe40003f66270 */
[----:B------:R-:W-:-:S05]  /*d5d0*/  IABS R3, c[0x0][0x17c] ;  /* 0x00005f0000037a13 */ /* 0x000fca0000000000 */
[----:B------:R-:W-:Y:S02]  /*d5e0*/  @!P0 IMAD.IADD R32, R32, 0x1, -R3 ;  /* 0x0000000120208824 */ /* 0x000fe400078e0a03 */
[----:B------:R-:W3:Y:S01]  /*d5f0*/  LDL R3, [R1+0x1e04] ;  /* 0x001e040001037983 */ /* 0x000ee20000100800 */
[----:B------:R-:W-:-:S03]  /*d600*/  @!P1 IMAD.MOV R82, RZ, RZ, -R82 ;  /* 0x000000ffff529224 */ /* 0x000fc600078e0a52 */
[----:B------:R-:W-:Y:S02]  /*d610*/  @!P3 IMAD.MOV R235, RZ, RZ, -R235 ;  /* 0x000000ffffebb224 */ /* 0x000fe400078e0aeb */
[----:B------:R-:W-:Y:S01]  /*d620*/  @!P6 IMAD.MOV R9, RZ, RZ, -R9 ;  /* 0x000000ffff09e224 */ /* 0x000fe200078e0a09 */
[----:B---3--:R-:W-:Y:S02]  /*d630*/  ISETP.GE.AND P0, PT, R3, RZ, PT ;  /* 0x000000ff0300720c */ /* 0x008fe40003f06270 */
[----:B------:R-:W-:-:S05]  /*d640*/  IABS R3, c[0x0][0x17c] ;  /* 0x00005f0000037a13 */ /* 0x000fca0000000000 */
[--C-:B------:R-:W-:Y:S01]  /*d650*/  @!P2 IMAD.IADD R34, R34, 0x1, -R3.reuse ;  /* 0x000000012222a824 */ /* 0x100fe200078e0a03 */
[----:B------:R-:W-:Y:S01]  /*d660*/  @!P5 IADD3 R155, R155, -R3, RZ ;  /* 0x800000039b9bd210 */ /* 0x000fe20007ffe0ff */
[----:B------:R-:W-:Y:S01]  /*d670*/  @!P4 IMAD.IADD R151, R151, 0x1, -R3 ;  /* 0x000000019797c824 */ /* 0x000fe200078e0a03 */
[----:B----4-:R-:W-:Y:S02]  /*d680*/  ISETP.GE.AND P2, PT, R0, RZ, PT ;  /* 0x000000ff0000720c */ /* 0x010fe40003f46270 */
[----:B--2---:R-:W-:Y:S01]  /*d690*/  ISETP.GE.AND P4, PT, R2, RZ, PT ;  /* 0x000000ff0200720c */ /* 0x004fe20003f86270 */
[----:B------:R-:W2:Y:S01]  /*d6a0*/  LDL R0, [R1+0x1da4] ;  /* 0x001da40001007983 */ /* 0x000ea20000100800 */
[C---:B------:R-:W-:Y:S02]  /*d6b0*/  ISETP.GT.U32.AND P5, PT, R3.reuse, R11, PT ;  /* 0x0000000b0300720c */ /* 0x040fe40003fa4070 */
[C---:B------:R-:W-:Y:S01]  /*d6c0*/  ISETP.GT.U32.AND P1, PT, R3.reuse, R30, PT ;  /* 0x0000001e0300720c */ /* 0x040fe20003f24070 */
[----:B------:R-:W3:Y:S01]  /*d6d0*/  LDL R2, [R1+0x1db0] ;  /* 0x001db00001027983 */ /* 0x000ee20000100800 */
[----:B------:R-:W-:-:S02]  /*d6e0*/  ISETP.GT.U32.AND P3, PT, R3, R32, PT ;  /* 0x000000200300720c */ /* 0x000fc40003f64070 */
[----:B------:R-:W-:Y:S02]  /*d6f0*/  @!P0 IADD3 R237, -R237, RZ, RZ ;  /* 0x000000ffeded8210 */ /* 0x000fe40007ffe1ff */
[C---:B------:R-:W-:Y:S01]  /*d700*/  ISETP.GT.U32.AND P0, PT, R3.reuse, R34, PT ;  /* 0x000000220300720c */ /* 0x040fe20003f04070 */
[----:B------:R-:W-:Y:S01]  /*d710*/  @!P2 IMAD.MOV R239, RZ, RZ, -R239 ;  /* 0x000000ffffefa224 */ /* 0x000fe200078e0aef */
[C---:B------:R-:W-:Y:S01]  /*d720*/  ISETP.GT.U32.AND P6, PT, R3.reuse, R151, PT ;  /* 0x000000970300720c */ /* 0x040fe20003fc4070 */
[----:B------:R-:W-:Y:S01]  /*d730*/  @!P4 IMAD.MOV R10, RZ, RZ, -R10 ;  /* 0x000000ffff0ac224 */ /* 0x000fe200078e0a0a */
[----:B------:R-:W-:Y:S01]  /*d740*/  ISETP.GT.U32.AND P2, PT, R3, R155, PT ;  /* 0x0000009b0300720c */ /* 0x000fe20003f44070 */
[--C-:B------:R-:W-:Y:S01]  /*d750*/  @!P5 IMAD.IADD R11, R11, 0x1, -R3.reuse ;  /* 0x000000010b0bd824 */ /* 0x100fe200078e0a03 */
[C---:B------:R-:W-:Y:S02]  /*d760*/  ISETP.GT.U32.AND P4, PT, R3.reuse, R157, PT ;  /* 0x0000009d0300720c */ /* 0x040fe40003f84070 */
[----:B------:R-:W-:Y:S01]  /*d770*/  @!P1 IADD3 R30, R30, -R3, RZ ;  /* 0x800000031e1e9210 */ /* 0x000fe20007ffe0ff */
[----:B------:R-:W-:Y:S01]  /*d780*/  @!P3 IMAD.IADD R32, R32, 0x1, -R3 ;  /* 0x000000012020b824 */ /* 0x000fe200078e0a03 */
[----:B------:R-:W-:-:S02]  /*d790*/  ISETP.GT.U32.AND P5, PT, R3, R159, PT ;  /* 0x0000009f0300720c */ /* 0x000fc40003fa4070 */
[C---:B------:R-:W-:Y:S01]  /*d7a0*/  ISETP.GT.U32.AND P1, PT, R3.reuse, R166, PT ;  /* 0x000000a60300720c */ /* 0x040fe20003f24070 */
[----:B------:R-:W-:Y:S01]  /*d7b0*/  @!P0 IMAD.IADD R34, R34, 0x1, -R3 ;  /* 0x0000000122228824 */ /* 0x000fe200078e0a03 */
[----:B------:R-:W-:Y:S02]  /*d7c0*/  ISETP.GT.U32.AND P3, PT, R3, R226, PT ;  /* 0x000000e20300720c */ /* 0x000fe40003f64070 */
[----:B------:R-:W4:Y:S02]  /*d7d0*/  LDL R3, [R1+0x1ddc] ;  /* 0x001ddc0001037983 */ /* 0x000f240000100800 */
[----:B----4-:R-:W-:Y:S02]  /*d7e0*/  ISETP.GE.AND P0, PT, R3, RZ, PT ;  /* 0x000000ff0300720c */ /* 0x010fe40003f06270 */
[----:B------:R-:W-:-:S05]  /*d7f0*/  IABS R3, c[0x0][0x17c] ;  /* 0x00005f0000037a13 */ /* 0x000fca0000000000 */
[----:B------:R-:W-:Y:S02]  /*d800*/  @!P6 IMAD.IADD R151, R151, 0x1, -R3 ;  /* 0x000000019797e824 */ /* 0x000fe400078e0a03 */
[----:B------:R-:W4:Y:S02]  /*d810*/  LDL R3, [R1+0x1dcc] ;  /* 0x001dcc0001037983 */ /* 0x000f240000100800 */
[----:B----4-:R-:W-:Y:S02]  /*d820*/  ISETP.GE.AND P6, PT, R3, RZ, PT ;  /* 0x000000ff0300720c */ /* 0x010fe40003fc6270 */
[----:B------:R-:W-:-:S04]  /*d830*/  IABS R3, c[0x0][0x17c] ;  /* 0x00005f0000037a13 */ /* 0x000fc80000000000 */
[----:B------:R-:W-:Y:S02]  /*d840*/  @!P2 IADD3 R155, R155, -R3, RZ ;  /* 0x800000039b9ba210 */ /* 0x000fe40007ffe0ff */
[----:B------:R-:W4:Y:S01]  /*d850*/  LDL R3, [R1+0x1dc0] ;  /* 0x001dc00001037983 */ /* 0x000f220000100800 */
[----:B------:R-:W-:-:S04]  /*d860*/  @!P0 IMAD.MOV R11, RZ, RZ, -R11 ;  /* 0x000000ffff0b8224 */ /* 0x000fc800078e0a0b */
[----:B------:R-:W-:Y:S02]  /*d870*/  @!P6 IADD3 R30, -R30, RZ, RZ ;  /* 0x000000ff1e1ee210 */ /* 0x000fe40007ffe1ff */
[----:B----4-:R-:W-:Y:S02]  /*d880*/  ISETP.GE.AND P2, PT, R3, RZ, PT ;  /* 0x000000ff0300720c */ /* 0x010fe40003f46270 */
[----:B------:R-:W-:-:S05]  /*d890*/  IABS R3, c[0x0][0x17c] ;  /* 0x00005f0000037a13 */ /* 0x000fca0000000000 */
[--C-:B------:R-:W-:Y:S02]  /*d8a0*/  @!P5 IMAD.IADD R159, R159, 0x1, -R3.reuse ;  /* 0x000000019f9fd824 */ /* 0x100fe400078e0a03 */
[----:B------:R-:W-:-:S03]  /*d8b0*/  @!P3 IMAD.IADD R226, R226, 0x1, -R3 ;  /* 0x00000001e2e2b824 */ /* 0x000fc600078e0a03 */
[----:B------:R-:W-:Y:S01]  /*d8c0*/  ISETP.GT.U32.AND P3, PT, R3, R159, PT ;  /* 0x0000009f0300720c */ /* 0x000fe20003f64070 */
[----:B------:R-:W-:Y:S01]  /*d8d0*/  @!P4 IMAD.IADD R157, R157, 0x1, -R3 ;  /* 0x000000019d9dc824 */ /* 0x000fe200078e0a03 */
[----:B---3--:R-:W-:Y:S01]  /*d8e0*/  ISETP.GE.AND P4, PT, R2, RZ, PT ;  /* 0x000000ff0200720c */ /* 0x008fe20003f86270 */
[----:B------:R-:W-:-:S05]  /*d8f0*/  IMAD.MOV.U32 R2, RZ, RZ, c[0x0][0x180] ;  /* 0x00006000ff027624 */ /* 0x000fca00078e00ff */
[----:B------:R-:W-:-:S05]  /*d900*/  IADD3 R2, R2, -0x5, RZ ;  /* 0xfffffffb02027810 */ /* 0x000fca0007ffe0ff */
[--C-:B------:R-:W-:Y:S01]  /*d910*/  @!P3 IMAD.IADD R159, R159, 0x1, -R3.reuse ;  /* 0x000000019f9fb824 */ /* 0x100fe200078e0a03 */
[----:B------:R-:W-:Y:S02]  /*d920*/  ISETP.GE.U32.AND P3, PT, R2, 0x7fffff7c, PT ;  /* 0x7fffff7c0200780c */ /* 0x000fe40003f66070 */
[----:B------:R-:W3:Y:S01]  /*d930*/  LDL R2, [R1+0x1d30] ;  /* 0x001d300001027983 */ /* 0x000ee20000100800 */
[----:B------:R-:W-:Y:S02]  /*d940*/  @!P1 IMAD.IADD R166, R166, 0x1, -R3 ;  /* 0x00000001a6a69824 */ /* 0x000fe400078e0a03 */
[----:B------:R-:W-:Y:S01]  /*d950*/  @!P4 IMAD.MOV R34, RZ, RZ, -R34 ;  /* 0x000000ffff22c224 */ /* 0x000fe200078e0a22 */
[C---:B------:R-:W-:Y:S01]  /*d960*/  ISETP.GT.U32.AND P4, PT, R3.reuse, R248, PT ;  /* 0x000000f80300720c */ /* 0x040fe20003f84070 */
[----:B------:R-:W-:Y:S01]  /*d970*/  @!P2 IMAD.MOV R32, RZ, RZ, -R32 ;  /* 0x000000ffff20a224 */ /* 0x000fe200078e0a20 */
[C---:B------:R-:W-:Y:S02]  /*d980*/  ISETP.GT.U32.AND P2, PT, R3.reuse, R226, PT ;  /* 0x000000e20300720c */ /* 0x040fe40003f44070 */
[----:B------:R-:W-:-:S02]  /*d990*/  ISETP.GT.U32.AND P6, PT, R3, R166, PT ;  /* 0x000000a60300720c */ /* 0x000fc40003fc4070 */
[----:B------:R-:W-:Y:S02]  /*d9a0*/  ISETP.GT.U32.AND P0, PT, R3, R157, PT ;  /* 0x0000009d0300720c */ /* 0x000fe40003f04070 */
[----:B------:R-:W-:-:S05]  /*d9b0*/  ISETP.GE.AND P1, PT, R252, RZ, PT ;  /* 0x000000fffc00720c */ /* 0x000fca0003f26270 */
[--C-:B------:R-:W-:Y:S01]  /*d9c0*/  @!P4 IMAD.IADD R248, R248, 0x1, -R3.reuse ;  /* 0x00000001f8f8c824 */ /* 0x100fe200078e0a03 */
[----:B------:R-:W-:Y:S02]  /*d9d0*/  ISETP.GE.AND P4, PT, R36, RZ, PT ;  /* 0x000000ff2400720c */ /* 0x000fe40003f86270 */
[----:B------:R-:W-:Y:S01]  /*d9e0*/  @!P2 IADD3 R226, R226, -R3, RZ ;  /* 0x80000003e2e2a210 */ /* 0x000fe20007ffe0ff */
[----:B------:R-:W4:Y:S01]  /*d9f0*/  LDL.LU R36, [R1+0x18] ;  /* 0x0000180001247983 */ /* 0x000f220000300800 */
[----:B------:R-:W-:Y:S01]  /*da00*/  ISETP.GE.AND P2, PT, R223, RZ, PT ;  /* 0x000000ffdf00720c */ /* 0x000fe20003f46270 */
[--C-:B------:R-:W-:Y:S01]  /*da10*/  @!P6 IMAD.IADD R166, R166, 0x1, -R3.reuse ;  /* 0x00000001a6a6e824 */ /* 0x100fe200078e0a03 */
[----:B------:R-:W-:Y:S01]  /*da20*/  ISETP.GE.AND P6, PT, R242, RZ, PT ;  /* 0x000000fff200720c */ /* 0x000fe20003fc6270 */
[----:B------:R-:W4:Y:S01]  /*da30*/  LDL.LU R223, [R1+0x14] ;  /* 0x0000140001df7983 */ /* 0x000f220000300800 */
[----:B------:R-:W-:Y:S01]  /*da40*/  @!P0 IMAD.IADD R157, R157, 0x1, -R3 ;  /* 0x000000019d9d8824 */ /* 0x000fe200078e0a03 */
[----:B------:R-:W-:-:S02]  /*da50*/  ISETP.GE.U32.AND P0, PT, R250, 0x7fffff80, PT ;  /* 0x7fffff80fa00780c */ /* 0x000fc40003f06070 */
[----:B------:R-:W4:Y:S01]  /*da60*/  LDL.LU R242, [R1+0x10] ;  /* 0x0000100001f27983 */ /* 0x000f220000300800 */
[----:B------:R-:W-:Y:S02]  /*da70*/  @!P1 IADD3 R155, -R155, RZ, RZ ;  /* 0x000000ff9b9b9210 */ /* 0x000fe40007ffe1ff */
[----:B------:R-:W-:Y:S01]  /*da80*/  ISETP.GE.AND P1, PT, R251, RZ, PT ;  /* 0x000000fffb00720c */ /* 0x000fe20003f26270 */
[----:B------:R-:W4:Y:S04]  /*da90*/  LDL.LU R250, [R1+0xc] ;  /* 0x00000c0001fa7983 */ /* 0x000f280000300800 */
[----:B------:R-:W4:Y:S04]  /*daa0*/  LDL.LU R251, [R1+0x8] ;  /* 0x0000080001fb7983 */ /* 0x000f280000300800 */
[----:B------:R-:W4:Y:S01]  /*dab0*/  LDL.LU R252, [R1+0x4] ;  /* 0x0000040001fc7983 */ /* 0x000f220000300800 */
[----:B--2---:R-:W-:-:S13]  /*dac0*/  ISETP.GE.AND P5, PT, R0, RZ, PT ;  /* 0x000000ff0000720c */ /* 0x004fda0003fa6270 */
[----:B------:R-:W-:Y:S01]  /*dad0*/  @!P5 IMAD.MOV R151, RZ, RZ, -R151 ;  /* 0x000000ffff97d224 */ /* 0x000fe200078e0a97 */
[C---:B------:R-:W-:Y:S01]  /*dae0*/  ISETP.GT.U32.AND P5, PT, R3.reuse, R214, PT ;  /* 0x000000d60300720c */ /* 0x040fe20003fa4070 */
[----:B------:R-:W-:Y:S01]  /*daf0*/  @!P1 IMAD.MOV R157, RZ, RZ, -R157 ;  /* 0x000000ffff9d9224 */ /* 0x000fe200078e0a9d */
[----:B------:R-:W-:Y:S02]  /*db00*/  MOV R0, c[0x0][0x180] ;  /* 0x0000600000007a02 */ /* 0x000fe40000000f00 */
[----:B------:R-:W-:-:S09]  /*db10*/  ISETP.GT.U32.AND P1, PT, R3, R248, PT ;  /* 0x000000f80300720c */ /* 0x000fd20003f24070 */
[----:B------:R-:W-:-:S05]  /*db20*/  @!P5 IMAD.IADD R214, R214, 0x1, -R3 ;  /* 0x00000001d6d6d824 */ /* 0x000fca00078e0a03 */
[----:B------:R-:W-:Y:S02]  /*db30*/  ISETP.GT.U32.AND P5, PT, R3, R214, PT ;  /* 0x000000d60300720c */ /* 0x000fe40003fa4070 */
[----:B------:R-:W-:Y:S01]  /*db40*/  IADD3 R3, R0, -0x9, RZ ;  /* 0xfffffff700037810 */ /* 0x000fe20007ffe0ff */
[----:B------:R-:W-:-:S03]  /*db50*/  @!P4 IMAD.MOV R226, RZ, RZ, -R226 ;  /* 0x000000ffffe2c224 */ /* 0x000fc600078e0ae2 */
[----:B------:R-:W-:Y:S02]  /*db60*/  ISETP.GE.U32.AND P4, PT, R3, 0x7fffff78, PT ;  /* 0x7fffff780300780c */ /* 0x000fe40003f86070 */
[----:B------:R-:W-:-:S05]  /*db70*/  IABS R3, c[0x0][0x17c] ;  /* 0x00005f0000037a13 */ /* 0x000fca0000000000 */
[----:B------:R-:W-:Y:S01]  /*db80*/  @!P1 IMAD.IADD R248, R248, 0x1, -R3 ;  /* 0x00000001f8f89824 */ /* 0x000fe200078e0a03 */
[----:B------:R-:W-:Y:S02]  /*db90*/  @!P5 IADD3 R214, R214, -R3, RZ ;  /* 0x80000003d6d6d210 */ /* 0x000fe40007ffe0ff */
[----:B------:R-:W1:Y:S01]  /*dba0*/  S2R R3, SR_TID.X ;  /* 0x0000000000037919 */ /* 0x000e620000002100 */
[----:B------:R-:W-:Y:S02]  /*dbb0*/  @!P6 IADD3 R159, -R159, RZ, RZ ;  /* 0x000000ff9f9fe210 */ /* 0x000fe40007ffe1ff */
[----:B------:R-:W-:Y:S01]  /*dbc0*/  ISETP.GE.AND P6, PT, R161, RZ, PT ;  /* 0x000000ffa100720c */ /* 0x000fe20003fc6270 */
[----:B------:R-:W-:Y:S01]  /*dbd0*/  @!P2 IMAD.MOV R166, RZ, RZ, -R166 ;  /* 0x000000ffffa6a224 */ /* 0x000fe200078e0aa6 */
[----:B------:R-:W2:Y:S11]  /*dbe0*/  LDL.LU R161, [R1+0x20e4] ;  /* 0x0020e40001a17983 */ /* 0x000eb60000300800 */
[----:B------:R-:W-:Y:S01]  /*dbf0*/  @!P6 IMAD.MOV R248, RZ, RZ, -R248 ;  /* 0x000000fffff8e224 */ /* 0x000fe200078e0af8 */
[----:B------:R-:W-:-:S02]  /*dc00*/  ISETP.NE.AND P5, PT, RZ, c[0x0][0x17c], PT ;  /* 0x00005f00ff007a0c */ /* 0x000fc40003fa5270 */
[----:B---3--:R-:W-:Y:S02]  /*dc10*/  ISETP.GE.AND P2, PT, R2, RZ, PT ;  /* 0x000000ff0200720c */ /* 0x008fe40003f46270 */
[----:B------:R-:W-:-:S04]  /*dc20*/  IADD3 R2, R0, -0xd, RZ ;  /* 0xfffffff300027810 */ /* 0x000fc80007ffe0ff */
[----:B------:R-:W-:Y:S02]  /*dc30*/  ISETP.GE.U32.AND P1, PT, R2, 0x7fffff74, PT ;  /* 0x7fffff740200780c */ /* 0x000fe40003f26070 */
[----:B------:R-:W-:Y:S02]  /*dc40*/  IADD3 R2, R0, -0x11, RZ ;  /* 0xffffffef00027810 */ /* 0x000fe40007ffe0ff */
[----:B-1----:R-:W-:Y:S02]  /*dc50*/  LOP3.LUT R0, R3, 0x7f, RZ, 0xc0, !PT ;  /* 0x0000007f03007812 */ /* 0x002fe400078ec0ff */
[----:B------:R-:W-:-:S03]  /*dc60*/  ISETP.GE.U32.AND P6, PT, R2, 0x7fffff70, PT ;  /* 0x7fffff700200780c */ /* 0x000fc60003fc6070 */
[----:B------:R-:W-:Y:S02]  /*dc70*/  IMAD R2, R0, c[0x0][0x18c], RZ ;  /* 0x0000630000027a24 */ /* 0x000fe400078e02ff */
[----:B------:R-:W-:-:S03]  /*dc80*/  @!P2 IMAD.MOV R214, RZ, RZ, -R214 ;  /* 0x000000ffffd6a224 */ /* 0x000fc600078e0ad6 */
[----:B------:R-:W-:-:S05]  /*dc90*/  LEA R2, P2, R2, c[0x0][0x168], 0x2 ;  /* 0x00005a0002027a11 */ /* 0x000fca00078410ff */
[----:B------:R1:W-:Y:S04]  /*dca0*/  STL [R1+0x20c8], R2 ;  /* 0x0020c80201007387 */ /* 0x0003e80000100800 */
[----:B-1----:R-:W3:Y:S01]  /*dcb0*/  LDL.LU R2, [R1] ;  /* 0x0000000001027983 */ /* 0x002ee20000300800 */
[----:B------:R-:W-:-:S04]  /*dcc0*/  LOP3.LUT R3, RZ, c[0x0][0x17c], RZ, 0x33, !PT ;  /* 0x00005f00ff037a12 */ /* 0x000fc800078e33ff */
[C---:B----4-:R-:W-:Y:S02]  /*dcd0*/  SEL R36, R3.reuse, R36, !P5 ;  /* 0x0000002403247207 */ /* 0x050fe40006800000 */
[C---:B------:R-:W-:Y:S02]  /*dce0*/  SEL R223, R3.reuse, R223, !P5 ;  /* 0x000000df03df7207 */ /* 0x040fe40006800000 */
[C---:B------:R-:W-:Y:S01]  /*dcf0*/  SEL R242, R3.reuse, R242, !P5 ;  /* 0x000000f203f27207 */ /* 0x040fe20006800000 */
[----:B------:R1:W-:Y:S01]  /*dd00*/  STL [R1+0x18], R36 ;  /* 0x0000182401007387 */ /* 0x0003e20000100800 */
[C---:B------:R-:W-:Y:S02]  /*dd10*/  SEL R250, R3.reuse, R250, !P5 ;  /* 0x000000fa03fa7207 */ /* 0x040fe40006800000 */
[C---:B------:R-:W-:Y:S02]  /*dd20*/  SEL R251, R3.reuse, R251, !P5 ;  /* 0x000000fb03fb7207 */ /* 0x040fe40006800000 */
[C---:B------:R-:W-:Y:S01]  /*dd30*/  SEL R252, R3.reuse, R252, !P5 ;  /* 0x000000fc03fc7207 */ /* 0x040fe20006800000 */
[----:B-1----:R-:W4:Y:S04]  /*dd40*/  LDL.LU R36, [R1+0x20e0] ;  /* 0x0020e00001247983 */ /* 0x002f280000300800 */
[----:B------:R1:W-:Y:S01]  /*dd50*/  STL [R1+0x14], R223 ;  /* 0x000014df01007387 */ /* 0x0003e20000100800 */
[----:B------:R-:W-:-:S03]  /*dd60*/  SEL R65, R3, R65, !P5 ;  /* 0x0000004103417207 */ /* 0x000fc60006800000 */
[----:B-1----:R-:W2:Y:S04]  /*dd70*/  LDL.LU R223, [R1+0x20dc] ;  /* 0x0020dc0001df7983 */ /* 0x002ea80000300800 */
[----:B------:R1:W-:Y:S04]  /*dd80*/  STL [R1+0x10], R242 ;  /* 0x000010f201007387 */ /* 0x0003e80000100800 */
[----:B-1----:R-:W2:Y:S04]  /*dd90*/  LDL.LU R242, [R1+0x20d8] ;  /* 0x0020d80001f27983 */ /* 0x002ea80000300800 */
[----:B------:R1:W-:Y:S04]  /*dda0*/  STL [R1+0xc], R250 ;  /* 0x00000cfa01007387 */ /* 0x0003e80000100800 */
[----:B-1----:R-:W2:Y:S04]  /*ddb0*/  LDL.LU R250, [R1+0x20d4] ;  /* 0x0020d40001fa7983 */ /* 0x002ea80000300800 */
[----:B------:R1:W-:Y:S04]  /*ddc0*/  STL [R1+0x8], R251 ;  /* 0x000008fb01007387 */ /* 0x0003e80000100800 */
[----:B-1----:R-:W2:Y:S04]  /*ddd0*/  LDL.LU R251, [R1+0x20d0] ;  /* 0x0020d00001fb7983 */ /* 0x002ea80000300800 */
[----:B------:R1:W-:Y:S01]  /*dde0*/  STL [R1+0x4], R252 ;  /* 0x000004fc01007387 */ /* 0x0003e20000100800 */
[----:B------:R-:W-:-:S03]  /*ddf0*/  SEL R20, R3, R20, !P5 ;  /* 0x0000001403147207 */ /* 0x000fc60006800000 */
[----:B-1----:R-:W2:Y:S04]  /*de00*/  LDL.LU R252, [R1+0x20cc] ;  /* 0x0020cc0001fc7983 */ /* 0x002ea80000300800 */
[----:B------:R1:W-:Y:S02]  /*de10*/  STL [R1+0x40], R65 ;  /* 0x0000404101007387 */ /* 0x0003e40000100800 */
[----:B-1----:R-:W-:-:S05]  /*de20*/  SEL R65, R3, R75, !P5 ;  /* 0x0000004b03417207 */ /* 0x002fca0006800000 */
[----:B------:R1:W-:Y:S02]  /*de30*/  STL [R1+0x44], R65 ;  /* 0x0000444101007387 */ /* 0x0003e40000100800 */
[----:B-1----:R-:W-:-:S05]  /*de40*/  SEL R65, R3, R81, !P5 ;  /* 0x0000005103417207 */ /* 0x002fca0006800000 */
[----:B------:R1:W-:Y:S04]  /*de50*/  STL [R1+0x48], R65 ;  /* 0x0000484101007387 */ /* 0x0003e80000100800 */
[----:B------:R1:W-:Y:S02]  /*de60*/  STL [R1+0x4c], R20 ;  /* 0x00004c1401007387 */ /* 0x0003e40000100800 */
[C---:B-1----:R-:W-:Y:S02]  /*de70*/  SEL R65, R3.reuse, R21, !P5 ;  /* 0x0000001503417207 */ /* 0x042fe40006800000 */
[C---:B------:R-:W-:Y:S02]  /*de80*/  SEL R21, R3.reuse, R120, !P5 ;  /* 0x0000007803157207 */ /* 0x040fe40006800000 */
[----:B------:R-:W-:-:S05]  /*de90*/  SEL R20, R3, R104, !P5 ;  /* 0x0000006803147207 */ /* 0x000fca0006800000 */
[----:B------:R1:W-:Y:S04]  /*dea0*/  STL [R1+0x50], R20 ;  /* 0x0000501401007387 */ /* 0x0003e80000100800 */
[----:B------:R-:W-:Y:S04]  /*deb0*/  STL [R1+0x54], R65 ;  /* 0x0000544101007387 */ /* 0x000fe80000100800 */
[----:B------:R1:W-:Y:S02]  /*dec0*/  STL [R1+0x58], R21 ;  /* 0x0000581501007387 */ /* 0x0003e40000100800 */
[----:B-1----:R-:W-:-:S05]  /*ded0*/  SEL R20, R3, R122, !P5 ;  /* 0x0000007a03147207 */ /* 0x002fca0006800000 */
[----:B------:R1:W-:Y:S01]  /*dee0*/  STL [R1+0x5c], R20 ;  /* 0x00005c1401007387 */ /* 0x0003e20000100800 */
[----:B------:R-:W-:-:S05]  /*def0*/  SEL R21, R3, R126, !P5 ;  /* 0x0000007e03157207 */ /* 0x000fca0006800000 */
[----:B------:R1:W-:Y:S02]  /*df00*/  STL [R1+0x60], R21 ;  /* 0x0000601501007387 */ /* 0x0003e40000100800 */
[C---:B-1----:R-:W-:Y:S02]  /*df10*/  SEL R20, R3.reuse, R128, !P5 ;  /* 0x0000008003147207 */ /* 0x042fe40006800000 */
[----:B------:R-:W-:-:S03]  /*df20*/  SEL R65, R3, R134, !P5 ;  /* 0x0000008603417207 */ /* 0x000fc60006800000 */
[----:B------:R1:W-:Y:S01]  /*df30*/  STL [R1+0x64], R20 ;  /* 0x0000641401007387 */ /* 0x0003e20000100800 */
[----:B------:R-:W-:-:S05]  /*df40*/  SEL R21, R3, R142, !P5 ;  /* 0x0000008e03157207 */ /* 0x000fca0006800000 */
[----:B------:R1:W-:Y:S02]  /*df50*/  STL [R1+0x68], R21 ;  /* 0x0000681501007387 */ /* 0x0003e40000100800 */
[C---:B-1----:R-:W-:Y:S02]  /*df60*/  SEL R20, R3.reuse, R136, !P5 ;  /* 0x0000008803147207 */ /* 0x042fe40006800000 */
[----:B------:R1:W-:Y:S01]  /*df70*/  STL [R1+0x6c], R65 ;  /* 0x00006c4101007387 */ /* 0x0003e20000100800 */
[----:B------:R-:W-:-:S03]  /*df80*/  SEL R21, R3, R138, !P5 ;  /* 0x0000008a03157207 */ /* 0x000fc60006800000 */
[----:B------:R1:W-:Y:S02]  /*df90*/  STL [R1+0x70], R20 ;  /* 0x0000701401007387 */ /* 0x0003e40000100800 */
[C---:B-1----:R-:W-:Y:S02]  /*dfa0*/  SEL R65, R3.reuse, R140, !P5 ;  /* 0x0000008c03417207 */ /* 0x042fe40006800000 */
[----:B------:R1:W-:Y:S01]  /*dfb0*/  STL [R1+0x74], R21 ;  /* 0x0000741501007387 */ /* 0x0003e20000100800 */
[----:B------:R-:W-:-:S03]  /*dfc0*/  SEL R20, R3, R135, !P5 ;  /* 0x0000008703147207 */ /* 0x000fc60006800000 */
[----:B------:R1:W-:Y:S02]  /*dfd0*/  STL [R1+0x78], R65 ;  /* 0x0000784101007387 */ /* 0x0003e40000100800 */
[C---:B-1----:R-:W-:Y:S02]  /*dfe0*/  SEL R21, R3.reuse, R144, !P5 ;  /* 0x0000009003157207 */ /* 0x042fe40006800000 */
[----:B------:R1:W-:Y:S04]  /*dff0*/  STL [R1+0x7c], R20 ;  /* 0x00007c1401007387 */ /* 0x0003e80000100800 */
[----:B------:R1:W-:Y:S01]  /*e000*/  STL [R1+0x80], R21 ;  /* 0x0000801501007387 */ /* 0x0003e20000100800 */
[C---:B------:R-:W-:Y:S02]  /*e010*/  SEL R65, R3.reuse, R146, !P5 ;  /* 0x0000009203417207 */ /* 0x040fe40006800000 */
[----:B-1----:R-:W-:-:S03]  /*e020*/  SEL R20, R3, R148, !P5 ;  /* 0x0000009403147207 */ /* 0x002fc60006800000 */
[----:B------:R1:W-:Y:S01]  /*e030*/  STL [R1+0x84], R65 ;  /* 0x0000844101007387 */ /* 0x0003e20000100800 */
[----:B------:R-:W-:-:S03]  /*e040*/  SEL R21, R3, R150, !P5 ;  /* 0x0000009603157207 */ /* 0x000fc60006800000 */
[----:B------:R1:W-:Y:S04]  /*e050*/  STL [R1+0x88], R20 ;  /* 0x0000881401007387 */ /* 0x0003e80000100800 */
[----:B------:R1:W-:Y:S02]  /*e060*/  STL [R1+0x8c], R21 ;  /* 0x00008c1501007387 */ /* 0x0003e40000100800 */
[C---:B-1----:R-:W-:Y:S02]  /*e070*/  SEL R65, R3.reuse, R152, !P5 ;  /* 0x0000009803417207 */ /* 0x042fe40006800000 */
[----:B------:R-:W-:-:S03]  /*e080*/  SEL R20, R3, R22, !P5 ;  /* 0x0000001603147207 */ /* 0x000fc60006800000 */
[----:B------:R-:W-:Y:S01]  /*e090*/  STL [R1+0x90], R65 ;  /* 0x0000904101007387 */ /* 0x000fe20000100800 */
[C---:B------:R-:W-:Y:S02]  /*e0a0*/  SEL R22, R3.reuse, R158, !P5 ;  /* 0x0000009e03167207 */ /* 0x040fe40006800000 */
[C---:B------:R-:W-:Y:S01]  /*e0b0*/  SEL R21, R3.reuse, R156, !P5 ;  /* 0x0000009c03157207 */ /* 0x040fe20006800000 */
[----:B------:R1:W-:Y:S04]  /*e0c0*/  STL [R1+0x94], R20 ;  /* 0x0000941401007387 */ /* 0x0003e80000100800 */
[----:B------:R1:W-:Y:S02]  /*e0d0*/  STL [R1+0x98], R21 ;  /* 0x0000981501007387 */ /* 0x0003e40000100800 */
[----:B-1----:R-:W-:-:S02]  /*e0e0*/  SEL R20, R3, R160, !P5 ;  /* 0x000000a003147207 */ /* 0x002fc40006800000 */
        /* <DEDUP_REMOVED lines=18> */
[----:B------:R3:W-:Y:S01]  /*e210*/  STL [R1+0xc0], R22 ;  /* 0x0000c01601007387 */ /* 0x0007e20000100800 */
[----:B-1----:R-:W-:-:S03]  /*e220*/  SEL R21, R3, R180, !P5 ;  /* 0x000000b403157207 */ /* 0x002fc60006800000 */
[----:B------:R1:W-:Y:S01]  /*e230*/  STL [R1+0xc4], R20 ;  /* 0x0000c41401007387 */ /* 0x0003e20000100800 */
[----:B---3--:R-:W-:-:S03]  /*e240*/  SEL R22, R3, R182, !P5 ;  /* 0x000000b603167207 */ /* 0x008fc60006800000 */
        /* <DEDUP_REMOVED lines=40> */
[----:B------:R-:W3:Y:S01]  /*e4d0*/  LDL.LU R104, [R1+0x18] ;  /* 0x0000180001687983 */ /* 0x000ee20000300800 */
[----:B------:R-:W-:-:S03]  /*e4e0*/  SEL R4, R3, R4, !P5 ;  /* 0x0000000403047207 */ /* 0x000fc60006800000 */
[----:B------:R2:W-:Y:S01]  /*e4f0*/  STL [R1+0x118], R20 ;  /* 0x0001181401007387 */ /* 0x0005e20000100800 */
[----:B-1----:R-:W-:-:S03]  /*e500*/  SEL R22, R3, R249, !P5 ;  /* 0x000000f903167207 */ /* 0x002fc60006800000 */
[----:B--2---:R-:W2:Y:S04]  /*e510*/  LDL.LU R20, [R1+0x10] ;  /* 0x0000100001147983 */ /* 0x004ea80000300800 */
[----:B------:R1:W-:Y:S04]  /*e520*/  STL [R1+0x11c], R21 ;  /* 0x00011c1501007387 */ /* 0x0003e80000100800 */
[----:B------:R-:W3:Y:S04]  /*e530*/  LDL.LU R81, [R1+0xc] ;  /* 0x00000c0001517983 */ /* 0x000ee80000300800 */
[----:B------:R-:W3:Y:S01]  /*e540*/  LDL.LU R75, [R1+0x8] ;  /* 0x00000800014b7983 */ /* 0x000ee20000300800 */
[----:B-1----:R-:W-:-:S03]  /*e550*/  SEL R21, R3, R5, !P5 ;  /* 0x0000000503157207 */ /* 0x002fc60006800000 */
[----:B------:R-:W3:Y:S01]  /*e560*/  LDL.LU R65, [R1+0x4] ;  /* 0x0000040001417983 */ /* 0x000ee20000300800 */
[----:B------:R-:W-:-:S03]  /*e570*/  SEL R5, R3, R6, !P5 ;  /* 0x0000000603057207 */ /* 0x000fc60006800000 */
[----:B------:R-:W-:Y:S04]  /*e580*/  STL [R1+0x120], R22 ;  /* 0x0001201601007387 */ /* 0x000fe80000100800 */
[----:B------:R1:W-:Y:S01]  /*e590*/  STL [R1+0x124], R4 ;  /* 0x0001240401007387 */ /* 0x0003e20000100800 */
[----:B------:R-:W-:-:S03]  /*e5a0*/  SEL R6, R3, R8, !P5 ;  /* 0x0000000803067207 */ /* 0x000fc60006800000 */
[----:B------:R-:W-:Y:S01]  /*e5b0*/  STL [R1+0x128], R21 ;  /* 0x0001281501007387 */ /* 0x000fe20000100800 */
[----:B-1----:R-:W-:-:S03]  /*e5c0*/  SEL R4, R3, R7, !P5 ;  /* 0x0000000703047207 */ /* 0x002fc60006800000 */
[----:B------:R1:W-:Y:S04]  /*e5d0*/  STL [R1+0x12c], R5 ;  /* 0x00012c0501007387 */ /* 0x0003e80000100800 */
[----:B------:R4:W-:Y:S01]  /*e5e0*/  STL [R1+0x130], R4 ;  /* 0x0001300401007387 */ /* 0x0009e20000100800 */
[----:B-1----:R-:W-:-:S03]  /*e5f0*/  SEL R5, R3, R9, !P5 ;  /* 0x0000000903057207 */ /* 0x002fc60006800000 */
[----:B------:R1:W-:Y:S01]  /*e600*/  STL [R1+0x134], R6 ;  /* 0x0001340601007387 */ /* 0x0003e20000100800 */
[----:B----4-:R-:W-:-:S03]  /*e610*/  SEL R4, R3, R82, !P5 ;  /* 0x0000005203047207 */ /* 0x010fc60006800000 */
[----:B------:R-:W-:Y:S04]  /*e620*/  STL [R1+0x138], R5 ;  /* 0x0001380501007387 */ /* 0x000fe80000100800 */
[----:B------:R4:W-:Y:S01]  /*e630*/  STL [R1+0x13c], R4 ;  /* 0x00013c0401007387 */ /* 0x0009e20000100800 */
[C---:B-1----:R-:W-:Y:S02]  /*e640*/  SEL R6, R3.reuse, R11, !P5 ;  /* 0x0000000b03067207 */ /* 0x042fe40006800000 */
[C---:B----4-:R-:W-:Y:S02]  /*e650*/  SEL R4, R3.reuse, R10, !P5 ;  /* 0x0000000a03047207 */ /* 0x050fe40006800000 */
[----:B------:R-:W-:-:S03]  /*e660*/  SEL R5, R3, R30, !P5 ;  /* 0x0000001e03057207 */ /* 0x000fc60006800000 */
[----:B------:R1:W-:Y:S04]  /*e670*/  STL [R1+0x140], R4 ;  /* 0x0001400401007387 */ /* 0x0003e80000100800 */
[----:B------:R4:W-:Y:S01]  /*e680*/  STL [R1+0x144], R6 ;  /* 0x0001440601007387 */ /* 0x0009e20000100800 */
[----:B-1----:R-:W-:-:S03]  /*e690*/  SEL R4, R3, R32, !P5 ;  /* 0x0000002003047207 */ /* 0x002fc60006800000 */
[----:B------:R1:W-:Y:S01]  /*e6a0*/  STL [R1+0x148], R5 ;  /* 0x0001480501007387 */ /* 0x0003e20000100800 */
[----:B----4-:R-:W-:-:S03]  /*e6b0*/  SEL R6, R3, R34, !P5 ;  /* 0x0000002203067207 */ /* 0x010fc60006800000 */
[----:B------:R4:W-:Y:S01]  /*e6c0*/  STL [R1+0x14c], R4 ;  /* 0x00014c0401007387 */ /* 0x0009e20000100800 */
[----:B-1----:R-:W-:-:S03]  /*e6d0*/  SEL R5, R3, R151, !P5 ;  /* 0x0000009703057207 */ /* 0x002fc60006800000 */
[----:B------:R1:W-:Y:S01]  /*e6e0*/  STL [R1+0x150], R6 ;  /* 0x0001500601007387 */ /* 0x0003e20000100800 */
[----:B----4-:R-:W-:-:S03]  /*e6f0*/  SEL R4, R3, R155, !P5 ;  /* 0x0000009b03047207 */ /* 0x010fc60006800000 */
[----:B------:R4:W-:Y:S04]  /*e700*/  STL [R1+0x154], R5 ;  /* 0x0001540501007387 */ /* 0x0009e80000100800 */
[----:B------:R4:W-:Y:S01]  /*e710*/  STL [R1+0x158], R4 ;  /* 0x0001580401007387 */ /* 0x0009e20000100800 */
[C---:B-1----:R-:W-:Y:S02]  /*e720*/  SEL R6, R3.reuse, R157, !P5 ;  /* 0x0000009d03067207 */ /* 0x042fe40006800000 */
[----:B----4-:R-:W-:-:S03]  /*e730*/  SEL R5, R3, R159, !P5 ;  /* 0x0000009f03057207 */ /* 0x010fc60006800000 */
[----:B------:R-:W-:Y:S01]  /*e740*/  STL [R1+0x15c], R6 ;  /* 0x00015c0601007387 */ /* 0x000fe20000100800 */
[----:B------:R-:W-:-:S03]  /*e750*/  SEL R4, R3, R166, !P5 ;  /* 0x000000a603047207 */ /* 0x000fc60006800000 */
[----:B------:R1:W-:Y:S01]  /*e760*/  STL [R1+0x160], R5 ;  /* 0x0001600501007387 */ /* 0x0003e20000100800 */
[----:B------:R-:W-:-:S03]  /*e770*/  SEL R2, R3, R2, !P5 ;  /* 0x0000000203027207 */ /* 0x000fc60006800000 */
[----:B------:R4:W-:Y:S01]  /*e780*/  STL [R1+0x164], R4 ;  /* 0x0001640401007387 */ /* 0x0009e20000100800 */
[C---:B-1----:R-:W-:Y:S02]  /*e790*/  SEL R5, R3.reuse, R226, !P5 ;  /* 0x000000e203057207 */ /* 0x042fe40006800000 */
[----:B----4-:R-:W-:-:S03]  /*e7a0*/  SEL R4, R3, R248, !P5 ;  /* 0x000000f803047207 */ /* 0x010fc60006800000 */
[----:B------:R1:W-:Y:S01]  /*e7b0*/  STL [R1+0x168], R5 ;  /* 0x0001680501007387 */ /* 0x0003e20000100800 */
[----:B------:R-:W-:-:S03]  /*e7c0*/  IMAD R6, R2, c[0x0][0x190], RZ ;  /* 0x0000640002067a24 */ /* 0x000fc600078e02ff */
[----:B------:R-:W-:Y:S04]  /*e7d0*/  STL [R1+0x16c], R4 ;  /* 0x00016c0401007387 */ /* 0x000fe80000100800 */
[----:B------:R-:W4:Y:S04]  /*e7e0*/  LDL.LU R2, [R1+0x20c8] ;  /* 0x0020c80001027983 */ /* 0x000f280000300800 */
[----:B------:R-:W3:Y:S04]  /*e7f0*/  LDL.LU R126, [R1+0x1c] ;  /* 0x00001c00017e7983 */ /* 0x000ee80000300800 */
[----:B------:R-:W4:Y:S04]  /*e800*/  LDL.LU R128, [R1+0x20] ;  /* 0x0000200001807983 */ /* 0x000f280000300800 */
[----:B------:R-:W4:Y:S01]  /*e810*/  LDL.LU R142, [R1+0x14] ;  /* 0x00001400018e7983 */ /* 0x000f220000300800 */
[----:B------:R-:W-:-:S02]  /*e820*/  SEL R38, R3, R38, !P5 ;  /* 0x0000002603267207 */ /* 0x000fc40006800000 */
[C---:B------:R-:W-:Y:S02]  /*e830*/  SEL R66, R3.reuse, R66, !P5 ;  /* 0x0000004203427207 */ /* 0x040fe40006800000 */
[C---:B------:R-:W-:Y:S01]  /*e840*/  SEL R15, R3.reuse, R15, !P5 ;  /* 0x0000000f030f7207 */ /* 0x040fe20006800000 */
[----:B------:R-:W-:Y:S01]  /*e850*/  IMAD R8, R38, c[0x0][0x190], RZ ;  /* 0x0000640026087a24 */ /* 0x000fe200078e02ff */
[C---:B------:R-:W-:Y:S01]  /*e860*/  SEL R47, R3.reuse, R47, !P5 ;  /* 0x0000002f032f7207 */ /* 0x040fe20006800000 */
[----:B------:R-:W-:Y:S01]  /*e870*/  IMAD R38, R66, c[0x0][0x190], RZ ;  /* 0x0000640042267a24 */ /* 0x000fe200078e02ff */
[C---:B------:R-:W-:Y:S01]  /*e880*/  SEL R13, R3.reuse, R13, !P5 ;  /* 0x0000000d030d7207 */ /* 0x040fe20006800000 */
[----:B------:R-:W-:Y:S01]  /*e890*/  IMAD R21, R0, c[0x0][0x18c], RZ ;  /* 0x0000630000157a24 */ /* 0x000fe200078e02ff */
[----:B------:R-:W-:Y:S01]  /*e8a0*/  SEL R14, R3, R14, !P5 ;  /* 0x0000000e030e7207 */ /* 0x000fe20006800000 */
[----:B------:R-:W-:Y:S01]  /*e8b0*/  IMAD R66, R15, c[0x0][0x190], RZ ;  /* 0x000064000f427a24 */ /* 0x000fe200078e02ff */
[----:B------:R-:W-:Y:S01]  /*e8c0*/  SEL R252, R3, R252, !P5 ;  /* 0x000000fc03fc7207 */ /* 0x000fe20006800000 */
[----:B------:R-:W-:Y:S01]  /*e8d0*/  IMAD R30, R13, c[0x0][0x190], RZ ;  /* 0x000064000d1e7a24 */ /* 0x000fe200078e02ff */
[----:B------:R-:W-:-:S02]  /*e8e0*/  SEL R251, R3, R251, !P5 ;  /* 0x000000fb03fb7207 */ /* 0x000fc40006800000 */
[C---:B------:R-:W-:Y:S02]  /*e8f0*/  SEL R250, R3.reuse, R250, !P5 ;  /* 0x000000fa03fa7207 */ /* 0x040fe40006800000 */
[C---:B------:R-:W-:Y:S02]  /*e900*/  SEL R242, R3.reuse, R242, !P5 ;  /* 0x000000f203f27207 */ /* 0x040fe40006800000 */
[C---:B------:R-:W-:Y:S02]  /*e910*/  SEL R223, R3.reuse, R223, !P5 ;  /* 0x000000df03df7207 */ /* 0x040fe40006800000 */
[C---:B------:R-:W-:Y:S02]  /*e920*/  SEL R36, R3.reuse, R36, !P5 ;  /* 0x0000002403247207 */ /* 0x040fe40006800000 */
[C---:B------:R-:W-:Y:S02]  /*e930*/  SEL R161, R3.reuse, R161, !P5 ;  /* 0x000000a103a17207 */ /* 0x040fe40006800000 */
        /* <DEDUP_REMOVED lines=63> */
[C---:B------:R-:W-:Y:S01]  /*ed30*/  SEL R236, R3.reuse, R236, !P5 ;  /* 0x000000ec03ec7207 */ /* 0x040fe20006800000 */
[----:B--2---:R-:W-:Y:S01]  /*ed40*/  IMAD R11, R20, c[0x0][0x190], RZ ;  /* 0x00006400140b7a24 */ /* 0x004fe200078e02ff */
[----:B------:R-:W-:Y:S01]  /*ed50*/  SEL R107, R3, R107, !P5 ;  /* 0x0000006b036b7207 */ /* 0x000fe20006800000 */
[----:B------:R-:W-:Y:S01]  /*ed60*/  IMAD R20, R47, c[0x0][0x190], RZ ;  /* 0x000064002f147a24 */ /* 0x000fe200078e02ff */
[C---:B------:R-:W-:Y:S01]  /*ed70*/  SEL R197, R3.reuse, R197, !P5 ;  /* 0x000000c503c57207 */ /* 0x040fe20006800000 */
        /* <DEDUP_REMOVED lines=65> */
[C---:B------:R-:W-:Y:S01]  /*f190*/  SEL R63, R3.reuse, R63, !P5 ;  /* 0x0000003f033f7207 */ /* 0x040fe20006800000 */
[----:B---3--:R-:W-:Y:S01]  /*f1a0*/  IMAD R15, R126, c[0x0][0x184], RZ ;  /* 0x000061007e0f7a24 */ /* 0x008fe200078e02ff */
[C---:B------:R-:W-:Y:S02]  /*f1b0*/  SEL R67, R3.reuse, R67, !P5 ;  /* 0x0000004303437207 */ /* 0x040fe40006800000 */
[----:B------:R-:W-:-:S02]  /*f1c0*/  SEL R69, R3, R69, !P5 ;  /* 0x0000004503457207 */ /* 0x000fc40006800000 */
[C---:B------:R-:W-:Y:S02]  /*f1d0*/  SEL R153, R3.reuse, R153, !P5 ;  /* 0x0000009903997207 */ /* 0x040fe40006800000 */
[C---:B------:R-:W-:Y:S01]  /*f1e0*/  SEL R73, R3.reuse, R73, !P5 ;  /* 0x0000004903497207 */ /* 0x040fe20006800000 */
[----:B----4-:R-:W-:Y:S01]  /*f1f0*/  IMAD R13, R142, c[0x0][0x190], RZ ;  /* 0x000064008e0d7a24 */ /* 0x010fe200078e02ff */
        /* <DEDUP_REMOVED lines=24> */
[----:B------:R-:W-:Y:S01]  /*f380*/  SEL R0, R3, R214, !P5 ;  /* 0x000000d603007207 */ /* 0x000fe20006800000 */
[----:B------:R-:W-:Y:S01]  /*f390*/  IMAD R14, R128, c[0x0][0x184], RZ ;  /* 0x00006100800e7a24 */ /* 0x000fe200078e02ff */
[----:B------:R-:W-:Y:S02]  /*f3a0*/  LEA.HI.X.SX32 R3, R21, c[0x0][0x16c], 0x2, P2 ;  /* 0x00005b0015037a11 */ /* 0x000fe400010f16ff */
[----:B------:R-:W-:Y:S01]  /*f3b0*/  LEA R248, P2, R15, c[0x0][0x160], 0x2 ;  /* 0x000058000ff87a11 */ /* 0x000fe200078410ff */
[----:B------:R-:W-:Y:S02]  /*f3c0*/  IMAD R10, R81, c[0x0][0x190], RZ ;  /* 0x00006400510a7a24 */ /* 0x000fe400078e02ff */
[----:B------:R-:W-:Y:S01]  /*f3d0*/  IMAD R81, R16, c[0x0][0x190], RZ ;  /* 0x0000640010517a24 */ /* 0x000fe200078e02ff */
[----:B------:R-:W-:Y:S01]  /*f3e0*/  LEA.HI.X.SX32 R249, R15, c[0x0][0x164], 0x2, P2 ;  /* 0x000059000ff97a11 */ /* 0x000fe200010f16ff */
[----:B-1----:R-:W-:Y:S01]  /*f3f0*/  IMAD R5, R250, c[0x0][0x190], RZ ;  /* 0x00006400fa057a24 */ /* 0x002fe200078e02ff */
[----:B------:R-:W-:Y:S01]  /*f400*/  LEA R16, P5, R13, R2, 0x2 ;  /* 0x000000020d107211 */ /* 0x000fe200078a10ff */
[----:B------:R-:W-:Y:S01]  /*f410*/  IMAD R21, R104, c[0x0][0x190], RZ ;  /* 0x0000640068157a24 */ /* 0x000fe200078e02ff */
[C---:B------:R-:W-:Y:S01]  /*f420*/  LEA R250, P2, R14.reuse, c[0x0][0x160], 0x2 ;  /* 0x000058000efa7a11 */ /* 0x040fe200078410ff */
[----:B------:R-:W-:Y:S01]  /*f430*/  IMAD R104, R17, c[0x0][0x190], RZ ;  /* 0x0000640011687a24 */ /* 0x000fe200078e02ff */
[----:B------:R-:W-:Y:S01]  /*f440*/  LEA.HI.X.SX32 R17, R13, R3, 0x2, P5 ;  /* 0x000000030d117211 */ /* 0x000fe200028f16ff */
[----:B------:R-:W-:Y:S01]  /*f450*/  IMAD R9, R251, c[0x0][0x190], RZ ;  /* 0x00006400fb097a24 */ /* 0x000fe200078e02ff */
[----:B------:R-:W-:-:S02]  /*f460*/  LEA.HI.X.SX32 R251, R14, c[0x0][0x164], 0x2, P2 ;  /* 0x000059000efb7a11 */ /* 0x000fc400010f16ff */
[CC--:B------:R-:W-:Y:S01]  /*f470*/  LEA R22, P2, R21.reuse, R2.reuse, 0x2 ;  /* 0x0000000215167211 */ /* 0x0c0fe200078410ff */
[----:B------:R1:W-:Y:S03]  /*f480*/  STL.64 [R1+0xdf8], R16 ;  /* 0x000df81001007387 */ /* 0x0003e60000100a00 */
[-C--:B------:R-:W-:Y:S02]  /*f490*/  LEA.HI.X.SX32 R23, R21, R3.reuse, 0x2, P2 ;  /* 0x0000000315177211 */ /* 0x080fe400010f16ff */
[CC--:B------:R-:W-:Y:S01]  /*f4a0*/  LEA R14, P2, R10.reuse, R2.reuse, 0x2 ;  /* 0x000000020a0e7211 */ /* 0x0c0fe200078410ff */
[----:B------:R-:W-:Y:S01]  /*f4b0*/  IMAD R7, R75, c[0x0][0x190], RZ ;  /* 0x000064004b077a24 */ /* 0x000fe200078e02ff */
[----:B-1----:R-:W-:Y:S01]  /*f4c0*/  LEA R16, P5, R11, R2, 0x2 ;  /* 0x000000020b107211 */ /* 0x002fe200078a10ff */
[----:B------:R-:W-:Y:S01]  /*f4d0*/  IMAD R4, R65, c[0x0][0x190], RZ ;  /* 0x0000640041047a24 */ /* 0x000fe200078e02ff */
[----:B------:R-:W-:-:S02]  /*f4e0*/  LEA.HI.X.SX32 R15, R10, R3, 0x2, P2 ;  /* 0x000000030a0f7211 */ /* 0x000fc400010f16ff */
[----:B------:R-:W-:Y:S01]  /*f4f0*/  LEA.HI.X.SX32 R17, R11, R3, 0x2, P5 ;  /* 0x000000030b117211 */ /* 0x000fe200028f16ff */
[----:B------:R-:W-:Y:S04]  /*f500*/  STL.64 [R1+0x38], R22 ;  /* 0x0000381601007387 */ /* 0x000fe80000100a00 */
[----:B------:R1:W-:Y:S04]  /*f510*/  STL.64 [R1+0x30], R16 ;  /* 0x0000301001007387 */ /* 0x0003e80000100a00 */
[----:B------:R2:W-:Y:S01]  /*f520*/  STL.64 [R1+0x28], R14 ;  /* 0x0000280e01007387 */ /* 0x0005e20000100a00 */
[----:B------:R-:W-:Y:S01]  /*f530*/  IMAD R252, R252, c[0x0][0x190], RZ ;  /* 0x00006400fcfc7a24 */ /* 0x000fe200078e02ff */
[----:B-1----:R-:W-:-:S02]  /*f540*/  LEA R16, P5, R7, R2, 0x2 ;  /* 0x0000000207107211 */ /* 0x002fc400078a10ff */
[-C--:B--2---:R-:W-:Y:S02]  /*f550*/  LEA R14, P2, R4, R2.reuse, 0x2 ;  /* 0x00000002040e7211 */ /* 0x084fe400078410ff */
[-C--:B------:R-:W-:Y:S02]  /*f560*/  LEA.HI.X.SX32 R17, R7, R3.reuse, 0x2, P5 ;  /* 0x0000000307117211 */ /* 0x080fe400028f16ff */
[----:B------:R-:W-:Y:S02]  /*f570*/  LEA R10, P5, R6, R2, 0x2 ;  /* 0x00000002060a7211 */ /* 0x000fe400078a10ff */
[-C--:B------:R-:W-:Y:S02]  /*f580*/  LEA.HI.X.SX32 R15, R4, R3.reuse, 0x2, P2 ;  /* 0x00000003040f7211 */ /* 0x080fe400010f16ff */
[----:B------:R-:W-:-:S03]  /*f590*/  LEA.HI.X.SX32 R11, R6, R3, 0x2, P5 ;  /* 0x00000003060b7211 */ /* 0x000fc600028f16ff */
[----:B------:R1:W-:Y:S04]  /*f5a0*/  STL.64 [R1+0x18], R14 ;  /* 0x0000180e01007387 */ /* 0x0003e80000100a00 */
[----:B------:R-:W-:Y:S04]  /*f5b0*/  STL.64 [R1+0x20], R16 ;  /* 0x0000201001007387 */ /* 0x000fe80000100a00 */
[----:B------:R2:W-:Y:S01]  /*f5c0*/  STL.64 [R1+0x920], R10 ;  /* 0x0009200a01007387 */ /* 0x0005e20000100a00 */
[----:B-1----:R-:W-:-:S04]  /*f5d0*/  LEA R14, P2, R252, R2, 0x2 ;  /* 0x00000002fc0e7211 */ /* 0x002fc800078410ff */
[-C--:B------:R-:W-:Y:S02]  /*f5e0*/  LEA.HI.X.SX32 R15, R252, R3.reuse, 0x2, P2 ;  /* 0x00000003fc0f7211 */ /* 0x080fe400010f16ff */
[-C--:B------:R-:W-:Y:S02]  /*f5f0*/  LEA R6, P2, R5, R2.reuse, 0x2 ;  /* 0x0000000205067211 */ /* 0x080fe400078410ff */
[----:B--2---:R-:W-:Y:S01]  /*f600*/  LEA R10, P5, R9, R2, 0x2 ;  /* 0x00000002090a7211 */ /* 0x004fe200078a10ff */
[----:B------:R-:W-:Y:S01]  /*f610*/  IMAD R223, R223, c[0x0][0x190], RZ ;  /* 0x00006400dfdf7a24 */ /* 0x000fe200078e02ff */
[-C--:B------:R-:W-:Y:S02]  /*f620*/  LEA.HI.X.SX32 R7, R5, R3.reuse, 0x2, P2 ;  /* 0x0000000305077211 */ /* 0x080fe400010f16ff */
[----:B------:R-:W-:Y:S01]  /*f630*/  LEA.HI.X.SX32 R11, R9, R3, 0x2, P5 ;  /* 0x00000003090b7211 */ /* 0x000fe200028f16ff */
[----:B------:R-:W-:Y:S01]  /*f640*/  STL.64 [R1+0xc10], R14 ;  /* 0x000c100e01007387 */ /* 0x000fe20000100a00 */
[----:B------:R-:W-:-:S03]  /*f650*/  IMAD R242, R242, c[0x0][0x190], RZ ;  /* 0x00006400f2f27a24 */ /* 0x000fc600078e02ff */
[----:B------:R1:W-:Y:S04]  /*f660*/  STL.64 [R1+0xc28], R10 ;  /* 0x000c280a01007387 */ /* 0x0003e80000100a00 */
[----:B------:R2:W-:Y:S01]  /*f670*/  STL.64 [R1+0x10], R6 ;  /* 0x0000100601007387 */ /* 0x0005e20000100a00 */
[----:B------:R-:W-:Y:S02]  /*f680*/  IMAD R36, R36, c[0x0][0x190], RZ ;  /* 0x0000640024247a24 */ /* 0x000fe400078e02ff */
[----:B------:R-:W-:Y:S01]  /*f690*/  IMAD R161, R161, c[0x0][0x190], RZ ;  /* 0x00006400a1a17a24 */ /* 0x000fe200078e02ff */
[-C--:B-1----:R-:W-:Y:S02]  /*f6a0*/  LEA R10, P5, R242, R2.reuse, 0x2 ;  /* 0x00000002f20a7211 */ /* 0x082fe400078a10ff */
[----:B--2---:R-:W-:-:S04]  /*f6b0*/  LEA R6, P2, R223, R2, 0x2 ;  /* 0x00000002df067211 */ /* 0x004fc800078410ff */
[-C--:B------:R-:W-:Y:S02]  /*f6c0*/  LEA.HI.X.SX32 R7, R223, R3.reuse, 0x2, P2 ;  /* 0x00000003df077211 */ /* 0x080fe400010f16ff */
[-C--:B------:R-:W-:Y:S01]  /*f6d0*/  LEA.HI.X.SX32 R11, R242, R3.reuse, 0x2, P5 ;  /* 0x00000003f20b7211 */ /* 0x080fe200028f16ff */
[----:B------:R-:W-:Y:S01]  /*f6e0*/  IMAD R149, R149, c[0x0][0x190], RZ ;  /* 0x0000640095957a24 */ /* 0x000fe200078e02ff */
[-C--:B------:R-:W-:Y:S01]  /*f6f0*/  LEA R4, P5, R36, R2.reuse, 0x2 ;  /* 0x0000000224047211 */ /* 0x080fe200078a10ff */
[----:B------:R1:W-:Y:S01]  /*f700*/  STL.64 [R1], R6 ;  /* 0x0000000601007387 */ /* 0x0003e20000100a00 */
[----:B------:R-:W-:Y:S02]  /*f710*/  IMAD R12, R12, c[0x0][0x190], RZ ;  /* 0x000064000c0c7a24 */ /* 0x000fe400078e02ff */
[----:B------:R-:W-:Y:S01]  /*f720*/  LEA.HI.X.SX32 R5, R36, R3, 0x2, P5 ;  /* 0x0000000324057211 */ /* 0x000fe200028f16ff */
[----:B------:R2:W-:Y:S01]  /*f730*/  STL.64 [R1+0x8], R10 ;  /* 0x0000080a01007387 */ /* 0x0005e20000100a00 */
[-C--:B------:R-:W-:Y:S01]  /*f740*/  LEA R14, P5, R8, R2.reuse, 0x2 ;  /* 0x00000002080e7211 */ /* 0x080fe200078a10ff */
[----:B------:R-:W-:Y:S01]  /*f750*/  IMAD R163, R163, c[0x0][0x190], RZ ;  /* 0x00006400a3a37a24 */ /* 0x000fe200078e02ff */
[----:B-1----:R-:W-:-:S04]  /*f760*/  LEA R6, P2, R161, R2, 0x2 ;  /* 0x00000002a1067211 */ /* 0x002fc800078410ff */
[-C--:B------:R-:W-:Y:S02]  /*f770*/  LEA.HI.X.SX32 R7, R161, R3.reuse, 0x2, P2 ;  /* 0x00000003a1077211 */ /* 0x080fe400010f16ff */
[CC--:B--2---:R-:W-:Y:S01]  /*f780*/  LEA R10, P2, R149.reuse, R2.reuse, 0x2 ;  /* 0x00000002950a7211 */ /* 0x0c4fe200078410ff */
[----:B------:R1:W-:Y:S01]  /*f790*/  STL.64 [R1+0x2090], R4 ;  /* 0x0020900401007387 */ /* 0x0003e20000100a00 */
[-C--:B------:R-:W-:Y:S01]  /*f7a0*/  LEA.HI.X.SX32 R15, R8, R3.reuse, 0x2, P5 ;  /* 0x00000003080f7211 */ /* 0x080fe200028f16ff */
[----:B------:R-:W-:Y:S01]  /*f7b0*/  IMAD R42, R42, c[0x0][0x190], RZ ;  /* 0x000064002a2a7a24 */ /* 0x000fe200078e02ff */
[----:B------:R-:W-:Y:S01]  /*f7c0*/  LEA.HI.X.SX32 R11, R149, R3, 0x2, P2 ;  /* 0x00000003950b7211 */ /* 0x000fe200010f16ff */
[----:B------:R-:W-:Y:S01]  /*f7d0*/  IMAD R225, R225, c[0x0][0x190], RZ ;  /* 0x00006400e1e17a24 */ /* 0x000fe200078e02ff */
[-C--:B------:R-:W-:Y:S01]  /*f7e0*/  LEA R8, P2, R163, R2.reuse, 0x2 ;  /* 0x00000002a3087211 */ /* 0x080fe200078410ff */
[----:B------:R-:W-:Y:S01]  /*f7f0*/  STL.64 [R1+0x2098], R6 ;  /* 0x0020980601007387 */ /* 0x000fe20000100a00 */
[----:B------:R-:W-:Y:S01]  /*f800*/  IMAD R44, R44, c[0x0][0x190], RZ ;  /* 0x000064002c2c7a24 */ /* 0x000fe200078e02ff */
[----:B-1----:R-:W-:-:S02]  /*f810*/  LEA R4, P5, R12, R2, 0x2 ;  /* 0x000000020c047211 */ /* 0x002fc400078a10ff */
[----:B------:R-:W-:Y:S01]  /*f820*/  STL.64 [R1+0x928], R14 ;  /* 0x0009280e01007387 */ /* 0x000fe20000100a00 */
[-C--:B------:R-:W-:Y:S02]  /*f830*/  LEA.HI.X.SX32 R9, R163, R3.reuse, 0x2, P2 ;  /* 0x00000003a3097211 */ /* 0x080fe400010f16ff */
[----:B------:R-:W-:Y:S01]  /*f840*/  LEA.HI.X.SX32 R5, R12, R3, 0x2, P5 ;  /* 0x000000030c057211 */ /* 0x000fe200028f16ff */
[----:B------:R1:W-:Y:S01]  /*f850*/  STL.64 [R1+0xc00], R10 ;  /* 0x000c000a01007387 */ /* 0x0003e20000100a00 */
[----:B------:R-:W-:Y:S01]  /*f860*/  IMAD R165, R165, c[0x0][0x190], RZ ;  /* 0x00006400a5a57a24 */ /* 0x000fe200078e02ff */
[----:B------:R-:W-:-:S04]  /*f870*/  LEA R12, P2, R225, R2, 0x2 ;  /* 0x00000002e10c7211 */ /* 0x000fc800078410ff */
[-C--:B------:R-:W-:Y:S02]  /*f880*/  LEA.HI.X.SX32 R13, R225, R3.reuse, 0x2, P2 ;  /* 0x00000003e10d7211 */ /* 0x080fe400010f16ff */
[CC--:B-1----:R-:W-:Y:S02]  /*f890*/  LEA R10, P5, R42.reuse, R2.reuse, 0x2 ;  /* 0x000000022a0a7211 */ /* 0x0c2fe400078a10ff */
[CC--:B------:R-:W-:Y:S02]  /*f8a0*/  LEA R6, P2, R165.reuse, R2.reuse, 0x2 ;  /* 0x00000002a5067211 */ /* 0x0c0fe400078410ff */
[-C--:B------:R-:W-:Y:S02]  /*f8b0*/  LEA.HI.X.SX32 R11, R42, R3.reuse, 0x2, P5 ;  /* 0x000000032a0b7211 */ /* 0x080fe400028f16ff */
[----:B------:R-:W-:Y:S01]  /*f8c0*/  LEA R14, P5, R44, R2, 0x2 ;  /* 0x000000022c0e7211 */ /* 0x000fe200078a10ff */
[----:B------:R-:W-:Y:S01]  /*f8d0*/  STL.64 [R1+0x20a0], R8 ;  /* 0x0020a00801007387 */ /* 0x000fe20000100a00 */
[----:B------:R-:W-:-:S02]  /*f8e0*/  LEA.HI.X.SX32 R7, R165, R3, 0x2, P2 ;  /* 0x00000003a5077211 */ /* 0x000fc400010f16ff */
[----:B------:R-:W-:Y:S01]  /*f8f0*/  LEA.HI.X.SX32 R15, R44, R3, 0x2, P5 ;  /* 0x000000032c0f7211 */ /* 0x000fe200028f16ff */
[----:B------:R-:W-:Y:S01]  /*f900*/  IMAD R52, R52, c[0x0][0x190], RZ ;  /* 0x0000640034347a24 */ /* 0x000fe200078e02ff */
[----:B------:R1:W-:Y:S04]  /*f910*/  STL.64 [R1+0xc20], R4 ;  /* 0x000c200401007387 */ /* 0x0003e80000100a00 */
[----:B------:R-:W-:Y:S01]  /*f920*/  STL.64 [R1+0x20a8], R10 ;  /* 0x0020a80a01007387 */ /* 0x000fe20000100a00 */
[----:B------:R-:W-:-:S03]  /*f930*/  IMAD R167, R167, c[0x0][0x190], RZ ;  /* 0x00006400a7a77a24 */ /* 0x000fc600078e02ff */
[----:B------:R-:W-:Y:S04]  /*f940*/  STL.64 [R1+0x20b0], R12 ;  /* 0x0020b00c01007387 */ /* 0x000fe80000100a00 */
[----:B------:R-:W-:Y:S04]  /*f950*/  STL.64 [R1+0x20b8], R14 ;  /* 0x0020b80e01007387 */ /* 0x000fe80000100a00 */
[----:B------:R2:W-:Y:S01]  /*f960*/  STL.64 [R1+0x1d0], R6 ;  /* 0x0001d00601007387 */ /* 0x0005e20000100a00 */
[----:B-1----:R-:W-:Y:S01]  /*f970*/  LEA R4, P5, R20, R2, 0x2 ;  /* 0x0000000214047211 */ /* 0x002fe200078a10ff */
[----:B------:R-:W-:-:S02]  /*f980*/  IMAD R227, R227, c[0x0][0x190], RZ ;  /* 0x00006400e3e37a24 */ /* 0x000fc400078e02ff */
[----:B------:R-:W-:Y:S01]  /*f990*/  IMAD R48, R48, c[0x0][0x190], RZ ;  /* 0x0000640030307a24 */ /* 0x000fe200078e02ff */
[----:B------:R-:W-:Y:S02]  /*f9a0*/  LEA.HI.X.SX32 R5, R20, R3, 0x2, P5 ;  /* 0x0000000314057211 */ /* 0x000fe400028f16ff */
[----:B--2---:R-:W-:-:S04]  /*f9b0*/  LEA R6, P2, R52, R2, 0x2 ;  /* 0x0000000234067211 */ /* 0x004fc800078410ff */
[----:B------:R-:W-:Y:S02]  /*f9c0*/  LEA.HI.X.SX32 R7, R52, R3, 0x2, P2 ;  /* 0x0000000334077211 */ /* 0x000fe400010f16ff */
[----:B------:R-:W-:Y:S01]  /*f9d0*/  LEA R16, P2, R167, R2, 0x2 ;  /* 0x00000002a7107211 */ /* 0x000fe200078410ff */
[----:B------:R-:W-:-:S03]  /*f9e0*/  IMAD R169, R169, c[0x0][0x190], RZ ;  /* 0x00006400a9a97a24 */ /* 0x000fc600078e02ff */
[-C--:B------:R-:W-:Y:S02]  /*f9f0*/  LEA.HI.X.SX32 R17, R167, R3.reuse, 0x2, P2 ;  /* 0x00000003a7117211 */ /* 0x080fe400010f16ff */
[CC--:B------:R-:W-:Y:S01]  /*fa00*/  LEA R20, P2, R227.reuse, R2.reuse, 0x2 ;  /* 0x00000002e3147211 */ /* 0x0c0fe200078410ff */
[----:B------:R1:W-:Y:S01]  /*fa10*/  STL.64 [R1+0x930], R4 ;  /* 0x0009300401007387 */ /* 0x0003e20000100a00 */
[----:B------:R-:W-:Y:S02]  /*fa20*/  IMAD R50, R50, c[0x0][0x190], RZ ;  /* 0x0000640032327a24 */ /* 0x000fe400078e02ff */
[----:B------:R-:W-:Y:S01]  /*fa30*/  LEA.HI.X.SX32 R21, R227, R3, 0x2, P2 ;  /* 0x00000003e3157211 */ /* 0x000fe200010f16ff */
[----:B------:R2:W-:Y:S01]  /*fa40*/  STL.64 [R1+0xa88], R6 ;  /* 0x000a880601007387 */ /* 0x0005e20000100a00 */
[----:B------:R-:W-:Y:S02]  /*fa50*/  IMAD R128, R18, c[0x0][0x190], RZ ;  /* 0x0000640012807a24 */ /* 0x000fe400078e02ff */
[----:B------:R-:W-:Y:S01]  /*fa60*/  IMAD R244, R244, c[0x0][0x190], RZ ;  /* 0x00006400f4f47a24 */ /* 0x000fe200078e02ff */
[----:B-1----:R-:W-:-:S02]  /*fa70*/  LEA R4, P5, R48, R2, 0x2 ;  /* 0x0000000230047211 */ /* 0x002fc400078a10ff */
[CC--:B--2---:R-:W-:Y:S02]  /*fa80*/  LEA R6, P2, R169.reuse, R2.reuse, 0x2 ;  /* 0x00000002a9067211 */ /* 0x0c4fe400078410ff */
[-C--:B------:R-:W-:Y:S02]  /*fa90*/  LEA.HI.X.SX32 R5, R48, R3.reuse, 0x2, P5 ;  /* 0x0000000330057211 */ /* 0x080fe400028f16ff */
[-C--:B------:R-:W-:Y:S01]  /*faa0*/  LEA R18, P5, R50, R2.reuse, 0x2 ;  /* 0x0000000232127211 */ /* 0x080fe200078a10ff */
[----:B------:R-:W-:Y:S01]  /*fab0*/  IMAD R40, R40, c[0x0][0x190], RZ ;  /* 0x0000640028287a24 */ /* 0x000fe200078e02ff */
[-C--:B------:R-:W-:Y:S01]  /*fac0*/  LEA.HI.X.SX32 R7, R169, R3.reuse, 0x2, P2 ;  /* 0x00000003a9077211 */ /* 0x080fe200010f16ff */
[----:B------:R-:W-:Y:S01]  /*fad0*/  IMAD R198, R19, c[0x0][0x190], RZ ;  /* 0x0000640013c67a24 */ /* 0x000fe200078e02ff */
[----:B------:R-:W-:Y:S01]  /*fae0*/  STL.64 [R1+0x20c0], R16 ;  /* 0x0020c01001007387 */ /* 0x000fe20000100a00 */
[----:B------:R-:W-:Y:S01]  /*faf0*/  LEA.HI.X.SX32 R19, R50, R3, 0x2, P5 ;  /* 0x0000000332137211 */ /* 0x000fe200028f16ff */
[----:B------:R-:W-:Y:S01]  /*fb00*/  IMAD R54, R54, c[0x0][0x190], RZ ;  /* 0x0000640036367a24 */ /* 0x000fe200078e02ff */
[----:B------:R-:W-:Y:S01]  /*fb10*/  LEA R22, P5, R244, R2, 0x2 ;  /* 0x00000002f4167211 */ /* 0x000fe200078a10ff */
[----:B------:R1:W-:Y:S01]  /*fb20*/  STL.64 [R1+0xc18], R4 ;  /* 0x000c180401007387 */ /* 0x0003e20000100a00 */
[----:B------:R-:W-:-:S03]  /*fb30*/  IMAD R171, R171, c[0x0][0x190], RZ ;  /* 0x00006400abab7a24 */ /* 0x000fc600078e02ff */
[----:B------:R-:W2:Y:S01]  /*fb40*/  LDL.LU R144, [R1+0x40] ;  /* 0x0000400001907983 */ /* 0x000ea20000300800 */
[----:B------:R-:W-:-:S03]  /*fb50*/  LEA.HI.X.SX32 R23, R244, R3, 0x2, P5 ;  /* 0x00000003f4177211 */ /* 0x000fc600028f16ff */
[----:B------:R3:W-:Y:S01]  /*fb60*/  STL.64 [R1+0x838], R6 ;  /* 0x0008380601007387 */ /* 0x0007e20000100a00 */
[----:B------:R-:W-:Y:S01]  /*fb70*/  IMAD R130, R24, c[0x0][0x190], RZ ;  /* 0x0000640018827a24 */ /* 0x000fe200078e02ff */
[-C--:B-1----:R-:W-:Y:S01]  /*fb80*/  LEA R4, P5, R54, R2.reuse, 0x2 ;  /* 0x0000000236047211 */ /* 0x082fe200078a10ff */
[----:B------:R-:W-:Y:S01]  /*fb90*/  IMAD R228, R228, c[0x0][0x190], RZ ;  /* 0x00006400e4e47a24 */ /* 0x000fe200078e02ff */
[----:B---3--:R-:W-:-:S04]  /*fba0*/  LEA R6, P2, R40, R2, 0x2 ;  /* 0x0000000228067211 */ /* 0x008fc800078410ff */
[-C--:B------:R-:W-:Y:S02]  /*fbb0*/  LEA.HI.X.SX32 R7, R40, R3.reuse, 0x2, P2 ;  /* 0x0000000328077211 */ /* 0x080fe400010f16ff */
[-C--:B------:R-:W-:Y:S01]  /*fbc0*/  LEA R24, P2, R171, R2.reuse, 0x2 ;  /* 0x00000002ab187211 */ /* 0x080fe200078410ff */
[----:B------:R-:W-:Y:S01]  /*fbd0*/  IMAD R56, R56, c[0x0][0x190], RZ ;  /* 0x0000640038387a24 */ /* 0x000fe200078e02ff */
[-C--:B------:R-:W-:Y:S01]  /*fbe0*/  LEA.HI.X.SX32 R5, R54, R3.reuse, 0x2, P5 ;  /* 0x0000000336057211 */ /* 0x080fe200028f16ff */
[----:B------:R-:W-:Y:S01]  /*fbf0*/  IMAD R192, R25, c[0x0][0x190], RZ ;  /* 0x0000640019c07a24 */ /* 0x000fe200078e02ff */
[-C--:B------:R-:W-:Y:S01]  /*fc00*/  LEA.HI.X.SX32 R25, R171, R3.reuse, 0x2, P2 ;  /* 0x00000003ab197211 */ /* 0x080fe200010f16ff */
[----:B------:R-:W-:Y:S01]  /*fc10*/  IMAD R75, R28, c[0x0][0x190], RZ ;  /* 0x000064001c4b7a24 */ /* 0x000fe200078e02ff */
[C---:B------:R-:W-:Y:S01]  /*fc20*/  LEA R28, P2, R228.reuse, R2, 0x2 ;  /* 0x00000002e41c7211 */ /* 0x040fe200078410ff */
[----:B------:R-:W-:Y:S01]  /*fc30*/  IMAD R173, R173, c[0x0][0x190], RZ ;  /* 0x00006400adad7a24 */ /* 0x000fe200078e02ff */
[----:B------:R1:W-:Y:S01]  /*fc40*/  STL.64 [R1+0x938], R4 ;  /* 0x0009380401007387 */ /* 0x0003e20000100a00 */
[----:B------:R-:W-:Y:S01]  /*fc50*/  IMAD R210, R29, c[0x0][0x190], RZ ;  /* 0x000064001dd27a24 */ /* 0x000fe200078e02ff */
[----:B------:R-:W-:-:S02]  /*fc60*/  LEA.HI.X.SX32 R29, R228, R3, 0x2, P2 ;  /* 0x00000003e41d7211 */ /* 0x000fc400010f16ff */
[----:B------:R3:W-:Y:S01]  /*fc70*/  STL.64 [R1+0xa68], R6 ;  /* 0x000a680601007387 */ /* 0x0007e20000100a00 */
[----:B------:R-:W-:Y:S02]  /*fc80*/  IMAD R216, R26, c[0x0][0x190], RZ ;  /* 0x000064001ad87a24 */ /* 0x000fe400078e02ff */
[----:B------:R-:W-:Y:S01]  /*fc90*/  IMAD R60, R60, c[0x0][0x190], RZ ;  /* 0x000064003c3c7a24 */ /* 0x000fe200078e02ff */
[CC--:B-1----:R-:W-:Y:S02]  /*fca0*/  LEA R4, P5, R56.reuse, R2.reuse, 0x2 ;  /* 0x0000000238047211 */ /* 0x0c2fe400078a10ff */
[CC--:B---3--:R-:W-:Y:S02]  /*fcb0*/  LEA R6, P2, R173.reuse, R2.reuse, 0x2 ;  /* 0x00000002ad067211 */ /* 0x0c8fe400078410ff */
[-C--:B------:R-:W-:Y:S02]  /*fcc0*/  LEA.HI.X.SX32 R5, R56, R3.reuse, 0x2, P5 ;  /* 0x0000000338057211 */ /* 0x080fe400028f16ff */
[-C--:B------:R-:W-:Y:S01]  /*fcd0*/  LEA R26, P5, R30, R2.reuse, 0x2 ;  /* 0x000000021e1a7211 */ /* 0x080fe200078a10ff */
[----:B------:R-:W-:Y:S01]  /*fce0*/  IMAD R190, R190, c[0x0][0x190], RZ ;  /* 0x00006400bebe7a24 */ /* 0x000fe200078e02ff */
[-C--:B------:R-:W-:Y:S01]  /*fcf0*/  LEA.HI.X.SX32 R7, R173, R3.reuse, 0x2, P2 ;  /* 0x00000003ad077211 */ /* 0x080fe200010f16ff */
[----:B------:R-:W-:Y:S01]  /*fd00*/  IMAD R212, R27, c[0x0][0x190], RZ ;  /* 0x000064001bd47a24 */ /* 0x000fe200078e02ff */
[----:B------:R-:W-:Y:S01]  /*fd10*/  LEA.HI.X.SX32 R27, R30, R3, 0x2, P5 ;  /* 0x000000031e1b7211 */ /* 0x000fe200028f16ff */
[----:B------:R-:W-:Y:S01]  /*fd20*/  IMAD R62, R62, c[0x0][0x190], RZ ;  /* 0x000064003e3e7a24 */ /* 0x000fe200078e02ff */
[----:B------:R1:W-:Y:S01]  /*fd30*/  STL.64 [R1+0xc08], R4 ;  /* 0x000c080401007387 */ /* 0x0003e20000100a00 */
[----:B------:R-:W-:Y:S01]  /*fd40*/  LEA R30, P5, R60, R2, 0x2 ;  /* 0x000000023c1e7211 */ /* 0x000fe200078a10ff */
[----:B------:R-:W-:-:S02]  /*fd50*/  IMAD R70, R70, c[0x0][0x190], RZ ;  /* 0x0000640046467a24 */ /* 0x000fc400078e02ff */
[----:B------:R3:W-:Y:S01]  /*fd60*/  STL.64 [R1+0x840], R6 ;  /* 0x0008400601007387 */ /* 0x0007e20000100a00 */
[----:B------:R-:W-:Y:S01]  /*fd70*/  IMAD R208, R31, c[0x0][0x190], RZ ;  /* 0x000064001fd07a24 */ /* 0x000fe200078e02ff */
[----:B------:R-:W-:Y:S01]  /*fd80*/  LEA.HI.X.SX32 R31, R60, R3, 0x2, P5 ;  /* 0x000000033c1f7211 */ /* 0x000fe200028f16ff */
[----:B------:R-:W-:Y:S01]  /*fd90*/  IMAD R229, R229, c[0x0][0x190], RZ ;  /* 0x00006400e5e57a24 */ /* 0x000fe200078e02ff */
[-C--:B-1----:R-:W-:Y:S02]  /*fda0*/  LEA R4, P5, R62, R2.reuse, 0x2 ;  /* 0x000000023e047211 */ /* 0x082fe400078a10ff */
[----:B---3--:R-:W-:-:S04]  /*fdb0*/  LEA R6, P2, R190, R2, 0x2 ;  /* 0x00000002be067211 */ /* 0x008fc800078410ff */
[-C--:B------:R-:W-:Y:S02]  /*fdc0*/  LEA.HI.X.SX32 R7, R190, R3.reuse, 0x2, P2 ;  /* 0x00000003be077211 */ /* 0x080fe400010f16ff */
[-C--:B------:R-:W-:Y:S01]  /*fdd0*/  LEA R32, P2, R70, R2.reuse, 0x2 ;  /* 0x0000000246207211 */ /* 0x080fe200078410ff */
[----:B------:R-:W-:Y:S01]  /*fde0*/  IMAD R175, R175, c[0x0][0x190], RZ ;  /* 0x00006400afaf7a24 */ /* 0x000fe200078e02ff */
[-C--:B------:R-:W-:Y:S01]  /*fdf0*/  LEA.HI.X.SX32 R5, R62, R3.reuse, 0x2, P5 ;  /* 0x000000033e057211 */ /* 0x080fe200028f16ff */
[----:B------:R-:W-:Y:S01]  /*fe00*/  IMAD R194, R33, c[0x0][0x190], RZ ;  /* 0x0000640021c27a24 */ /* 0x000fe200078e02ff */
[----:B------:R-:W-:Y:S01]  /*fe10*/  LEA.HI.X.SX32 R33, R70, R3, 0x2, P2 ;  /* 0x0000000346217211 */ /* 0x000fe200010f16ff */
[----:B------:R-:W-:Y:S01]  /*fe20*/  IMAD R177, R177, c[0x0][0x190], RZ ;  /* 0x00006400b1b17a24 */ /* 0x000fe200078e02ff */
[----:B------:R-:W-:Y:S01]  /*fe30*/  LEA R36, P2, R229, R2, 0x2 ;  /* 0x00000002e5247211 */ /* 0x000fe200078410ff */
[----:B------:R1:W-:Y:S01]  /*fe40*/  STL.64 [R1+0x940], R4 ;  /* 0x0009400401007387 */ /* 0x0003e20000100a00 */
[----:B------:R-:W-:-:S02]  /*fe50*/  IMAD R206, R37, c[0x0][0x190], RZ ;  /* 0x0000640025ce7a24 */ /* 0x000fc400078e02ff */
[-C--:B------:R-:W-:Y:S01]  /*fe60*/  LEA.HI.X.SX32 R37, R229, R3.reuse, 0x2, P2 ;  /* 0x00000003e5257211 */ /* 0x080fe200010f16ff */
[----:B------:R3:W-:Y:S01]  /*fe70*/  STL.64 [R1+0xa20], R6 ;  /* 0x000a200601007387 */ /* 0x0007e20000100a00 */
[----:B------:R-:W-:Y:S02]  /*fe80*/  IMAD R68, R68, c[0x0][0x190], RZ ;  /* 0x0000640044447a24 */ /* 0x000fe400078e02ff */
[----:B------:R-:W-:Y:S01]  /*fe90*/  IMAD R58, R58, c[0x0][0x190], RZ ;  /* 0x000064003a3a7a24 */ /* 0x000fe200078e02ff */
[----:B------:R-:W4:Y:S01]  /*fea0*/  LDL.LU R156, [R1+0x44] ;  /* 0x00004400019c7983 */ /* 0x000f220000300800 */
[-C--:B-1----:R-:W-:Y:S02]  /*feb0*/  LEA R4, P5, R175, R2.reuse, 0x2 ;  /* 0x00000002af047211 */ /* 0x082fe400078a10ff */
[----:B---3--:R-:W-:Y:S02]  /*fec0*/  LEA R6, P2, R177, R2, 0x2 ;  /* 0x00000002b1067211 */ /* 0x008fe400078410ff */
[----:B------:R-:W-:-:S02]  /*fed0*/  LEA.HI.X.SX32 R5, R175, R3, 0x2, P5 ;  /* 0x00000003af057211 */ /* 0x000fc400028f16ff */
[CC--:B------:R-:W-:Y:S02]  /*fee0*/  LEA R34, P5, R38.reuse, R2.reuse, 0x2 ;  /* 0x0000000226227211 */ /* 0x0c0fe400078a10ff */
[-C--:B------:R-:W-:Y:S01]  /*fef0*/  LEA.HI.X.SX32 R7, R177, R3.reuse, 0x2, P2 ;  /* 0x00000003b1077211 */ /* 0x080fe200010f16ff */
[----:B------:R-:W-:Y:S01]  /*ff00*/  IMAD R214, R35, c[0x0][0x190], RZ ;  /* 0x0000640023d67a24 */ /* 0x000fe200078e02ff */
[----:B------:R1:W-:Y:S01]  /*ff10*/  STL.64 [R1+0xbf8], R4 ;  /* 0x000bf80401007387 */ /* 0x0003e20000100a00 */
[----:B------:R-:W-:Y:S01]  /*ff20*/  LEA.HI.X.SX32 R35, R38, R3, 0x2, P5 ;  /* 0x0000000326237211 */ /* 0x000fe200028f16ff */
[----:B------:R-:W-:Y:S01]  /*ff30*/  IMAD R245, R245, c[0x0][0x190], RZ ;  /* 0x00006400f5f57a24 */ /* 0x000fe200078e02ff */
[----:B------:R-:W-:Y:S01]  /*ff40*/  LEA R38, P5, R68, R2, 0x2 ;  /* 0x0000000244267211 */ /* 0x000fe200078a10ff */
[----:B------:R-:W3:Y:S01]  /*ff50*/  LDL.LU R152, [R1+0x48] ;  /* 0x0000480001987983 */ /* 0x000ee20000300800 */
[----:B------:R-:W-:-:S03]  /*ff60*/  IMAD R179, R179, c[0x0][0x190], RZ ;  /* 0x00006400b3b37a24 */ /* 0x000fc600078e02ff */
[----:B------:R1:W-:Y:S01]  /*ff70*/  STL.64 [R1+0x848], R6 ;  /* 0x0008480601007387 */ /* 0x0003e20000100a00 */
[----:B------:R-:W-:Y:S01]  /*ff80*/  IMAD R204, R39, c[0x0][0x190], RZ ;  /* 0x0000640027cc7a24 */ /* 0x000fe200078e02ff */
[----:B------:R-:W-:Y:S02]  /*ff90*/  LEA.HI.X.SX32 R39, R68, R3, 0x2, P5 ;  /* 0x0000000344277211 */ /* 0x000fe400028f16ff */
[-C--:B-1----:R-:W-:Y:S01]  /*ffa0*/  LEA R4, P5, R245, R2.reuse, 0x2 ;  /* 0x00000002f5047211 */ /* 0x082fe200078a10ff */
[----:B------:R-:W-:Y:S01]  /*ffb0*/  IMAD R230, R230, c[0x0][0x190], RZ ;  /* 0x00006400e6e67a24 */ /* 0x000fe200078e02ff */
[----:B------:R-:W-:-:S04]  /*ffc0*/  LEA R6, P2, R58, R2, 0x2 ;  /* 0x000000023a067211 */ /* 0x000fc800078410ff */
        /* <DEDUP_REMOVED lines=10> */
[----:B------:R-:W-:Y:S01]  /*10070*/  IMAD R202, R45, c[0x0][0x190], RZ ;  /* 0x000064002dca7a24 */ /* 0x000fe200078e02ff */
[----:B------:R-:W2:Y:S01]  /*10080*/  LDL.LU R160, [R1+0x4c] ;  /* 0x00004c0001a07983 */ /* 0x000ea20000300800 */
[----:B------:R-:W-:-:S03]  /*10090*/  LEA.HI.X.SX32 R45, R230, R3, 0x2, P2 ;  /* 0x00000003e62d7211 */ /* 0x000fc600010f16ff */
[----:B------:R1:W-:Y:S02]  /*100a0*/  STL.64 [R1+0xa28], R6 ;  /* 0x000a280601007387 */ /* 0x0003e40000100a00 */
[----:B-1----:R-:W-:Y:S01]  /*100b0*/  LEA R4, P5, R72, R2, 0x2 ;  /* 0x0000000248047211 */ /* 0x002fe200078a10ff */
[----:B------:R-:W-:-:S03]  /*100c0*/  IMAD R83, R83, c[0x0][0x190], RZ ;  /* 0x0000640053537a24 */ /* 0x000fc600078e02ff */
[-C--:B------:R-:W-:Y:S02]  /*100d0*/  LEA.HI.X.SX32 R5, R72, R3.reuse, 0x2, P5 ;  /* 0x0000000348057211 */ /* 0x080fe400028f16ff */
[CC--:B------:R-:W-:Y:S02]  /*100e0*/  LEA R6, P2, R181.reuse, R2.reuse, 0x2 ;  /* 0x00000002b5067211 */ /* 0x0c0fe400078410ff */
[CC--:B------:R-:W-:Y:S02]  /*100f0*/  LEA R42, P5, R74.reuse, R2.reuse, 0x2 ;  /* 0x000000024a2a7211 */ /* 0x0c0fe400078a10ff */
[-C--:B------:R-:W-:Y:S01]  /*10100*/  LEA.HI.X.SX32 R7, R181, R3.reuse, 0x2, P2 ;  /* 0x00000003b5077211 */ /* 0x080fe200010f16ff */
[----:B------:R-:W-:Y:S01]  /*10110*/  IMAD R135, R43, c[0x0][0x190], RZ ;  /* 0x000064002b877a24 */ /* 0x000fe200078e02ff */
[-C--:B------:R-:W-:Y:S01]  /*10120*/  LEA.HI.X.SX32 R43, R74, R3.reuse, 0x2, P5 ;  /* 0x000000034a2b7211 */ /* 0x080fe200028f16ff */
[----:B------:R-:W-:Y:S01]  /*10130*/  IMAD R95, R46, c[0x0][0x190], RZ ;  /* 0x000064002e5f7a24 */ /* 0x000fe200078e02ff */
[----:B------:R1:W-:Y:S01]  /*10140*/  STL.64 [R1+0xb28], R4 ;  /* 0x000b280401007387 */ /* 0x0003e20000100a00 */
[----:B------:R-:W-:Y:S01]  /*10150*/  IMAD R78, R78, c[0x0][0x190], RZ ;  /* 0x000064004e4e7a24 */ /* 0x000fe200078e02ff */
[-C--:B------:R-:W-:Y:S01]  /*10160*/  LEA R46, P5, R47, R2.reuse, 0x2 ;  /* 0x000000022f2e7211 */ /* 0x080fe200078a10ff */
[----:B------:R-:W-:Y:S01]  /*10170*/  IMAD R183, R183, c[0x0][0x190], RZ ;  /* 0x00006400b7b77a24 */ /* 0x000fe200078e02ff */
[----:B------:R1:W-:Y:S02]  /*10180*/  STL.64 [R1+0x850], R6 ;  /* 0x0008500601007387 */ /* 0x0003e40000100a00 */
[----:B------:R-:W-:Y:S01]  /*10190*/  LEA.HI.X.SX32 R47, R47, R3, 0x2, P5 ;  /* 0x000000032f2f7211 */ /* 0x000fe200028f16ff */
[----:B------:R-:W-:Y:S01]  /*101a0*/  IMAD R88, R88, c[0x0][0x190], RZ ;  /* 0x0000640058587a24 */ /* 0x000fe200078e02ff */
[----:B-1----:R-:W-:-:S02]  /*101b0*/  LEA R4, P5, R78, R2, 0x2 ;  /* 0x000000024e047211 */ /* 0x002fc400078a10ff */
        /* <DEDUP_REMOVED lines=12> */
[----:B------:R1:W-:Y:S01]  /*10280*/  STL.64 [R1+0xa30], R6 ;  /* 0x000a300601007387 */ /* 0x0003e20000100a00 */
[-C--:B------:R-:W-:Y:S01]  /*10290*/  LEA.HI.X.SX32 R53, R88, R3.reuse, 0x2, P2 ;  /* 0x0000000358357211 */ /* 0x080fe200010f16ff */
[----:B------:R-:W-:Y:S01]  /*102a0*/  IMAD R84, R84, c[0x0][0x190], RZ ;  /* 0x0000640054547a24 */ /* 0x000fe200078e02ff */
[CC--:B-1----:R-:W-:Y:S02]  /*102b0*/  LEA R4, P5, R80.reuse, R2.reuse, 0x2 ;  /* 0x0000000250047211 */ /* 0x0c2fe400078a10ff */
[-C--:B------:R-:W-:Y:S02]  /*102c0*/  LEA R6, P2, R185, R2.reuse, 0x2 ;  /* 0x00000002b9067211 */ /* 0x080fe400078410ff */
        /* <DEDUP_REMOVED lines=30> */
[-C--:B-1----:R-:W-:Y:S02]  /*104b0*/  LEA R4, P5, R247, R2.reuse, 0x2 ;  /* 0x00000002f7047211 */ /* 0x082fe400078a10ff */
[-C--:B------:R-:W-:Y:S02]  /*104c0*/  LEA R6, P2, R189, R2.reuse, 0x2 ;  /* 0x00000002bd067211 */ /* 0x080fe400078410ff */
[-C--:B------:R-:W-:Y:S02]  /*104d0*/  LEA.HI.X.SX32 R5, R247, R3.reuse, 0x2, P5 ;  /* 0x00000003f7057211 */ /* 0x080fe400028f16ff */
[C---:B------:R-:W-:Y:S01]  /*104e0*/  LEA R58, P5, R90.reuse, R2, 0x2 ;  /* 0x000000025a3a7211 */ /* 0x040fe200078a10ff */
[----:B------:R-:W-:Y:S01]  /*104f0*/  IMAD R65, R59, c[0x0][0x190], RZ ;  /* 0x000064003b417a24 */ /* 0x000fe200078e02ff */
[-C--:B------:R-:W-:Y:S01]  /*10500*/  LEA.HI.X.SX32 R7, R189, R3.reuse, 0x2, P2 ;  /* 0x00000003bd077211 */ /* 0x080fe200010f16ff */
[----:B------:R1:W-:Y:S01]  /*10510*/  STL.64 [R1+0xb38], R4 ;  /* 0x000b380401007387 */ /* 0x0003e20000100a00 */
[----:B------:R-:W-:-:S02]  /*10520*/  LEA.HI.X.SX32 R59, R90, R3, 0x2, P5 ;  /* 0x000000035a3b7211 */ /* 0x000fc400028f16ff */
[----:B------:R-:W-:Y:S01]  /*10530*/  LEA R62, P5, R92, R2, 0x2 ;  /* 0x000000025c3e7211 */ /* 0x000fe200078a10ff */
[----:B------:R-:W2:Y:S01]  /*10540*/  LDL.LU R168, [R1+0x50] ;  /* 0x0000500001a87983 */ /* 0x000ea20000300800 */
[----:B------:R-:W-:-:S03]  /*10550*/  IMAD R191, R191, c[0x0][0x190], RZ ;  /* 0x00006400bfbf7a24 */ /* 0x000fc600078e02ff */
[----:B------:R1:W-:Y:S01]  /*10560*/  STL.64 [R1+0x860], R6 ;  /* 0x0008600601007387 */ /* 0x0003e20000100a00 */
[----:B------:R-:W-:Y:S01]  /*10570*/  IMAD R148, R63, c[0x0][0x190], RZ ;  /* 0x000064003f947a24 */ /* 0x000fe200078e02ff */
[----:B------:R-:W-:Y:S01]  /*10580*/  LEA.HI.X.SX32 R63, R92, R3, 0x2, P5 ;  /* 0x000000035c3f7211 */ /* 0x000fe200028f16ff */
[----:B------:R-:W-:Y:S01]  /*10590*/  IMAD R120, R64, c[0x0][0x190], RZ ;  /* 0x0000640040787a24 */ /* 0x000fe200078e02ff */
        /* <DEDUP_REMOVED lines=8> */
[----:B------:R-:W-:Y:S02]  /*10620*/  LEA.HI.X.SX32 R65, R191, R3, 0x2, P2 ;  /* 0x00000003bf417211 */ /* 0x000fe400010f16ff */
[----:B------:R-:W-:Y:S01]  /*10630*/  LEA R68, P2, R234, R2, 0x2 ;  /* 0x00000002ea447211 */ /* 0x000fe200078410ff */
[----:B------:R-:W-:Y:S01]  /*10640*/  IMAD R126, R145, c[0x0][0x190], RZ ;  /* 0x00006400917e7a24 */ /* 0x000fe200078e02ff */
[----:B------:R1:W-:Y:S01]  /*10650*/  STL.64 [R1+0x960], R4 ;  /* 0x0009600401007387 */ /* 0x0003e20000100a00 */
[----:B------:R-:W-:-:S02]  /*10660*/  IMAD R98, R98, c[0x0][0x190], RZ ;  /* 0x0000640062627a24 */ /* 0x000fc400078e02ff */
[----:B------:R-:W-:Y:S01]  /*10670*/  IMAD R145, R69, c[0x0][0x190], RZ ;  /* 0x0000640045917a24 */ /* 0x000fe200078e02ff */
[----:B------:R1:W-:Y:S01]  /*10680*/  STL.64 [R1+0xa40], R6 ;  /* 0x000a400601007387 */ /* 0x0003e20000100a00 */
[-C--:B------:R-:W-:Y:S01]  /*10690*/  LEA.HI.X.SX32 R69, R234, R3.reuse, 0x2, P2 ;  /* 0x00000003ea457211 */ /* 0x080fe200010f16ff */
[----:B------:R-:W-:Y:S01]  /*106a0*/  IMAD R193, R193, c[0x0][0x190], RZ ;  /* 0x00006400c1c17a24 */ /* 0x000fe200078e02ff */
[CC--:B-1----:R-:W-:Y:S02]  /*106b0*/  LEA R4, P5, R96.reuse, R2.reuse, 0x2 ;  /* 0x0000000260047211 */ /* 0x0c2fe400078a10ff */
[CC--:B------:R-:W-:Y:S02]  /*106c0*/  LEA R6, P2, R105.reuse, R2.reuse, 0x2 ;  /* 0x0000000269067211 */ /* 0x0c0fe400078410ff */
        /* <DEDUP_REMOVED lines=27> */
[----:B------:R1:W-:Y:S02]  /*10880*/  STL.64 [R1+0xa48], R6 ;  /* 0x000a480601007387 */ /* 0x0003e40000100a00 */
[-C--:B-1----:R-:W-:Y:S02]  /*10890*/  LEA R4, P5, R103, R2.reuse, 0x2 ;  /* 0x0000000267047211 */ /* 0x082fe400078a10ff */
[----:B------:R-:W-:Y:S02]  /*108a0*/  LEA R6, P2, R197, R2, 0x2 ;  /* 0x00000002c5067211 */ /* 0x000fe400078410ff */
[-C--:B------:R-:W-:Y:S02]  /*108b0*/  LEA.HI.X.SX32 R5, R103, R3.reuse, 0x2, P5 ;  /* 0x0000000367057211 */ /* 0x080fe400028f16ff */
[----:B------:R-:W-:-:S03]  /*108c0*/  LEA.HI.X.SX32 R7, R197, R3, 0x2, P2 ;  /* 0x00000003c5077211 */ /* 0x000fc600010f16ff */
[----:B------:R1:W-:Y:S04]  /*108d0*/  STL.64 [R1+0xb48], R4 ;  /* 0x000b480401007387 */ /* 0x0003e80000100a00 */
[----:B------:R-:W2:Y:S04]  /*108e0*/  LDL.LU R186, [R1+0x54] ;  /* 0x0000540001ba7983 */ /* 0x000ea80000300800 */
[----:B------:R1:W-:Y:S04]  /*108f0*/  STL.64 [R1+0x870], R6 ;  /* 0x0008700601007387 */ /* 0x0003e80000100a00 */
[----:B------:R-:W2:Y:S01]  /*10900*/  LDL.LU R180, [R1+0x58] ;  /* 0x0000580001b47983 */ /* 0x000ea20000300800 */
[----:B------:R-:W-:Y:S01]  /*10910*/  IMAD R107, R107, c[0x0][0x190], RZ ;  /* 0x000064006b6b7a24 */ /* 0x000fe200078e02ff */
[----:B------:R-:W-:Y:S01]  /*10920*/  LEA R74, P5, R75, R2, 0x2 ;  /* 0x000000024b4a7211 */ /* 0x000fe200078a10ff */
[----:B------:R-:W-:-:S03]  /*10930*/  IMAD R109, R109, c[0x0][0x190], RZ ;  /* 0x000064006d6d7a24 */ /* 0x000fc600078e02ff */
[-C--:B------:R-:W-:Y:S02]  /*10940*/  LEA.HI.X.SX32 R75, R75, R3.reuse, 0x2, P5 ;  /* 0x000000034b4b7211 */ /* 0x080fe400028f16ff */
[-C--:B------:R-:W-:Y:S01]  /*10950*/  LEA R78, P5, R107, R2.reuse, 0x2 ;  /* 0x000000026b4e7211 */ /* 0x080fe200078a10ff */
[----:B----4-:R-:W-:Y:S02]  /*10960*/  IMAD R151, R156, c[0x0][0x190], RZ ;  /* 0x000064009c977a24 */ /* 0x010fe400078e02ff */
[----:B------:R-:W-:Y:S01]  /*10970*/  IMAD R156, R79, c[0x0][0x190], RZ ;  /* 0x000064004f9c7a24 */ /* 0x000fe200078e02ff */
[----:B------:R-:W-:Y:S02]  /*10980*/  LEA.HI.X.SX32 R79, R107, R3, 0x2, P5 ;  /* 0x000000036b4f7211 */ /* 0x000fe400028f16ff */
[----:B-1----:R-:W-:Y:S01]  /*10990*/  LEA R4, P5, R109, R2, 0x2 ;  /* 0x000000026d047211 */ /* 0x002fe200078a10ff */
[----:B------:R-:W-:-:S03]  /*109a0*/  IMAD R118, R118, c[0x0][0x190], RZ ;  /* 0x0000640076767a24 */ /* 0x000fc600078e02ff */
[-C--:B------:R-:W-:Y:S01]  /*109b0*/  LEA.HI.X.SX32 R5, R109, R3.reuse, 0x2, P5 ;  /* 0x000000036d057211 */ /* 0x080fe200028f16ff */
[----:B------:R-:W-:Y:S01]  /*109c0*/  IMAD R199, R199, c[0x0][0x190], RZ ;  /* 0x00006400c7c77a24 */ /* 0x000fe200078e02ff */
[CC--:B------:R-:W-:Y:S01]  /*109d0*/  LEA R6, P2, R118.reuse, R2.reuse, 0x2 ;  /* 0x0000000276067211 */ /* 0x0c0fe200078410ff */
[----:B------:R-:W-:Y:S02]  /*109e0*/  IMAD R113, R113, c[0x0][0x190], RZ ;  /* 0x0000640071717a24 */ /* 0x000fe400078e02ff */
[----:B------:R1:W-:Y:S01]  /*109f0*/  STL.64 [R1+0x970], R4 ;  /* 0x0009700401007387 */ /* 0x0003e20000100a00 */
[----:B------:R-:W-:Y:S01]  /*10a00*/  LEA.HI.X.SX32 R7, R118, R3, 0x2, P2 ;  /* 0x0000000376077211 */ /* 0x000fe200010f16ff */
[----:B------:R-:W-:Y:S01]  /*10a10*/  IMAD R238, R238, c[0x0][0x190], RZ ;  /* 0x00006400eeee7a24 */ /* 0x000fe200078e02ff */
[-C--:B------:R-:W-:Y:S01]  /*10a20*/  LEA R80, P2, R199, R2.reuse, 0x2 ;  /* 0x00000002c7507211 */ /* 0x080fe200078410ff */
[----:B------:R-:W-:Y:S01]  /*10a30*/  IMAD R115, R115, c[0x0][0x190], RZ ;  /* 0x0000640073737a24 */ /* 0x000fe200078e02ff */
[----:B-1----:R-:W-:-:S04]  /*10a40*/  LEA R4, P5, R81, R2, 0x2 ;  /* 0x0000000251047211 */ /* 0x002fc800078a10ff */
[-C--:B------:R-:W-:Y:S02]  /*10a50*/  LEA.HI.X.SX32 R5, R81, R3.reuse, 0x2, P5 ;  /* 0x0000000351057211 */ /* 0x080fe400028f16ff */
[-C--:B------:R-:W-:Y:S01]  /*10a60*/  LEA R82, P5, R113, R2.reuse, 0x2 ;  /* 0x0000000271527211 */ /* 0x080fe200078a10ff */
[----:B------:R-:W-:Y:S01]  /*10a70*/  IMAD R201, R201, c[0x0][0x190], RZ ;  /* 0x00006400c9c97a24 */ /* 0x000fe200078e02ff */
[-C--:B------:R-:W-:Y:S01]  /*10a80*/  LEA.HI.X.SX32 R81, R199, R3.reuse, 0x2, P2 ;  /* 0x00000003c7517211 */ /* 0x080fe200010f16ff */
[----:B------:R-:W-:Y:S01]  /*10a90*/  IMAD R111, R111, c[0x0][0x190], RZ ;  /* 0x000064006f6f7a24 */ /* 0x000fe200078e02ff */
[CC--:B------:R-:W-:Y:S01]  /*10aa0*/  LEA R84, P2, R238.reuse, R2.reuse, 0x2 ;  /* 0x00000002ee547211 */ /* 0x0c0fe200078410ff */
[----:B------:R-:W-:Y:S01]  /*10ab0*/  IMAD R134, R147, c[0x0][0x190], RZ ;  /* 0x0000640093867a24 */ /* 0x000fe200078e02ff */
[-C--:B------:R-:W-:Y:S01]  /*10ac0*/  LEA.HI.X.SX32 R83, R113, R3.reuse, 0x2, P5 ;  /* 0x0000000371537211 */ /* 0x080fe200028f16ff */
[----:B------:R-:W-:Y:S01]  /*10ad0*/  IMAD R147, R153, c[0x0][0x190], RZ ;  /* 0x0000640099937a24 */ /* 0x000fe200078e02ff */
[----:B------:R-:W-:Y:S01]  /*10ae0*/  LEA R86, P5, R115, R2, 0x2 ;  /* 0x0000000273567211 */ /* 0x000fe200078a10ff */
[----:B------:R-:W-:Y:S01]  /*10af0*/  IMAD R153, R85, c[0x0][0x190], RZ ;  /* 0x0000640055997a24 */ /* 0x000fe200078e02ff */
[----:B------:R1:W-:Y:S01]  /*10b00*/  STL.64 [R1+0xa70], R6 ;  /* 0x000a700601007387 */ /* 0x0003e20000100a00 */
[----:B------:R-:W-:Y:S01]  /*10b10*/  IMAD R155, R87, c[0x0][0x190], RZ ;  /* 0x00006400579b7a24 */ /* 0x000fe200078e02ff */
[----:B------:R-:W-:-:S02]  /*10b20*/  LEA.HI.X.SX32 R85, R238, R3, 0x2, P2 ;  /* 0x00000003ee557211 */ /* 0x000fc400010f16ff */
[----:B------:R-:W4:Y:S01]  /*10b30*/  LDL.LU R176, [R1+0x5c] ;  /* 0x00005c0001b07983 */ /* 0x000f220000300800 */
[----:B------:R-:W-:-:S03]  /*10b40*/  LEA.HI.X.SX32 R87, R115, R3, 0x2, P5 ;  /* 0x0000000373577211 */ /* 0x000fc600028f16ff */
[----:B------:R3:W-:Y:S01]  /*10b50*/  STL.64 [R1+0xb50], R4 ;  /* 0x000b500401007387 */ /* 0x0007e20000100a00 */
[----:B-1----:R-:W-:-:S03]  /*10b60*/  LEA R6, P2, R201, R2, 0x2 ;  /* 0x00000002c9067211 */ /* 0x002fc600078410ff */
[----:B------:R-:W4:Y:S01]  /*10b70*/  LDL.LU R184, [R1+0x60] ;  /* 0x0000600001b87983 */ /* 0x000f220000300800 */
[----:B------:R-:W-:Y:S01]  /*10b80*/  IMAD R123, R123, c[0x0][0x190], RZ ;  /* 0x000064007b7b7a24 */ /* 0x000fe200078e02ff */
[----:B------:R-:W-:Y:S02]  /*10b90*/  LEA.HI.X.SX32 R7, R201, R3, 0x2, P2 ;  /* 0x00000003c9077211 */ /* 0x000fe400010f16ff */
[----:B---3--:R-:W-:Y:S01]  /*10ba0*/  LEA R4, P5, R111, R2, 0x2 ;  /* 0x000000026f047211 */ /* 0x008fe200078a10ff */
[----:B------:R-:W-:-:S03]  /*10bb0*/  IMAD R119, R119, c[0x0][0x190], RZ ;  /* 0x0000640077777a24 */ /* 0x000fc600078e02ff */
[----:B------:R-:W-:Y:S01]  /*10bc0*/  LEA.HI.X.SX32 R5, R111, R3, 0x2, P5 ;  /* 0x000000036f057211 */ /* 0x000fe200028f16ff */
[----:B------:R1:W-:Y:S04]  /*10bd0*/  STL.64 [R1+0x878], R6 ;  /* 0x0008780601007387 */ /* 0x0003e80000100a00 */
[----:B------:R3:W-:Y:S04]  /*10be0*/  STL.64 [R1+0x978], R4 ;  /* 0x0009780401007387 */ /* 0x0007e80000100a00 */
[----:B------:R-:W4:Y:S01]  /*10bf0*/  LDL.LU R178, [R1+0x64] ;  /* 0x0000640001b27983 */ /* 0x000f220000300800 */
[----:B-1----:R-:W-:-:S02]  /*10c00*/  LEA R6, P2, R123, R2, 0x2 ;  /* 0x000000027b067211 */ /* 0x002fc400078410ff */
[----:B---3--:R-:W-:Y:S02]  /*10c10*/  LEA R4, P5, R119, R2, 0x2 ;  /* 0x0000000277047211 */ /* 0x008fe400078a10ff */
[-C--:B------:R-:W-:Y:S02]  /*10c20*/  LEA.HI.X.SX32 R7, R123, R3.reuse, 0x2, P2 ;  /* 0x000000037b077211 */ /* 0x080fe400010f16ff */
[----:B------:R-:W-:-:S03]  /*10c30*/  LEA.HI.X.SX32 R5, R119, R3, 0x2, P5 ;  /* 0x0000000377057211 */ /* 0x000fc600028f16ff */
[----:B------:R1:W-:Y:S04]  /*10c40*/  STL.64 [R1+0xa78], R6 ;  /* 0x000a780601007387 */ /* 0x0003e80000100a00 */
[----:B------:R3:W-:Y:S01]  /*10c50*/  STL.64 [R1+0xb58], R4 ;  /* 0x000b580401007387 */ /* 0x0007e20000100a00 */
[----:B------:R-:W-:Y:S02]  /*10c60*/  IMAD R203, R203, c[0x0][0x190], RZ ;  /* 0x00006400cbcb7a24 */ /* 0x000fe400078e02ff */
[----:B------:R-:W-:Y:S02]  /*10c70*/  IMAD R121, R121, c[0x0][0x190], RZ ;  /* 0x0000640079797a24 */ /* 0x000fe400078e02ff */
[----:B------:R-:W-:Y:S01]  /*10c80*/  IMAD R240, R240, c[0x0][0x190], RZ ;  /* 0x00006400f0f07a24 */ /* 0x000fe200078e02ff */
[----:B------:R-:W-:-:S02]  /*10c90*/  LEA R88, P2, R203, R2, 0x2 ;  /* 0x00000002cb587211 */ /* 0x000fc400078410ff */
        /* <DEDUP_REMOVED lines=10> */
[----:B------:R-:W-:-:S02]  /*10d40*/  LEA.HI.X.SX32 R93, R240, R3, 0x2, P2 ;  /* 0x00000003f05d7211 */ /* 0x000fc400010f16ff */
[-C--:B-1----:R-:W-:Y:S02]  /*10d50*/  LEA R6, P2, R205, R2.reuse, 0x2 ;  /* 0x00000002cd067211 */ /* 0x082fe400078410ff */
[-C--:B------:R-:W-:Y:S02]  /*10d60*/  LEA.HI.X.SX32 R95, R95, R3.reuse, 0x2, P5 ;  /* 0x000000035f5f7211 */ /* 0x080fe400028f16ff */
[----:B---3--:R-:W-:Y:S02]  /*10d70*/  LEA R4, P5, R125, R2, 0x2 ;  /* 0x000000027d047211 */ /* 0x008fe400078a10ff */
[-C--:B------:R-:W-:Y:S02]  /*10d80*/  LEA.HI.X.SX32 R7, R205, R3.reuse, 0x2, P2 ;  /* 0x00000003cd077211 */ /* 0x080fe400010f16ff */
[----:B------:R-:W-:Y:S01]  /*10d90*/  LEA.HI.X.SX32 R5, R125, R3, 0x2, P5 ;  /* 0x000000037d057211 */ /* 0x000fe200028f16ff */
[----:B--2---:R-:W-:Y:S02]  /*10da0*/  IMAD R173, R180, c[0x0][0x190], RZ ;  /* 0x00006400b4ad7a24 */ /* 0x004fe400078e02ff */
[----:B------:R-:W2:Y:S04]  /*10db0*/  LDL.LU R180, [R1+0x68] ;  /* 0x0000680001b47983 */ /* 0x000ea80000300800 */
[----:B------:R-:W3:Y:S04]  /*10dc0*/  LDL.LU R188, [R1+0x6c] ;  /* 0x00006c0001bc7983 */ /* 0x000ee80000300800 */
[----:B------:R1:W-:Y:S04]  /*10dd0*/  STL.64 [R1+0x880], R6 ;  /* 0x0008800601007387 */ /* 0x0003e80000100a00 */
[----:B------:R1:W-:Y:S04]  /*10de0*/  STL.64 [R1+0x980], R4 ;  /* 0x0009800401007387 */ /* 0x0003e80000100a00 */
[----:B------:R-:W2:Y:S01]  /*10df0*/  LDL.LU R218, [R1+0x70] ;  /* 0x0000700001da7983 */ /* 0x000ea20000300800 */
[----:B------:R-:W-:-:S02]  /*10e00*/  IMAD R246, R246, c[0x0][0x190], RZ ;  /* 0x00006400f6f67a24 */ /* 0x000fc400078e02ff */
[----:B------:R-:W-:Y:S02]  /*10e10*/  IMAD R127, R127, c[0x0][0x190], RZ ;  /* 0x000064007f7f7a24 */ /* 0x000fe400078e02ff */
[----:B------:R-:W-:Y:S01]  /*10e20*/  IMAD R207, R207, c[0x0][0x190], RZ ;  /* 0x00006400cfcf7a24 */ /* 0x000fe200078e02ff */
[CC--:B-1----:R-:W-:Y:S02]  /*10e30*/  LEA R6, P2, R246.reuse, R2.reuse, 0x2 ;  /* 0x00000002f6067211 */ /* 0x0c2fe400078410ff */
[-C--:B------:R-:W-:Y:S01]  /*10e40*/  LEA R4, P5, R127, R2.reuse, 0x2 ;  /* 0x000000027f047211 */ /* 0x080fe200078a10ff */
[----:B------:R-:W-:Y:S01]  /*10e50*/  IMAD R241, R241, c[0x0][0x190], RZ ;  /* 0x00006400f1f17a24 */ /* 0x000fe200078e02ff */
[-C--:B------:R-:W-:Y:S02]  /*10e60*/  LEA.HI.X.SX32 R7, R246, R3.reuse, 0x2, P2 ;  /* 0x00000003f6077211 */ /* 0x080fe400010f16ff */
[-C--:B------:R-:W-:Y:S01]  /*10e70*/  LEA R96, P2, R207, R2.reuse, 0x2 ;  /* 0x00000002cf607211 */ /* 0x080fe200078410ff */
[----:B------:R-:W-:Y:S01]  /*10e80*/  IMAD R131, R131, c[0x0][0x190], RZ ;  /* 0x0000640083837a24 */ /* 0x000fe200078e02ff */
[-C--:B------:R-:W-:Y:S01]  /*10e90*/  LEA.HI.X.SX32 R5, R127, R3.reuse, 0x2, P5 ;  /* 0x000000037f057211 */ /* 0x080fe200028f16ff */
[----:B------:R-:W-:Y:S01]  /*10ea0*/  IMAD R164, R97, c[0x0][0x190], RZ ;  /* 0x0000640061a47a24 */ /* 0x000fe200078e02ff */
        /* <DEDUP_REMOVED lines=8> */
[----:B------:R-:W-:Y:S01]  /*10f30*/  LEA R102, P5, R131, R2, 0x2 ;  /* 0x0000000283667211 */ /* 0x000fe200078a10ff */
[----:B------:R-:W-:Y:S01]  /*10f40*/  IMAD R133, R133, c[0x0][0x190], RZ ;  /* 0x0000640085857a24 */ /* 0x000fe200078e02ff */
[----:B------:R1:W-:Y:S01]  /*10f50*/  STL.64 [R1+0xa80], R6 ;  /* 0x000a800601007387 */ /* 0x0003e20000100a00 */
[----:B------:R-:W-:-:S02]  /*10f60*/  LEA.HI.X.SX32 R101, R241, R3, 0x2, P2 ;  /* 0x00000003f1657211 */ /* 0x000fc400010f16ff */
[-C--:B------:R-:W-:Y:S01]  /*10f70*/  LEA.HI.X.SX32 R103, R131, R3.reuse, 0x2, P5 ;  /* 0x0000000383677211 */ /* 0x080fe200028f16ff */
[----:B------:R-:W-:Y:S01]  /*10f80*/  IMAD R129, R129, c[0x0][0x190], RZ ;  /* 0x0000640081817a24 */ /* 0x000fe200078e02ff */
[C---:B-1----:R-:W-:Y:S01]  /*10f90*/  LEA R6, P2, R209.reuse, R2, 0x2 ;  /* 0x00000002d1067211 */ /* 0x042fe200078410ff */
[----:B----4-:R-:W-:Y:S02]  /*10fa0*/  IMAD R177, R184, c[0x0][0x190], RZ ;  /* 0x00006400b8b17a24 */ /* 0x010fe400078e02ff */
[----:B------:R-:W4:Y:S01]  /*10fb0*/  LDL.LU R184, [R1+0x74] ;  /* 0x0000740001b87983 */ /* 0x000f220000300800 */
[----:B------:R-:W-:-:S03]  /*10fc0*/  LEA.HI.X.SX32 R7, R209, R3, 0x2, P2 ;  /* 0x00000003d1077211 */ /* 0x000fc600010f16ff */
[----:B------:R1:W-:Y:S01]  /*10fd0*/  STL.64 [R1+0xb60], R4 ;  /* 0x000b600401007387 */ /* 0x0003e20000100a00 */
[----:B------:R-:W-:Y:S02]  /*10fe0*/  IMAD R211, R211, c[0x0][0x190], RZ ;  /* 0x00006400d3d37a24 */ /* 0x000fe400078e02ff */
[----:B------:R-:W-:Y:S01]  /*10ff0*/  IMAD R171, R186, c[0x0][0x190], RZ ;  /* 0x00006400baab7a24 */ /* 0x000fe200078e02ff */
[----:B------:R-:W4:Y:S04]  /*11000*/  LDL.LU R222, [R1+0x78] ;  /* 0x0000780001de7983 */ /* 0x000f280000300800 */
[----:B------:R-:W4:Y:S01]  /*11010*/  LDL.LU R186, [R1+0x7c] ;  /* 0x00007c0001ba7983 */ /* 0x000f220000300800 */
[----:B-1----:R-:W-:-:S03]  /*11020*/  LEA R4, P5, R133, R2, 0x2 ;  /* 0x0000000285047211 */ /* 0x002fc600078a10ff */
[----:B------:R1:W-:Y:S01]  /*11030*/  STL.64 [R1+0x888], R6 ;  /* 0x0008880601007387 */ /* 0x0003e20000100a00 */
[----:B------:R-:W-:-:S05]  /*11040*/  LEA.HI.X.SX32 R5, R133, R3, 0x2, P5 ;  /* 0x0000000385057211 */ /* 0x000fca00028f16ff */
[----:B------:R1:W-:Y:S02]  /*11050*/  STL.64 [R1+0x988], R4 ;  /* 0x0009880401007387 */ /* 0x0003e40000100a00 */
[CC--:B-1----:R-:W-:Y:S02]  /*11060*/  LEA R6, P2, R129.reuse, R2.reuse, 0x2 ;  /* 0x0000000281067211 */ /* 0x0c2fe400078410ff */
[----:B------:R-:W4:Y:S02]  /*11070*/  LDL.LU R220, [R1+0x80] ;  /* 0x0000800001dc7983 */ /* 0x000f240000300800 */
[----:B------:R-:W-:Y:S02]  /*11080*/  LEA.HI.X.SX32 R7, R129, R3, 0x2, P2 ;  /* 0x0000000381077211 */ /* 0x000fe400010f16ff */
[----:B------:R-:W-:-:S03]  /*11090*/  LEA R4, P5, R211, R2, 0x2 ;  /* 0x00000002d3047211 */ /* 0x000fc600078a10ff */
[----:B------:R1:W-:Y:S01]  /*110a0*/  STL.64 [R1+0xa90], R6 ;  /* 0x000a900601007387 */ /* 0x0003e20000100a00 */
[----:B------:R-:W-:Y:S01]  /*110b0*/  LEA.HI.X.SX32 R5, R211, R3, 0x2, P5 ;  /* 0x00000003d3057211 */ /* 0x000fe200028f16ff */
[----:B------:R-:W-:Y:S02]  /*110c0*/  IMAD R141, R141, c[0x0][0x190], RZ ;  /* 0x000064008d8d7a24 */ /* 0x000fe400078e02ff */
[----:B------:R-:W-:-:S03]  /*110d0*/  IMAD R243, R243, c[0x0][0x190], RZ ;  /* 0x00006400f3f37a24 */ /* 0x000fc600078e02ff */
[-C--:B------:R-:W-:Y:S01]  /*110e0*/  LEA R104, P2, R141, R2.reuse, 0x2 ;  /* 0x000000028d687211 */ /* 0x080fe200078410ff */
[----:B------:R-:W-:Y:S02]  /*110f0*/  IMAD R137, R137, c[0x0][0x190], RZ ;  /* 0x0000640089897a24 */ /* 0x000fe400078e02ff */
[----:B------:R-:W-:Y:S01]  /*11100*/  IMAD R174, R108, c[0x0][0x190], RZ ;  /* 0x000064006cae7a24 */ /* 0x000fe200078e02ff */
[-C--:B------:R-:W-:Y:S01]  /*11110*/  LEA.HI.X.SX32 R105, R141, R3.reuse, 0x2, P2 ;  /* 0x000000038d697211 */ /* 0x080fe200010f16ff */
[----:B------:R-:W-:Y:S01]  /*11120*/  IMAD R213, R213, c[0x0][0x190], RZ ;  /* 0x00006400d5d57a24 */ /* 0x000fe200078e02ff */
[-C--:B------:R-:W-:Y:S01]  /*11130*/  LEA R108, P2, R243, R2.reuse, 0x2 ;  /* 0x00000002f36c7211 */ /* 0x080fe200078410ff */
[----:B------:R-:W-:Y:S02]  /*11140*/  IMAD R122, R154, c[0x0][0x190], RZ ;  /* 0x000064009a7a7a24 */ /* 0x000fe400078e02ff */
[----:B------:R-:W-:Y:S02]  /*11150*/  IMAD R154, R160, c[0x0][0x190], RZ ;  /* 0x00006400a09a7a24 */ /* 0x000fe400078e02ff */
[----:B------:R-:W-:Y:S01]  /*11160*/  IMAD R160, R106, c[0x0][0x190], RZ ;  /* 0x000064006aa07a24 */ /* 0x000fe200078e02ff */
[----:B------:R-:W-:Y:S01]  /*11170*/  LEA R106, P5, R137, R2, 0x2 ;  /* 0x00000002896a7211 */ /* 0x000fe200078a10ff */
[----:B------:R-:W-:Y:S01]  /*11180*/  IMAD R139, R139, c[0x0][0x190], RZ ;  /* 0x000064008b8b7a24 */ /* 0x000fe200078e02ff */
[----:B------:R-:W-:-:S02]  /*11190*/  LEA.HI.X.SX32 R109, R243, R3, 0x2, P2 ;  /* 0x00000003f36d7211 */ /* 0x000fc400010f16ff */
[-C--:B-1----:R-:W-:Y:S01]  /*111a0*/  LEA R6, P2, R213, R2.reuse, 0x2 ;  /* 0x00000002d5067211 */ /* 0x082fe200078410ff */
[----:B------:R-:W-:Y:S01]  /*111b0*/  IMAD R172, R110, c[0x0][0x190], RZ ;  /* 0x000064006eac7a24 */ /* 0x000fe200078e02ff */
[-C--:B------:R-:W-:Y:S02]  /*111c0*/  LEA.HI.X.SX32 R107, R137, R3.reuse, 0x2, P5 ;  /* 0x00000003896b7211 */ /* 0x080fe400028f16ff */
[----:B------:R-:W-:Y:S02]  /*111d0*/  LEA R110, P5, R139, R2, 0x2 ;  /* 0x000000028b6e7211 */ /* 0x000fe400078a10ff */
[-C--:B------:R-:W-:Y:S02]  /*111e0*/  LEA.HI.X.SX32 R7, R213, R3.reuse, 0x2, P2 ;  /* 0x00000003d5077211 */ /* 0x080fe400010f16ff */
[----:B------:R-:W-:Y:S01]  /*111f0*/  LEA.HI.X.SX32 R111, R139, R3, 0x2, P5 ;  /* 0x000000038b6f7211 */ /* 0x000fe200028f16ff */
[----:B---3--:R-:W-:Y:S02]  /*11200*/  IMAD R181, R188, c[0x0][0x190], RZ ;  /* 0x00006400bcb57a24 */ /* 0x008fe400078e02ff */
[----:B------:R-:W3:Y:S04]  /*11210*/  LDL.LU R188, [R1+0x84] ;  /* 0x0000840001bc7983 */ /* 0x000ee80000300800 */
[----:B------:R1:W-:Y:S04]  /*11220*/  STL.64 [R1+0xb68], R4 ;  /* 0x000b680401007387 */ /* 0x0003e80000100a00 */
[----:B------:R-:W3:Y:S01]  /*11230*/  LDL.LU R242, [R1+0x88] ;  /* 0x0000880001f27983 */ /* 0x000ee20000300800 */
[----:B--2---:R-:W-:-:S03]  /*11240*/  IMAD R183, R218, c[0x0][0x190], RZ ;  /* 0x00006400dab77a24 */ /* 0x004fc600078e02ff */
[----:B------:R-:W2:Y:S01]  /*11250*/  LDL.LU R218, [R1+0x8c] ;  /* 0x00008c0001da7983 */ /* 0x000ea20000300800 */
[----:B-1----:R-:W-:-:S03]  /*11260*/  LEA R4, P5, R120, R2, 0x2 ;  /* 0x0000000278047211 */ /* 0x002fc600078a10ff */
[----:B------:R1:W-:Y:S01]  /*11270*/  STL.64 [R1+0x890], R6 ;  /* 0x0008900601007387 */ /* 0x0003e20000100a00 */
[----:B------:R-:W-:Y:S02]  /*11280*/  LEA.HI.X.SX32 R5, R120, R3, 0x2, P5 ;  /* 0x0000000378057211 */ /* 0x000fe400028f16ff */
[----:B-1----:R-:W-:-:S03]  /*11290*/  LEA R6, P2, R122, R2, 0x2 ;  /* 0x000000027a067211 */ /* 0x002fc600078410ff */
[----:B------:R1:W-:Y:S01]  /*112a0*/  STL.64 [R1+0x990], R4 ;  /* 0x0009900401007387 */ /* 0x0003e20000100a00 */
[----:B------:R-:W-:-:S03]  /*112b0*/  LEA.HI.X.SX32 R7, R122, R3, 0x2, P2 ;  /* 0x000000037a077211 */ /* 0x000fc600010f16ff */
[----:B------:R-:W2:Y:S04]  /*112c0*/  LDL.LU R252, [R1+0x90] ;  /* 0x0000900001fc7983 */ /* 0x000ea80000300800 */
[----:B------:R1:W-:Y:S04]  /*112d0*/  STL.64 [R1+0xa98], R6 ;  /* 0x000a980601007387 */ /* 0x0003e80000100a00 */
[----:B------:R-:W2:Y:S01]  /*112e0*/  LDL.LU R226, [R1+0x94] ;  /* 0x0000940001e27983 */ /* 0x000ea20000300800 */
[----:B------:R-:W-:Y:S02]  /*112f0*/  IMAD R143, R143, c[0x0][0x190], RZ ;  /* 0x000064008f8f7a24 */ /* 0x000fe400078e02ff */
[----:B------:R-:W-:-:S03]  /*11300*/  IMAD R215, R215, c[0x0][0x190], RZ ;  /* 0x00006400d7d77a24 */ /* 0x000fc600078e02ff */
[-C--:B-1----:R-:W-:Y:S01]  /*11310*/  LEA R4, P5, R143, R2.reuse, 0x2 ;  /* 0x000000028f047211 */ /* 0x082fe200078a10ff */
[----:B------:R-:W-:Y:S02]  /*11320*/  IMAD R165, R168, c[0x0][0x190], RZ ;  /* 0x00006400a8a57a24 */ /* 0x000fe400078e02ff */
[----:B------:R-:W-:Y:S01]  /*11330*/  IMAD R168, R112, c[0x0][0x190], RZ ;  /* 0x0000640070a87a24 */ /* 0x000fe200078e02ff */
[-C--:B------:R-:W-:Y:S01]  /*11340*/  LEA R112, P2, R215, R2.reuse, 0x2 ;  /* 0x00000002d7707211 */ /* 0x080fe200078410ff */
[----:B------:R-:W-:Y:S01]  /*11350*/  IMAD R221, R221, c[0x0][0x190], RZ ;  /* 0x00006400dddd7a24 */ /* 0x000fe200078e02ff */
[-C--:B------:R-:W-:Y:S01]  /*11360*/  LEA.HI.X.SX32 R5, R143, R3.reuse, 0x2, P5 ;  /* 0x000000038f057211 */ /* 0x080fe200028f16ff */
[----:B------:R-:W-:Y:S01]  /*11370*/  IMAD R170, R114, c[0x0][0x190], RZ ;  /* 0x0000640072aa7a24 */ /* 0x000fe200078e02ff */
[-C--:B------:R-:W-:Y:S01]  /*11380*/  LEA R114, P5, R126, R2.reuse, 0x2 ;  /* 0x000000027e727211 */ /* 0x080fe200078a10ff */
[----:B------:R-:W-:Y:S01]  /*11390*/  IMAD R169, R116, c[0x0][0x190], RZ ;  /* 0x0000640074a97a24 */ /* 0x000fe200078e02ff */
[----:B------:R-:W-:Y:S01]  /*113a0*/  LEA.HI.X.SX32 R113, R215, R3, 0x2, P2 ;  /* 0x00000003d7717211 */ /* 0x000fe200010f16ff */
[----:B------:R-:W-:Y:S01]  /*113b0*/  IMAD R217, R217, c[0x0][0x190], RZ ;  /* 0x00006400d9d97a24 */ /* 0x000fe200078e02ff */
[----:B------:R-:W-:-:S02]  /*113c0*/  LEA R116, P2, R221, R2, 0x2 ;  /* 0x00000002dd747211 */ /* 0x000fc400078410ff */
[-C--:B------:R-:W-:Y:S02]  /*113d0*/  LEA.HI.X.SX32 R115, R126, R3.reuse, 0x2, P5 ;  /* 0x000000037e737211 */ /* 0x080fe400028f16ff */
[CC--:B------:R-:W-:Y:S01]  /*113e0*/  LEA R118, P5, R128.reuse, R2.reuse, 0x2 ;  /* 0x0000000280767211 */ /* 0x0c0fe200078a10ff */
[----:B------:R-:W-:Y:S01]  /*113f0*/  IMAD R167, R117, c[0x0][0x190], RZ ;  /* 0x0000640075a77a24 */ /* 0x000fe200078e02ff */
[-C--:B------:R-:W-:Y:S01]  /*11400*/  LEA.HI.X.SX32 R117, R221, R3.reuse, 0x2, P2 ;  /* 0x00000003dd757211 */ /* 0x080fe200010f16ff */
[----:B------:R1:W-:Y:S01]  /*11410*/  STL.64 [R1+0xb70], R4 ;  /* 0x000b700401007387 */ /* 0x0003e20000100a00 */
[CC--:B------:R-:W-:Y:S02]  /*11420*/  LEA R6, P2, R217.reuse, R2.reuse, 0x2 ;  /* 0x00000002d9067211 */ /* 0x0c0fe400078410ff */
[-C--:B------:R-:W-:Y:S01]  /*11430*/  LEA.HI.X.SX32 R119, R128, R3.reuse, 0x2, P5 ;  /* 0x0000000380777211 */ /* 0x080fe200028f16ff */
[----:B----4-:R-:W-:Y:S01]  /*11440*/  IMAD R185, R222, c[0x0][0x190], RZ ;  /* 0x00006400deb97a24 */ /* 0x010fe200078e02ff */
[----:B------:R-:W-:Y:S01]  /*11450*/  LEA.HI.X.SX32 R7, R217, R3, 0x2, P2 ;  /* 0x00000003d9077211 */ /* 0x000fe200010f16ff */
[----:B------:R-:W4:Y:S01]  /*11460*/  LDL.LU R222, [R1+0x98] ;  /* 0x0000980001de7983 */ /* 0x000f220000300800 */
[----:B-1----:R-:W-:-:S04]  /*11470*/  LEA R4, P5, R130, R2, 0x2 ;  /* 0x0000000282047211 */ /* 0x002fc800078a10ff */
[----:B------:R-:W-:Y:S01]  /*11480*/  LEA.HI.X.SX32 R5, R130, R3, 0x2, P5 ;  /* 0x0000000382057211 */ /* 0x000fe200028f16ff */
[----:B------:R-:W-:Y:S02]  /*11490*/  IMAD R187, R220, c[0x0][0x190], RZ ;  /* 0x00006400dcbb7a24 */ /* 0x000fe400078e02ff */
[----:B------:R-:W4:Y:S04]  /*114a0*/  LDL.LU R220, [R1+0x9c] ;  /* 0x00009c0001dc7983 */ /* 0x000f280000300800 */
[----:B------:R1:W-:Y:S04]  /*114b0*/  STL.64 [R1+0x898], R6 ;  /* 0x0008980601007387 */ /* 0x0003e80000100a00 */
[----:B------:R1:W-:Y:S02]  /*114c0*/  STL.64 [R1+0x998], R4 ;  /* 0x0009980401007387 */ /* 0x0003e40000100a00 */
[----:B-1----:R-:W-:-:S04]  /*114d0*/  LEA R6, P2, R134, R2, 0x2 ;  /* 0x0000000286067211 */ /* 0x002fc800078410ff */
[----:B------:R-:W-:Y:S02]  /*114e0*/  LEA.HI.X.SX32 R7, R134, R3, 0x2, P2 ;  /* 0x0000000386077211 */ /* 0x000fe400010f16ff */
[----:B------:R-:W-:-:S04]  /*114f0*/  LEA R4, P5, R192, R2, 0x2 ;  /* 0x00000002c0047211 */ /* 0x000fc800078a10ff */
[----:B------:R-:W-:Y:S01]  /*11500*/  LEA.HI.X.SX32 R5, R192, R3, 0x2, P5 ;  /* 0x00000003c0057211 */ /* 0x000fe200028f16ff */
[----:B---3--:R-:W-:Y:S02]  /*11510*/  IMAD R189, R242, c[0x0][0x190], RZ ;  /* 0x00006400f2bd7a24 */ /* 0x008fe400078e02ff */
[----:B------:R-:W3:Y:S01]  /*11520*/  LDL.LU R242, [R1+0xa0] ;  /* 0x0000a00001f27983 */ /* 0x000ee20000300800 */
[----:B--2---:R-:W-:-:S03]  /*11530*/  IMAD R190, R218, c[0x0][0x190], RZ ;  /* 0x00006400dabe7a24 */ /* 0x004fc600078e02ff */
[----:B------:R1:W-:Y:S04]  /*11540*/  STL.64 [R1+0xaa0], R6 ;  /* 0x000aa00601007387 */ /* 0x0003e80000100a00 */
[----:B------:R-:W2:Y:S04]  /*11550*/  LDL.LU R218, [R1+0xa4] ;  /* 0x0000a40001da7983 */ /* 0x000ea80000300800 */
[----:B------:R1:W-:Y:S01]  /*11560*/  STL.64 [R1+0xb78], R4 ;  /* 0x000b780401007387 */ /* 0x0003e20000100a00 */
[----:B------:R-:W-:-:S03]  /*11570*/  IMAD R191, R252, c[0x0][0x190], RZ ;  /* 0x00006400fcbf7a24 */ /* 0x000fc600078e02ff */
[----:B------:R-:W2:Y:S01]  /*11580*/  LDL.LU R252, [R1+0xa8] ;  /* 0x0000a80001fc7983 */ /* 0x000ea20000300800 */
[----:B------:R-:W-:-:S03]  /*11590*/  IMAD R192, R226, c[0x0][0x190], RZ ;  /* 0x00006400e2c07a24 */ /* 0x000fc600078e02ff */
[----:B------:R-:W2:Y:S01]  /*115a0*/  LDL.LU R226, [R1+0xac] ;  /* 0x0000ac0001e27983 */ /* 0x000ea20000300800 */
[----:B------:R-:W-:Y:S01]  /*115b0*/  IMAD R219, R219, c[0x0][0x190], RZ ;  /* 0x00006400dbdb7a24 */ /* 0x000fe200078e02ff */
[----:B------:R-:W-:Y:S01]  /*115c0*/  LEA R122, P5, R216, R2, 0x2 ;  /* 0x00000002d87a7211 */ /* 0x000fe200078a10ff */
[----:B------:R-:W-:-:S03]  /*115d0*/  IMAD R175, R176, c[0x0][0x190], RZ ;  /* 0x00006400b0af7a24 */ /* 0x000fc600078e02ff */
[----:B------:R-:W-:Y:S01]  /*115e0*/  LEA R120, P2, R219, R2, 0x2 ;  /* 0x00000002db787211 */ /* 0x000fe200078410ff */
[----:B------:R-:W-:-:S03]  /*115f0*/  IMAD R176, R124, c[0x0][0x190], RZ ;  /* 0x000064007cb07a24 */ /* 0x000fc600078e02ff */
[-C--:B------:R-:W-:Y:S02]  /*11600*/  LEA.HI.X.SX32 R121, R219, R3.reuse, 0x2, P2 ;  /* 0x00000003db797211 */ /* 0x080fe400010f16ff */
[-C--:B------:R-:W-:Y:S02]  /*11610*/  LEA R124, P2, R214, R2.reuse, 0x2 ;  /* 0x00000002d67c7211 */ /* 0x080fe400078410ff */
[-C--:B------:R-:W-:Y:S02]  /*11620*/  LEA.HI.X.SX32 R123, R216, R3.reuse, 0x2, P5 ;  /* 0x00000003d87b7211 */ /* 0x080fe400028f16ff */
[-C--:B------:R-:W-:Y:S02]  /*11630*/  LEA R126, P5, R212, R2.reuse, 0x2 ;  /* 0x00000002d47e7211 */ /* 0x080fe400078a10ff */
[----:B------:R-:W-:Y:S02]  /*11640*/  LEA.HI.X.SX32 R125, R214, R3, 0x2, P2 ;  /* 0x00000003d67d7211 */ /* 0x000fe400010f16ff */
[----:B-1----:R-:W-:-:S02]  /*11650*/  LEA R6, P2, R210, R2, 0x2 ;  /* 0x00000002d2067211 */ /* 0x002fc400078410ff */
[-C--:B------:R-:W-:Y:S02]  /*11660*/  LEA.HI.X.SX32 R127, R212, R3.reuse, 0x2, P5 ;  /* 0x00000003d47f7211 */ /* 0x080fe400028f16ff */
[----:B------:R-:W-:Y:S02]  /*11670*/  LEA R4, P5, R208, R2, 0x2 ;  /* 0x00000002d0047211 */ /* 0x000fe400078a10ff */
[-C--:B------:R-:W-:Y:S01]  /*11680*/  LEA.HI.X.SX32 R7, R210, R3.reuse, 0x2, P2 ;  /* 0x00000003d2077211 */ /* 0x080fe200010f16ff */
[----:B------:R-:W-:Y:S01]  /*11690*/  IMAD R233, R233, c[0x0][0x190], RZ ;  /* 0x00006400e9e97a24 */ /* 0x000fe200078e02ff */
[----:B------:R-:W-:-:S03]  /*116a0*/  LEA.HI.X.SX32 R5, R208, R3, 0x2, P5 ;  /* 0x00000003d0057211 */ /* 0x000fc600028f16ff */
[----:B------:R1:W-:Y:S04]  /*116b0*/  STL.64 [R1+0x8a0], R6 ;  /* 0x0008a00601007387 */ /* 0x0003e80000100a00 */
[----:B------:R4:W-:Y:S02]  /*116c0*/  STL.64 [R1+0x9a0], R4 ;  /* 0x0009a00401007387 */ /* 0x0009e40000100a00 */
[----:B----4-:R-:W-:Y:S02]  /*116d0*/  IMAD R193, R222, c[0x0][0x190], RZ ;  /* 0x00006400dec17a24 */ /* 0x010fe400078e02ff */
[----:B------:R-:W4:Y:S01]  /*116e0*/  LDL.LU R222, [R1+0xb0] ;  /* 0x0000b00001de7983 */ /* 0x000f220000300800 */
[-C--:B-1----:R-:W-:Y:S02]  /*116f0*/  LEA R6, P2, R194, R2.reuse, 0x2 ;  /* 0x00000002c2067211 */ /* 0x082fe400078410ff */
[----:B------:R-:W-:-:S02]  /*11700*/  LEA R4, P5, R233, R2, 0x2 ;  /* 0x00000002e9047211 */ /* 0x000fc400078a10ff */
[-C--:B------:R-:W-:Y:S02]  /*11710*/  LEA.HI.X.SX32 R7, R194, R3.reuse, 0x2, P2 ;  /* 0x00000003c2077211 */ /* 0x080fe400010f16ff */
[----:B------:R-:W-:Y:S01]  /*11720*/  LEA.HI.X.SX32 R5, R233, R3, 0x2, P5 ;  /* 0x00000003e9057211 */ /* 0x000fe200028f16ff */
[----:B------:R-:W-:Y:S02]  /*11730*/  IMAD R194, R220, c[0x0][0x190], RZ ;  /* 0x00006400dcc27a24 */ /* 0x000fe400078e02ff */
[----:B------:R1:W-:Y:S04]  /*11740*/  STL.64 [R1+0xaa8], R6 ;  /* 0x000aa80601007387 */ /* 0x0003e80000100a00 */
[----:B------:R-:W4:Y:S04]  /*11750*/  LDL.LU R220, [R1+0xb4] ;  /* 0x0000b40001dc7983 */ /* 0x000f280000300800 */
[----:B------:R1:W-:Y:S01]  /*11760*/  STL.64 [R1+0xb80], R4 ;  /* 0x000b800401007387 */ /* 0x0003e20000100a00 */
[----:B------:R-:W-:Y:S01]  /*11770*/  LEA R128, P2, R206, R2, 0x2 ;  /* 0x00000002ce807211 */ /* 0x000fe200078410ff */
[----:B------:R-:W-:-:S03]  /*11780*/  IMAD R179, R132, c[0x0][0x190], RZ ;  /* 0x0000640084b37a24 */ /* 0x000fc600078e02ff */
[-C--:B------:R-:W-:Y:S02]  /*11790*/  LEA.HI.X.SX32 R129, R206, R3.reuse, 0x2, P2 ;  /* 0x00000003ce817211 */ /* 0x080fe400010f16ff */
[-C--:B------:R-:W-:Y:S02]  /*117a0*/  LEA R132, P2, R196, R2.reuse, 0x2 ;  /* 0x00000002c4847211 */ /* 0x080fe400078410ff */
[-C--:B------:R-:W-:Y:S02]  /*117b0*/  LEA R130, P5, R204, R2.reuse, 0x2 ;  /* 0x00000002cc827211 */ /* 0x080fe400078a10ff */
[-C--:B------:R-:W-:Y:S02]  /*117c0*/  LEA.HI.X.SX32 R133, R196, R3.reuse, 0x2, P2 ;  /* 0x00000003c4857211 */ /* 0x080fe400010f16ff */
[----:B-1----:R-:W-:Y:S02]  /*117d0*/  LEA R6, P2, R202, R2, 0x2 ;  /* 0x00000002ca067211 */ /* 0x002fe400078410ff */
[----:B------:R-:W-:-:S02]  /*117e0*/  LEA.HI.X.SX32 R131, R204, R3, 0x2, P5 ;  /* 0x00000003cc837211 */ /* 0x000fc400028f16ff */
[CC--:B------:R-:W-:Y:S02]  /*117f0*/  LEA R134, P5, R135.reuse, R2.reuse, 0x2 ;  /* 0x0000000287867211 */ /* 0x0c0fe400078a10ff */
[-C--:B------:R-:W-:Y:S02]  /*11800*/  LEA.HI.X.SX32 R7, R202, R3.reuse, 0x2, P2 ;  /* 0x00000003ca077211 */ /* 0x080fe400010f16ff */
[----:B------:R-:W-:Y:S02]  /*11810*/  LEA.HI.X.SX32 R135, R135, R3, 0x2, P5 ;  /* 0x0000000387877211 */ /* 0x000fe400028f16ff */
[----:B------:R-:W-:-:S04]  /*11820*/  LEA R4, P5, R198, R2, 0x2 ;  /* 0x00000002c6047211 */ /* 0x000fc800078a10ff */
[----:B------:R-:W-:Y:S01]  /*11830*/  LEA.HI.X.SX32 R5, R198, R3, 0x2, P5 ;  /* 0x00000003c6057211 */ /* 0x000fe200028f16ff */
[----:B---3--:R-:W-:Y:S02]  /*11840*/  IMAD R195, R242, c[0x0][0x190], RZ ;  /* 0x00006400f2c37a24 */ /* 0x008fe400078e02ff */
[----:B------:R-:W3:Y:S01]  /*11850*/  LDL.LU R242, [R1+0xb8] ;  /* 0x0000b80001f27983 */ /* 0x000ee20000300800 */
[----:B--2---:R-:W-:-:S03]  /*11860*/  IMAD R196, R218, c[0x0][0x190], RZ ;  /* 0x00006400dac47a24 */ /* 0x004fc600078e02ff */
[----:B------:R-:W2:Y:S04]  /*11870*/  LDL.LU R218, [R1+0xbc] ;  /* 0x0000bc0001da7983 */ /* 0x000ea80000300800 */
[----:B------:R1:W-:Y:S04]  /*11880*/  STL.64 [R1+0x8a8], R6 ;  /* 0x0008a80601007387 */ /* 0x0003e80000100a00 */
[----:B------:R1:W-:Y:S02]  /*11890*/  STL.64 [R1+0x9a8], R4 ;  /* 0x0009a80401007387 */ /* 0x0003e40000100a00 */
[----:B-1----:R-:W-:Y:S01]  /*118a0*/  LEA R6, P2, R136, R2, 0x2 ;  /* 0x0000000288067211 */ /* 0x002fe200078410ff */
[----:B------:R-:W-:-:S02]  /*118b0*/  IMAD R197, R252, c[0x0][0x190], RZ ;  /* 0x00006400fcc57a24 */ /* 0x000fc400078e02ff */
[----:B------:R-:W2:Y:S01]  /*118c0*/  LDL.LU R252, [R1+0xc0] ;  /* 0x0000c00001fc7983 */ /* 0x000ea20000300800 */
[----:B------:R-:W-:Y:S01]  /*118d0*/  LEA.HI.X.SX32 R7, R136, R3, 0x2, P2 ;  /* 0x0000000388077211 */ /* 0x000fe200010f16ff */
[----:B------:R-:W-:-:S04]  /*118e0*/  IMAD R198, R226, c[0x0][0x190], RZ ;  /* 0x00006400e2c67a24 */ /* 0x000fc800078e02ff */
[----:B------:R1:W-:Y:S04]  /*118f0*/  STL.64 [R1+0xab0], R6 ;  /* 0x000ab00601007387 */ /* 0x0003e80000100a00 */
[----:B------:R-:W2:Y:S01]  /*11900*/  LDL.LU R226, [R1+0xc4] ;  /* 0x0000c40001e27983 */ /* 0x000ea20000300800 */
[-C--:B------:R-:W-:Y:S02]  /*11910*/  LEA R4, P5, R138, R2.reuse, 0x2 ;  /* 0x000000028a047211 */ /* 0x080fe400078a10ff */
[-C--:B------:R-:W-:Y:S02]  /*11920*/  LEA R136, P2, R140, R2.reuse, 0x2 ;  /* 0x000000028c887211 */ /* 0x080fe400078410ff */
[----:B------:R-:W-:Y:S02]  /*11930*/  LEA.HI.X.SX32 R5, R138, R3, 0x2, P5 ;  /* 0x000000038a057211 */ /* 0x000fe400028f16ff */
[----:B------:R-:W-:-:S02]  /*11940*/  LEA R138, P5, R142, R2, 0x2 ;  /* 0x000000028e8a7211 */ /* 0x000fc400078a10ff */
[-C--:B------:R-:W-:Y:S02]  /*11950*/  LEA.HI.X.SX32 R137, R140, R3.reuse, 0x2, P2 ;  /* 0x000000038c897211 */ /* 0x080fe400010f16ff */
[-C--:B------:R-:W-:Y:S02]  /*11960*/  LEA R140, P2, R200, R2.reuse, 0x2 ;  /* 0x00000002c88c7211 */ /* 0x080fe400078410ff */
[-C--:B------:R-:W-:Y:S02]  /*11970*/  LEA.HI.X.SX32 R139, R142, R3.reuse, 0x2, P5 ;  /* 0x000000038e8b7211 */ /* 0x080fe400028f16ff */
[-C--:B------:R-:W-:Y:S01]  /*11980*/  LEA R142, P5, R182, R2.reuse, 0x2 ;  /* 0x00000002b68e7211 */ /* 0x080fe200078a10ff */
[----:B------:R4:W-:Y:S01]  /*11990*/  STL.64 [R1+0xb88], R4 ;  /* 0x000b880401007387 */ /* 0x0009e20000100a00 */
[----:B------:R-:W-:Y:S02]  /*119a0*/  LEA.HI.X.SX32 R141, R200, R3, 0x2, P2 ;  /* 0x00000003c88d7211 */ /* 0x000fe400010f16ff */
[----:B-1----:R-:W-:-:S02]  /*119b0*/  LEA R6, P2, R150, R2, 0x2 ;  /* 0x0000000296067211 */ /* 0x002fc400078410ff */
[-C--:B------:R-:W-:Y:S02]  /*119c0*/  LEA.HI.X.SX32 R143, R182, R3.reuse, 0x2, P5 ;  /* 0x00000003b68f7211 */ /* 0x080fe400028f16ff */
[----:B------:R-:W-:Y:S02]  /*119d0*/  LEA.HI.X.SX32 R7, R150, R3, 0x2, P2 ;  /* 0x0000000396077211 */ /* 0x000fe400010f16ff */
[----:B----4-:R-:W-:-:S04]  /*119e0*/  LEA R4, P5, R148, R2, 0x2 ;  /* 0x0000000294047211 */ /* 0x010fc800078a10ff */
[----:B------:R-:W-:Y:S01]  /*119f0*/  LEA.HI.X.SX32 R5, R148, R3, 0x2, P5 ;  /* 0x0000000394057211 */ /* 0x000fe200028f16ff */
[----:B------:R-:W-:Y:S02]  /*11a00*/  IMAD R199, R222, c[0x0][0x190], RZ ;  /* 0x00006400dec77a24 */ /* 0x000fe400078e02ff */
[----:B------:R-:W4:Y:S01]  /*11a10*/  LDL.LU R222, [R1+0xc8] ;  /* 0x0000c80001de7983 */ /* 0x000f220000300800 */
[----:B------:R-:W-:-:S03]  /*11a20*/  IMAD R200, R220, c[0x0][0x190], RZ ;  /* 0x00006400dcc87a24 */ /* 0x000fc600078e02ff */
[----:B------:R-:W4:Y:S04]  /*11a30*/  LDL.LU R220, [R1+0xcc] ;  /* 0x0000cc0001dc7983 */ /* 0x000f280000300800 */
[----:B------:R1:W-:Y:S04]  /*11a40*/  STL.64 [R1+0x8b0], R6 ;  /* 0x0008b00601007387 */ /* 0x0003e80000100a00 */
[----:B------:R1:W-:Y:S01]  /*11a50*/  STL.64 [R1+0x9b0], R4 ;  /* 0x0009b00401007387 */ /* 0x0003e20000100a00 */
[----:B------:R-:W-:-:S05]  /*11a60*/  IMAD R144, R144, c[0x0][0x190], RZ ;  /* 0x0000640090907a24 */ /* 0x000fca00078e02ff */
[----:B-1----:R-:W-:-:S04]  /*11a70*/  LEA R6, P2, R144, R2, 0x2 ;  /* 0x0000000290067211 */ /* 0x002fc800078410ff */
[----:B------:R-:W-:Y:S02]  /*11a80*/  LEA.HI.X.SX32 R7, R144, R3, 0x2, P2 ;  /* 0x0000000390077211 */ /* 0x000fe400010f16ff */
[----:B------:R-:W-:-:S04]  /*11a90*/  LEA R4, P5, R146, R2, 0x2 ;  /* 0x0000000292047211 */ /* 0x000fc800078a10ff */
[----:B------:R-:W-:Y:S01]  /*11aa0*/  LEA.HI.X.SX32 R5, R146, R3, 0x2, P5 ;  /* 0x0000000392057211 */ /* 0x000fe200028f16ff */
[----:B---3--:R-:W-:Y:S02]  /*11ab0*/  IMAD R209, R242, c[0x0][0x190], RZ ;  /* 0x00006400f2d17a24 */ /* 0x008fe400078e02ff */
[----:B------:R-:W3:Y:S04]  /*11ac0*/  LDL.LU R242, [R1+0xd0] ;  /* 0x0000d00001f27983 */ /* 0x000ee80000300800 */
[----:B------:R1:W-:Y:S01]  /*11ad0*/  STL.64 [R1+0xab8], R6 ;  /* 0x000ab80601007387 */ /* 0x0003e20000100a00 */
[----:B--2---:R-:W-:-:S03]  /*11ae0*/  IMAD R206, R218, c[0x0][0x190], RZ ;  /* 0x00006400dace7a24 */ /* 0x004fc600078e02ff */
[----:B------:R-:W2:Y:S04]  /*11af0*/  LDL.LU R218, [R1+0xd4] ;  /* 0x0000d40001da7983 */ /* 0x000ea80000300800 */
[----:B------:R1:W-:Y:S01]  /*11b00*/  STL.64 [R1+0xb90], R4 ;  /* 0x000b900401007387 */ /* 0x0003e20000100a00 */
[----:B------:R-:W-:-:S03]  /*11b10*/  IMAD R204, R252, c[0x0][0x190], RZ ;  /* 0x00006400fccc7a24 */ /* 0x000fc600078e02ff */
[----:B------:R-:W2:Y:S01]  /*11b20*/  LDL.LU R252, [R1+0xd8] ;  /* 0x0000d80001fc7983 */ /* 0x000ea20000300800 */
[----:B------:R-:W-:-:S03]  /*11b30*/  IMAD R202, R226, c[0x0][0x190], RZ ;  /* 0x00006400e2ca7a24 */ /* 0x000fc600078e02ff */
[----:B------:R-:W2:Y:S01]  /*11b40*/  LDL.LU R226, [R1+0xdc] ;  /* 0x0000dc0001e27983 */ /* 0x000ea20000300800 */
[-C--:B------:R-:W-:Y:S02]  /*11b50*/  LEA R144, P2, R145, R2.reuse, 0x2 ;  /* 0x0000000291907211 */ /* 0x080fe400078410ff */
[-C--:B------:R-:W-:Y:S02]  /*11b60*/  LEA R146, P5, R147, R2.reuse, 0x2 ;  /* 0x0000000293927211 */ /* 0x080fe400078a10ff */
[-C--:B------:R-:W-:Y:S02]  /*11b70*/  LEA.HI.X.SX32 R145, R145, R3.reuse, 0x2, P2 ;  /* 0x0000000391917211 */ /* 0x080fe400010f16ff */
[-C--:B------:R-:W-:Y:S02]  /*11b80*/  LEA R148, P2, R149, R2.reuse, 0x2 ;  /* 0x0000000295947211 */ /* 0x080fe400078410ff */
[----:B------:R-:W-:Y:S02]  /*11b90*/  LEA.HI.X.SX32 R147, R147, R3, 0x2, P5 ;  /* 0x0000000393937211 */ /* 0x000fe400028f16ff */
[----:B------:R-:W-:-:S02]  /*11ba0*/  LEA R150, P5, R151, R2, 0x2 ;  /* 0x0000000297967211 */ /* 0x000fc400078a10ff */
[-C--:B------:R-:W-:Y:S02]  /*11bb0*/  LEA.HI.X.SX32 R149, R149, R3.reuse, 0x2, P2 ;  /* 0x0000000395957211 */ /* 0x080fe400010f16ff */
[-C--:B-1----:R-:W-:Y:S02]  /*11bc0*/  LEA R6, P2, R158, R2.reuse, 0x2 ;  /* 0x000000029e067211 */ /* 0x082fe400078410ff */
[-C--:B------:R-:W-:Y:S02]  /*11bd0*/  LEA.HI.X.SX32 R151, R151, R3.reuse, 0x2, P5 ;  /* 0x0000000397977211 */ /* 0x080fe400028f16ff */
[----:B------:R-:W-:Y:S01]  /*11be0*/  LEA R4, P5, R156, R2, 0x2 ;  /* 0x000000029c047211 */ /* 0x000fe200078a10ff */
[----:B------:R-:W-:Y:S01]  /*11bf0*/  IMAD R152, R152, c[0x0][0x190], RZ ;  /* 0x0000640098987a24 */ /* 0x000fe200078e02ff */
[-C--:B------:R-:W-:Y:S02]  /*11c00*/  LEA.HI.X.SX32 R7, R158, R3.reuse, 0x2, P2 ;  /* 0x000000039e077211 */ /* 0x080fe400010f16ff */
[----:B------:R-:W-:-:S03]  /*11c10*/  LEA.HI.X.SX32 R5, R156, R3, 0x2, P5 ;  /* 0x000000039c057211 */ /* 0x000fc600028f16ff */
[----:B------:R1:W-:Y:S04]  /*11c20*/  STL.64 [R1+0x8b8], R6 ;  /* 0x0008b80601007387 */ /* 0x0003e80000100a00 */
[----:B------:R4:W-:Y:S01]  /*11c30*/  STL.64 [R1+0x9b8], R4 ;  /* 0x0009b80401007387 */ /* 0x0009e20000100a00 */
[-C--:B-1----:R-:W-:Y:S02]  /*11c40*/  LEA R6, P2, R152, R2.reuse, 0x2 ;  /* 0x0000000298067211 */ /* 0x082fe400078410ff */
[----:B----4-:R-:W-:Y:S02]  /*11c50*/  LEA R4, P5, R154, R2, 0x2 ;  /* 0x000000029a047211 */ /* 0x010fe400078a10ff */
[-C--:B------:R-:W-:Y:S01]  /*11c60*/  LEA.HI.X.SX32 R7, R152, R3.reuse, 0x2, P2 ;  /* 0x0000000398077211 */ /* 0x080fe200010f16ff */
[----:B------:R-:W-:Y:S01]  /*11c70*/  IMAD R201, R222, c[0x0][0x190], RZ ;  /* 0x00006400dec97a24 */ /* 0x000fe200078e02ff */
[----:B------:R-:W-:Y:S01]  /*11c80*/  LEA.HI.X.SX32 R5, R154, R3, 0x2, P5 ;  /* 0x000000039a057211 */ /* 0x000fe200028f16ff */
[----:B------:R-:W4:Y:S04]  /*11c90*/  LDL.LU R222, [R1+0xe0] ;  /* 0x0000e00001de7983 */ /* 0x000f280000300800 */
[----:B------:R1:W-:Y:S01]  /*11ca0*/  STL.64 [R1+0xac0], R6 ;  /* 0x000ac00601007387 */ /* 0x0003e20000100a00 */
[----:B------:R-:W-:-:S03]  /*11cb0*/  IMAD R203, R220, c[0x0][0x190], RZ ;  /* 0x00006400dccb7a24 */ /* 0x000fc600078e02ff */
[----:B------:R-:W4:Y:S04]  /*11cc0*/  LDL.LU R220, [R1+0xe4] ;  /* 0x0000e40001dc7983 */ /* 0x000f280000300800 */
[----:B------:R1:W-:Y:S01]  /*11cd0*/  STL.64 [R1+0xb98], R4 ;  /* 0x000b980401007387 */ /* 0x0003e20000100a00 */
[----:B------:R-:W-:-:S04]  /*11ce0*/  LEA R152, P2, R153, R2, 0x2 ;  /* 0x0000000299987211 */ /* 0x000fc800078410ff */
        /* <DEDUP_REMOVED lines=20> */
[----:B------:R-:W-:-:S05]  /*11e30*/  LEA.HI.X.SX32 R7, R160, R3, 0x2, P2 ;  /* 0x00000003a0077211 */ /* 0x000fca00010f16ff */
[----:B------:R1:W-:Y:S01]  /*11e40*/  STL.64 [R1+0xac8], R6 ;  /* 0x000ac80601007387 */ /* 0x0003e20000100a00 */
[----:B------:R-:W-:-:S03]  /*11e50*/  IMAD R233, R226, c[0x0][0x190], RZ ;  /* 0x00006400e2e97a24 */ /* 0x000fc600078e02ff */
[----:B------:R-:W2:Y:S01]  /*11e60*/  LDL.LU R226, [R1+0xf4] ;  /* 0x0000f40001e27983 */ /* 0x000ea20000300800 */
[CC--:B------:R-:W-:Y:S02]  /*11e70*/  LEA R4, P5, R162.reuse, R2.reuse, 0x2 ;  /* 0x00000002a2047211 */ /* 0x0c0fe400078a10ff */
[-C--:B------:R-:W-:Y:S02]  /*11e80*/  LEA R160, P2, R161, R2.reuse, 0x2 ;  /* 0x00000002a1a07211 */ /* 0x080fe400078410ff */
[-C--:B------:R-:W-:Y:S02]  /*11e90*/  LEA.HI.X.SX32 R5, R162, R3.reuse, 0x2, P5 ;  /* 0x00000003a2057211 */ /* 0x080fe400028f16ff */
[-C--:B------:R-:W-:Y:S02]  /*11ea0*/  LEA R162, P5, R163, R2.reuse, 0x2 ;  /* 0x00000002a3a27211 */ /* 0x080fe400078a10ff */
[----:B------:R-:W-:Y:S02]  /*11eb0*/  LEA.HI.X.SX32 R161, R161, R3, 0x2, P2 ;  /* 0x00000003a1a17211 */ /* 0x000fe400010f16ff */
[----:B------:R-:W-:-:S02]  /*11ec0*/  LEA R164, P2, R165, R2, 0x2 ;  /* 0x00000002a5a47211 */ /* 0x000fc400078410ff */
[-C--:B------:R-:W-:Y:S02]  /*11ed0*/  LEA.HI.X.SX32 R163, R163, R3.reuse, 0x2, P5 ;  /* 0x00000003a3a37211 */ /* 0x080fe400028f16ff */
[-C--:B------:R-:W-:Y:S01]  /*11ee0*/  LEA R166, P5, R167, R2.reuse, 0x2 ;  /* 0x00000002a7a67211 */ /* 0x080fe200078a10ff */
[----:B------:R1:W-:Y:S01]  /*11ef0*/  STL.64 [R1+0xba0], R4 ;  /* 0x000ba00401007387 */ /* 0x0003e20000100a00 */
[-C--:B------:R-:W-:Y:S02]  /*11f00*/  LEA.HI.X.SX32 R165, R165, R3.reuse, 0x2, P2 ;  /* 0x00000003a5a57211 */ /* 0x080fe400010f16ff */
[C---:B-1----:R-:W-:Y:S02]  /*11f10*/  LEA R6, P2, R174.reuse, R2, 0x2 ;  /* 0x00000002ae067211 */ /* 0x042fe400078410ff */
[-C--:B------:R-:W-:Y:S02]  /*11f20*/  LEA.HI.X.SX32 R167, R167, R3.reuse, 0x2, P5 ;  /* 0x00000003a7a77211 */ /* 0x080fe400028f16ff */
[----:B------:R-:W-:-:S02]  /*11f30*/  LEA.HI.X.SX32 R7, R174, R3, 0x2, P2 ;  /* 0x00000003ae077211 */ /* 0x000fc400010f16ff */
[----:B------:R-:W-:-:S04]  /*11f40*/  LEA R4, P5, R172, R2, 0x2 ;  /* 0x00000002ac047211 */ /* 0x000fc800078a10ff */
[----:B------:R-:W-:Y:S01]  /*11f50*/  LEA.HI.X.SX32 R5, R172, R3, 0x2, P5 ;  /* 0x00000003ac057211 */ /* 0x000fe200028f16ff */
[----:B----4-:R-:W-:Y:S02]  /*11f60*/  IMAD R214, R222, c[0x0][0x190], RZ ;  /* 0x00006400ded67a24 */ /* 0x010fe400078e02ff */
[----:B------:R-:W4:Y:S01]  /*11f70*/  LDL.LU R222, [R1+0xf8] ;  /* 0x0000f80001de7983 */ /* 0x000f220000300800 */
[----:B------:R-:W-:-:S03]  /*11f80*/  IMAD R210, R220, c[0x0][0x190], RZ ;  /* 0x00006400dcd27a24 */ /* 0x000fc600078e02ff */
[----:B------:R-:W4:Y:S04]  /*11f90*/  LDL.LU R220, [R1+0xfc] ;  /* 0x0000fc0001dc7983 */ /* 0x000f280000300800 */
[----:B------:R1:W-:Y:S04]  /*11fa0*/  STL.64 [R1+0x8c8], R6 ;  /* 0x0008c80601007387 */ /* 0x0003e80000100a00 */
[----:B------:R1:W-:Y:S02]  /*11fb0*/  STL.64 [R1+0x9c8], R4 ;  /* 0x0009c80401007387 */ /* 0x0003e40000100a00 */
[----:B-1----:R-:W-:-:S02]  /*11fc0*/  LEA R6, P2, R168, R2, 0x2 ;  /* 0x00000002a8067211 */ /* 0x002fc400078410ff */
[-C--:B------:R-:W-:Y:S02]  /*11fd0*/  LEA R4, P5, R170, R2.reuse, 0x2 ;  /* 0x00000002aa047211 */ /* 0x080fe400078a10ff */
[-C--:B------:R-:W-:Y:S02]  /*11fe0*/  LEA.HI.X.SX32 R7, R168, R3.reuse, 0x2, P2 ;  /* 0x00000003a8077211 */ /* 0x080fe400010f16ff */
[-C--:B------:R-:W-:Y:S02]  /*11ff0*/  LEA R168, P2, R169, R2.reuse, 0x2 ;  /* 0x00000002a9a87211 */ /* 0x080fe400078410ff */
[-C--:B------:R-:W-:Y:S02]  /*12000*/  LEA.HI.X.SX32 R5, R170, R3.reuse, 0x2, P5 ;  /* 0x00000003aa057211 */ /* 0x080fe400028f16ff */
[----:B------:R-:W-:Y:S02]  /*12010*/  LEA R170, P5, R171, R2, 0x2 ;  /* 0x00000002abaa7211 */ /* 0x000fe400078a10ff */
[----:B------:R-:W-:-:S02]  /*12020*/  LEA.HI.X.SX32 R169, R169, R3, 0x2, P2 ;  /* 0x00000003a9a97211 */ /* 0x000fc400010f16ff */
[-C--:B------:R-:W-:Y:S02]  /*12030*/  LEA R172, P2, R173, R2.reuse, 0x2 ;  /* 0x00000002adac7211 */ /* 0x080fe400078410ff */
[-C--:B------:R-:W-:Y:S02]  /*12040*/  LEA.HI.X.SX32 R171, R171, R3.reuse, 0x2, P5 ;  /* 0x00000003abab7211 */ /* 0x080fe400028f16ff */
[-C--:B------:R-:W-:Y:S02]  /*12050*/  LEA R174, P5, R175, R2.reuse, 0x2 ;  /* 0x00000002afae7211 */ /* 0x080fe400078a10ff */
[-C--:B------:R-:W-:Y:S02]  /*12060*/  LEA.HI.X.SX32 R173, R173, R3.reuse, 0x2, P2 ;  /* 0x00000003adad7211 */ /* 0x080fe400010f16ff */
[----:B------:R-:W-:Y:S02]  /*12070*/  LEA R8, P2, R176, R2, 0x2 ;  /* 0x00000002b0087211 */ /* 0x000fe400078410ff */
[----:B------:R-:W-:-:S02]  /*12080*/  LEA.HI.X.SX32 R175, R175, R3, 0x2, P5 ;  /* 0x00000003afaf7211 */ /* 0x000fc400028f16ff */
[----:B------:R-:W-:Y:S01]  /*12090*/  LEA.HI.X.SX32 R9, R176, R3, 0x2, P2 ;  /* 0x00000003b0097211 */ /* 0x000fe200010f16ff */
[----:B---3--:R-:W-:Y:S02]  /*120a0*/  IMAD R212, R242, c[0x0][0x190], RZ ;  /* 0x00006400f2d47a24 */ /* 0x008fe400078e02ff */
[----:B------:R-:W3:Y:S04]  /*120b0*/  LDL.LU R242, [R1+0x100] ;  /* 0x0001000001f27983 */ /* 0x000ee80000300800 */
[----:B------:R1:W-:Y:S01]  /*120c0*/  STL.64 [R1+0xad0], R6 ;  /* 0x000ad00601007387 */ /* 0x0003e20000100a00 */
[----:B--2---:R-:W-:-:S03]  /*120d0*/  IMAD R211, R218, c[0x0][0x190], RZ ;  /* 0x00006400dad37a24 */ /* 0x004fc600078e02ff */
[----:B------:R-:W2:Y:S04]  /*120e0*/  LDL.LU R218, [R1+0x104] ;  /* 0x0001040001da7983 */ /* 0x000ea80000300800 */
[----:B------:R1:W-:Y:S04]  /*120f0*/  STL.64 [R1+0xba8], R4 ;  /* 0x000ba80401007387 */ /* 0x0003e80000100a00 */
[----:B-1----:R-:W2:Y:S01]  /*12100*/  LDL.LU R6, [R1+0x108] ;  /* 0x0001080001067983 */ /* 0x002ea20000300800 */
[----:B------:R-:W-:-:S04]  /*12110*/  LEA R4, P5, R177, R2, 0x2 ;  /* 0x00000002b1047211 */ /* 0x000fc800078a10ff */
[----:B------:R-:W-:Y:S01]  /*12120*/  LEA.HI.X.SX32 R5, R177, R3, 0x2, P5 ;  /* 0x00000003b1057211 */ /* 0x000fe200028f16ff */
[----:B------:R-:W-:Y:S02]  /*12130*/  IMAD R213, R252, c[0x0][0x190], RZ ;  /* 0x00006400fcd57a24 */ /* 0x000fe400078e02ff */
[----:B------:R-:W-:Y:S02]  /*12140*/  IMAD R215, R226, c[0x0][0x190], RZ ;  /* 0x00006400e2d77a24 */ /* 0x000fe400078e02ff */
[----:B------:R-:W2:Y:S04]  /*12150*/  LDL.LU R226, [R1+0x10c] ;  /* 0x00010c0001e27983 */ /* 0x000ea80000300800 */
[----:B------:R1:W-:Y:S04]  /*12160*/  STL.64 [R1+0x8d0], R8 ;  /* 0x0008d00801007387 */ /* 0x0003e80000100a00 */
[----:B------:R1:W-:Y:S04]  /*12170*/  STL.64 [R1+0x9d0], R4 ;  /* 0x0009d00401007387 */ /* 0x0003e80000100a00 */
[----:B------:R-:W4:Y:S01]  /*12180*/  LDL.LU R252, [R1+0x110] ;  /* 0x0001100001fc7983 */ /* 0x000f220000300800 */
[----:B------:R-:W-:-:S05]  /*12190*/  IMAD R178, R178, c[0x0][0x190], RZ ;  /* 0x00006400b2b27a24 */ /* 0x000fca00078e02ff */
[CC--:B-1----:R-:W-:Y:S02]  /*121a0*/  LEA R8, P2, R178.reuse, R2.reuse, 0x2 ;  /* 0x00000002b2087211 */ /* 0x0c2fe400078410ff */
[C---:B------:R-:W-:Y:S02]  /*121b0*/  LEA R4, P5, R179.reuse, R2, 0x2 ;  /* 0x00000002b3047211 */ /* 0x040fe400078a10ff */
[-C--:B------:R-:W-:Y:S02]  /*121c0*/  LEA.HI.X.SX32 R9, R178, R3.reuse, 0x2, P2 ;  /* 0x00000003b2097211 */ /* 0x080fe400010f16ff */
[----:B------:R-:W-:-:S03]  /*121d0*/  LEA.HI.X.SX32 R5, R179, R3, 0x2, P5 ;  /* 0x00000003b3057211 */ /* 0x000fc600028f16ff */
[----:B------:R1:W-:Y:S04]  /*121e0*/  STL.64 [R1+0xad8], R8 ;  /* 0x000ad80801007387 */ /* 0x0003e80000100a00 */
[----:B------:R-:W4:Y:S04]  /*121f0*/  LDL.LU R223, [R1+0x114] ;  /* 0x0001140001df7983 */ /* 0x000f280000300800 */
[----:B------:R1:W-:Y:S04]  /*12200*/  STL.64 [R1+0xbb0], R4 ;  /* 0x000bb00401007387 */ /* 0x0003e80000100a00 */
[----:B------:R-:W4:Y:S01]  /*12210*/  LDL.LU R7, [R1+0x118] ;  /* 0x0001180001077983 */ /* 0x000f220000300800 */
[----:B------:R-:W-:Y:S01]  /*12220*/  IMAD R180, R180, c[0x0][0x190], RZ ;  /* 0x00006400b4b47a24 */ /* 0x000fe200078e02ff */
[----:B------:R-:W-:Y:S01]  /*12230*/  LEA R178, P5, R181, R2, 0x2 ;  /* 0x00000002b5b27211 */ /* 0x000fe200078a10ff */
[----:B------:R-:W-:-:S03]  /*12240*/  IMAD R184, R184, c[0x0][0x190], RZ ;  /* 0x00006400b8b87a24 */ /* 0x000fc600078e02ff */
[-C--:B------:R-:W-:Y:S01]  /*12250*/  LEA R176, P2, R180, R2.reuse, 0x2 ;  /* 0x00000002b4b07211 */ /* 0x080fe200078410ff */
[----:B------:R-:W-:Y:S01]  /*12260*/  IMAD R186, R186, c[0x0][0x190], RZ ;  /* 0x00006400baba7a24 */ /* 0x000fe200078e02ff */
[-C--:B------:R-:W-:Y:S02]  /*12270*/  LEA.HI.X.SX32 R179, R181, R3.reuse, 0x2, P5 ;  /* 0x00000003b5b37211 */ /* 0x080fe400028f16ff */
[-C--:B------:R-:W-:Y:S02]  /*12280*/  LEA.HI.X.SX32 R177, R180, R3.reuse, 0x2, P2 ;  /* 0x00000003b4b17211 */ /* 0x080fe400010f16ff */
[CC--:B------:R-:W-:Y:S02]  /*12290*/  LEA R180, P2, R183.reuse, R2.reuse, 0x2 ;  /* 0x00000002b7b47211 */ /* 0x0c0fe400078410ff */
[----:B------:R-:W-:Y:S02]  /*122a0*/  LEA R182, P5, R184, R2, 0x2 ;  /* 0x00000002b8b67211 */ /* 0x000fe400078a10ff */
[----:B------:R-:W-:-:S02]  /*122b0*/  LEA.HI.X.SX32 R181, R183, R3, 0x2, P2 ;  /* 0x00000003b7b57211 */ /* 0x000fc400010f16ff */
[CC--:B-1----:R-:W-:Y:S02]  /*122c0*/  LEA R8, P2, R185.reuse, R2.reuse, 0x2 ;  /* 0x00000002b9087211 */ /* 0x0c2fe400078410ff */
[-C--:B------:R-:W-:Y:S02]  /*122d0*/  LEA.HI.X.SX32 R183, R184, R3.reuse, 0x2, P5 ;  /* 0x00000003b8b77211 */ /* 0x080fe400028f16ff */
[-C--:B------:R-:W-:Y:S02]  /*122e0*/  LEA R4, P5, R186, R2.reuse, 0x2 ;  /* 0x00000002ba047211 */ /* 0x080fe400078a10ff */
[-C--:B------:R-:W-:Y:S01]  /*122f0*/  LEA.HI.X.SX32 R9, R185, R3.reuse, 0x2, P2 ;  /* 0x00000003b9097211 */ /* 0x080fe200010f16ff */
[----:B------:R-:W-:Y:S01]  /*12300*/  IMAD R188, R188, c[0x0][0x190], RZ ;  /* 0x00006400bcbc7a24 */ /* 0x000fe200078e02ff */
[----:B------:R-:W-:Y:S01]  /*12310*/  LEA.HI.X.SX32 R5, R186, R3, 0x2, P5 ;  /* 0x00000003ba057211 */ /* 0x000fe200028f16ff */
[----:B---3--:R-:W-:Y:S02]  /*12320*/  IMAD R216, R242, c[0x0][0x190], RZ ;  /* 0x00006400f2d87a24 */ /* 0x008fe400078e02ff */
[----:B------:R-:W3:Y:S04]  /*12330*/  LDL.LU R242, [R1+0x11c] ;  /* 0x00011c0001f27983 */ /* 0x000ee80000300800 */
[----:B------:R1:W-:Y:S04]  /*12340*/  STL.64 [R1+0x8d8], R8 ;  /* 0x0008d80801007387 */ /* 0x0003e80000100a00 */
[----:B------:R1:W-:Y:S02]  /*12350*/  STL.64 [R1+0x9d8], R4 ;  /* 0x0009d80401007387 */ /* 0x0003e40000100a00 */
[----:B-1----:R-:W-:-:S02]  /*12360*/  LEA R8, P2, R187, R2, 0x2 ;  /* 0x00000002bb087211 */ /* 0x002fc400078410ff */
[C---:B------:R-:W-:Y:S02]  /*12370*/  LEA R4, P5, R188.reuse, R2, 0x2 ;  /* 0x00000002bc047211 */ /* 0x040fe400078a10ff */
[-C--:B------:R-:W-:Y:S02]  /*12380*/  LEA.HI.X.SX32 R9, R187, R3.reuse, 0x2, P2 ;  /* 0x00000003bb097211 */ /* 0x080fe400010f16ff */
[----:B------:R-:W-:-:S03]  /*12390*/  LEA.HI.X.SX32 R5, R188, R3, 0x2, P5 ;  /* 0x00000003bc057211 */ /* 0x000fc600028f16ff */
[----:B------:R-:W-:Y:S01]  /*123a0*/  STL.64 [R1+0xae0], R8 ;  /* 0x000ae00801007387 */ /* 0x000fe20000100a00 */
[----:B--2---:R-:W-:-:S03]  /*123b0*/  IMAD R219, R226, c[0x0][0x190], RZ ;  /* 0x00006400e2db7a24 */ /* 0x004fc600078e02ff */
[----:B------:R-:W2:Y:S04]  /*123c0*/  LDL.LU R226, [R1+0x120] ;  /* 0x0001200001e27983 */ /* 0x000ea80000300800 */
[----:B------:R1:W-:Y:S01]  /*123d0*/  STL.64 [R1+0xbb8], R4 ;  /* 0x000bb80401007387 */ /* 0x0003e20000100a00 */
[----:B----4-:R-:W-:-:S03]  /*123e0*/  IMAD R221, R252, c[0x0][0x190], RZ ;  /* 0x00006400fcdd7a24 */ /* 0x010fc600078e02ff */
[----:B------:R-:W4:Y:S01]  /*123f0*/  LDL.LU R252, [R1+0x124] ;  /* 0x0001240001fc7983 */ /* 0x000f220000300800 */
[----:B------:R-:W-:-:S04]  /*12400*/  LEA R184, P2, R189, R2, 0x2 ;  /* 0x00000002bdb87211 */ /* 0x000fc800078410ff */
[-C--:B------:R-:W-:Y:S02]  /*12410*/  LEA.HI.X.SX32 R185, R189, R3.reuse, 0x2, P2 ;  /* 0x00000003bdb97211 */ /* 0x080fe400010f16ff */
[CC--:B------:R-:W-:Y:S02]  /*12420*/  LEA R188, P2, R191.reuse, R2.reuse, 0x2 ;  /* 0x00000002bfbc7211 */ /* 0x0c0fe400078410ff */
[CC--:B------:R-:W-:Y:S02]  /*12430*/  LEA R186, P5, R190.reuse, R2.reuse, 0x2 ;  /* 0x00000002beba7211 */ /* 0x0c0fe400078a10ff */
[-C--:B------:R-:W-:Y:S02]  /*12440*/  LEA.HI.X.SX32 R189, R191, R3.reuse, 0x2, P2 ;  /* 0x00000003bfbd7211 */ /* 0x080fe400010f16ff */
[----:B-1----:R-:W-:Y:S02]  /*12450*/  LEA R4, P2, R193, R2, 0x2 ;  /* 0x00000002c1047211 */ /* 0x002fe400078410ff */
[----:B------:R-:W-:-:S02]  /*12460*/  LEA.HI.X.SX32 R187, R190, R3, 0x2, P5 ;  /* 0x00000003bebb7211 */ /* 0x000fc400028f16ff */
[-C--:B------:R-:W-:Y:S02]  /*12470*/  LEA R190, P5, R192, R2.reuse, 0x2 ;  /* 0x00000002c0be7211 */ /* 0x080fe400078a10ff */
[-C--:B------:R-:W-:Y:S01]  /*12480*/  LEA.HI.X.SX32 R5, R193, R3.reuse, 0x2, P2 ;  /* 0x00000003c1057211 */ /* 0x080fe200010f16ff */
[----:B------:R-:W-:Y:S01]  /*12490*/  IMAD R217, R6, c[0x0][0x190], RZ ;  /* 0x0000640006d97a24 */ /* 0x000fe200078e02ff */
[----:B------:R-:W-:Y:S01]  /*124a0*/  LEA.HI.X.SX32 R191, R192, R3, 0x2, P5 ;  /* 0x00000003c0bf7211 */ /* 0x000fe200028f16ff */
[----:B------:R-:W2:Y:S01]  /*124b0*/  LDL.LU R6, [R1+0x128] ;  /* 0x0001280001067983 */ /* 0x000ea20000300800 */
[----:B------:R-:W-:-:S03]  /*124c0*/  LEA R8, P5, R194, R2, 0x2 ;  /* 0x00000002c2087211 */ /* 0x000fc600078a10ff */
[----:B------:R1:W-:Y:S01]  /*124d0*/  STL.64 [R1+0x8e0], R4 ;  /* 0x0008e00401007387 */ /* 0x0003e20000100a00 */
[----:B------:R-:W-:Y:S02]  /*124e0*/  LEA.HI.X.SX32 R9, R194, R3, 0x2, P5 ;  /* 0x00000003c2097211 */ /* 0x000fe400028f16ff */
[----:B-1----:R-:W-:-:S04]  /*124f0*/  LEA R4, P2, R195, R2, 0x2 ;  /* 0x00000002c3047211 */ /* 0x002fc800078410ff */
[----:B------:R-:W-:Y:S01]  /*12500*/  LEA.HI.X.SX32 R5, R195, R3, 0x2, P2 ;  /* 0x00000003c3057211 */ /* 0x000fe200010f16ff */
[----:B------:R-:W-:Y:S04]  /*12510*/  STL.64 [R1+0x9e0], R8 ;  /* 0x0009e00801007387 */ /* 0x000fe80000100a00 */
[----:B------:R1:W-:Y:S04]  /*12520*/  STL.64 [R1+0xae8], R4 ;  /* 0x000ae80401007387 */ /* 0x0003e80000100a00 */
[----:B-1----:R-:W2:Y:S04]  /*12530*/  LDL.LU R4, [R1+0x12c] ;  /* 0x00012c0001047983 */ /* 0x002ea80000300800 */
[----:B------:R-:W2:Y:S01]  /*12540*/  LDL.LU R5, [R1+0x130] ;  /* 0x0001300001057983 */ /* 0x000ea20000300800 */
[----:B------:R-:W-:-:S02]  /*12550*/  LEA R8, P5, R196, R2, 0x2 ;  /* 0x00000002c4087211 */ /* 0x000fc400078a10ff */
[CC--:B------:R-:W-:Y:S02]  /*12560*/  LEA R192, P2, R197.reuse, R2.reuse, 0x2 ;  /* 0x00000002c5c07211 */ /* 0x0c0fe400078410ff */
[-C--:B------:R-:W-:Y:S02]  /*12570*/  LEA.HI.X.SX32 R9, R196, R3.reuse, 0x2, P5 ;  /* 0x00000003c4097211 */ /* 0x080fe400028f16ff */
[----:B------:R-:W-:Y:S02]  /*12580*/  LEA.HI.X.SX32 R193, R197, R3, 0x2, P2 ;  /* 0x00000003c5c17211 */ /* 0x000fe400010f16ff */
[----:B------:R-:W-:-:S04]  /*12590*/  LEA R196, P2, R199, R2, 0x2 ;  /* 0x00000002c7c47211 */ /* 0x000fc800078410ff */
[----:B------:R-:W-:Y:S02]  /*125a0*/  LEA.HI.X.SX32 R197, R199, R3, 0x2, P2 ;  /* 0x00000003c7c57211 */ /* 0x000fe400010f16ff */
[----:B------:R-:W-:Y:S01]  /*125b0*/  LEA R10, P2, R209, R2, 0x2 ;  /* 0x00000002d10a7211 */ /* 0x000fe200078410ff */
[----:B------:R-:W-:-:S03]  /*125c0*/  IMAD R230, R7, c[0x0][0x190], RZ ;  /* 0x0000640007e67a24 */ /* 0x000fc600078e02ff */
[----:B------:R-:W-:Y:S01]  /*125d0*/  LEA.HI.X.SX32 R11, R209, R3, 0x2, P2 ;  /* 0x00000003d10b7211 */ /* 0x000fe200010f16ff */
[----:B---3--:R-:W-:Y:S02]  /*125e0*/  IMAD R228, R242, c[0x0][0x190], RZ ;  /* 0x00006400f2e47a24 */ /* 0x008fe400078e02ff */
[----:B------:R-:W3:Y:S04]  /*125f0*/  LDL.LU R242, [R1+0x134] ;  /* 0x0001340001f27983 */ /* 0x000ee80000300800 */
[----:B------:R1:W-:Y:S04]  /*12600*/  STL.64 [R1+0xbc0], R8 ;  /* 0x000bc00801007387 */ /* 0x0003e80000100a00 */
[----:B------:R-:W3:Y:S04]  /*12610*/  LDL.LU R7, [R1+0x138] ;  /* 0x0001380001077983 */ /* 0x000ee80000300800 */
[----:B------:R1:W-:Y:S01]  /*12620*/  STL.64 [R1+0x8e8], R10 ;  /* 0x0008e80a01007387 */ /* 0x0003e20000100a00 */
[----:B----4-:R-:W-:-:S03]  /*12630*/  IMAD R225, R252, c[0x0][0x190], RZ ;  /* 0x00006400fce17a24 */ /* 0x010fc600078e02ff */
[----:B------:R-:W4:Y:S01]  /*12640*/  LDL.LU R252, [R1+0x13c] ;  /* 0x00013c0001fc7983 */ /* 0x000f220000300800 */
[----:B------:R-:W-:-:S04]  /*12650*/  LEA R194, P5, R198, R2, 0x2 ;  /* 0x00000002c6c27211 */ /* 0x000fc800078a10ff */
[----:B------:R-:W-:Y:S02]  /*12660*/  LEA.HI.X.SX32 R195, R198, R3, 0x2, P5 ;  /* 0x00000003c6c37211 */ /* 0x000fe400028f16ff */
[----:B------:R-:W-:-:S04]  /*12670*/  LEA R198, P5, R200, R2, 0x2 ;  /* 0x00000002c8c67211 */ /* 0x000fc800078a10ff */
[----:B------:R-:W-:Y:S02]  /*12680*/  LEA.HI.X.SX32 R199, R200, R3, 0x2, P5 ;  /* 0x00000003c8c77211 */ /* 0x000fe400028f16ff */
[----:B-1----:R-:W-:-:S04]  /*12690*/  LEA R8, P5, R206, R2, 0x2 ;  /* 0x00000002ce087211 */ /* 0x002fc800078a10ff */
[----:B------:R-:W-:Y:S02]  /*126a0*/  LEA.HI.X.SX32 R9, R206, R3, 0x2, P5 ;  /* 0x00000003ce097211 */ /* 0x000fe400028f16ff */
[----:B------:R-:W-:-:S03]  /*126b0*/  LEA R10, P2, R204, R2, 0x2 ;  /* 0x00000002cc0a7211 */ /* 0x000fc600078410ff */
[----:B------:R1:W-:Y:S01]  /*126c0*/  STL.64 [R1+0x9e8], R8 ;  /* 0x0009e80801007387 */ /* 0x0003e20000100a00 */
[-C--:B------:R-:W-:Y:S02]  /*126d0*/  LEA.HI.X.SX32 R11, R204, R3.reuse, 0x2, P2 ;  /* 0x00000003cc0b7211 */ /* 0x080fe400010f16ff */
[CC--:B------:R-:W-:Y:S02]  /*126e0*/  LEA R200, P2, R201.reuse, R2.reuse, 0x2 ;  /* 0x00000002c9c87211 */ /* 0x0c0fe400078410ff */
[CC--:B-1----:R-:W-:Y:S02]  /*126f0*/  LEA R8, P5, R202.reuse, R2.reuse, 0x2 ;  /* 0x00000002ca087211 */ /* 0x0c2fe400078a10ff */
[-C--:B------:R-:W-:Y:S02]  /*12700*/  LEA.HI.X.SX32 R201, R201, R3.reuse, 0x2, P2 ;  /* 0x00000003c9c97211 */ /* 0x080fe400010f16ff */
[----:B------:R-:W-:Y:S02]  /*12710*/  LEA.HI.X.SX32 R9, R202, R3, 0x2, P5 ;  /* 0x00000003ca097211 */ /* 0x000fe400028f16ff */
[----:B------:R-:W-:-:S02]  /*12720*/  LEA R202, P5, R203, R2, 0x2 ;  /* 0x00000002cbca7211 */ /* 0x000fc400078a10ff */
[-C--:B------:R-:W-:Y:S01]  /*12730*/  LEA R204, P2, R205, R2.reuse, 0x2 ;  /* 0x00000002cdcc7211 */ /* 0x080fe200078410ff */
[----:B------:R-:W-:Y:S01]  /*12740*/  STL.64 [R1+0xaf0], R10 ;  /* 0x000af00a01007387 */ /* 0x000fe20000100a00 */
[-C--:B------:R-:W-:Y:S02]  /*12750*/  LEA.HI.X.SX32 R203, R203, R3.reuse, 0x2, P5 ;  /* 0x00000003cbcb7211 */ /* 0x080fe400028f16ff */
[-C--:B------:R-:W-:Y:S01]  /*12760*/  LEA R206, P5, R207, R2.reuse, 0x2 ;  /* 0x00000002cfce7211 */ /* 0x080fe200078a10ff */
[----:B------:R1:W-:Y:S01]  /*12770*/  STL.64 [R1+0xbc8], R8 ;  /* 0x000bc80801007387 */ /* 0x0003e20000100a00 */
[-C--:B------:R-:W-:Y:S02]  /*12780*/  LEA.HI.X.SX32 R205, R205, R3.reuse, 0x2, P2 ;  /* 0x00000003cdcd7211 */ /* 0x080fe400010f16ff */
[----:B------:R-:W-:Y:S01]  /*12790*/  LEA.HI.X.SX32 R207, R207, R3, 0x2, P5 ;  /* 0x00000003cfcf7211 */ /* 0x000fe200028f16ff */
[----:B--2---:R-:W-:Y:S01]  /*127a0*/  IMAD R229, R4, c[0x0][0x190], RZ ;  /* 0x0000640004e57a24 */ /* 0x004fe200078e02ff */
[----:B-1----:R-:W-:-:S02]  /*127b0*/  LEA R8, P2, R208, R2, 0x2 ;  /* 0x00000002d0087211 */ /* 0x002fc400078410ff */
[----:B------:R-:W-:Y:S02]  /*127c0*/  LEA R4, P5, R233, R2, 0x2 ;  /* 0x00000002e9047211 */ /* 0x000fe400078a10ff */
[-C--:B------:R-:W-:Y:S01]  /*127d0*/  LEA.HI.X.SX32 R9, R208, R3.reuse, 0x2, P2 ;  /* 0x00000003d0097211 */ /* 0x080fe200010f16ff */
[----:B------:R-:W-:Y:S01]  /*127e0*/  IMAD R231, R5, c[0x0][0x190], RZ ;  /* 0x0000640005e77a24 */ /* 0x000fe200078e02ff */
[----:B------:R-:W-:-:S03]  /*127f0*/  LEA.HI.X.SX32 R5, R233, R3, 0x2, P5 ;  /* 0x00000003e9057211 */ /* 0x000fc600028f16ff */
[----:B------:R1:W-:Y:S04]  /*12800*/  STL.64 [R1+0x8f0], R8 ;  /* 0x0008f00801007387 */ /* 0x0003e80000100a00 */
[----:B------:R2:W-:Y:S01]  /*12810*/  STL.64 [R1+0x9f0], R4 ;  /* 0x0009f00401007387 */ /* 0x0005e20000100a00 */
[-C--:B-1----:R-:W-:Y:S02]  /*12820*/  LEA R8, P2, R214, R2.reuse, 0x2 ;  /* 0x00000002d6087211 */ /* 0x082fe400078410ff */
[----:B--2---:R-:W-:Y:S02]  /*12830*/  LEA R4, P5, R210, R2, 0x2 ;  /* 0x00000002d2047211 */ /* 0x004fe400078a10ff */
[-C--:B------:R-:W-:Y:S02]  /*12840*/  LEA.HI.X.SX32 R9, R214, R3.reuse, 0x2, P2 ;  /* 0x00000003d6097211 */ /* 0x080fe400010f16ff */
[----:B------:R-:W-:-:S02]  /*12850*/  LEA.HI.X.SX32 R5, R210, R3, 0x2, P5 ;  /* 0x00000003d2057211 */ /* 0x000fc400028f16ff */
[-C--:B------:R-:W-:Y:S02]  /*12860*/  LEA R208, P2, R212, R2.reuse, 0x2 ;  /* 0x00000002d4d07211 */ /* 0x080fe400078410ff */
[-C--:B------:R-:W-:Y:S01]  /*12870*/  LEA R210, P5, R211, R2.reuse, 0x2 ;  /* 0x00000002d3d27211 */ /* 0x080fe200078a10ff */
[----:B------:R-:W-:Y:S01]  /*12880*/  IMAD R222, R222, c[0x0][0x190], RZ ;  /* 0x00006400dede7a24 */ /* 0x000fe200078e02ff */
[-C--:B------:R-:W-:Y:S01]  /*12890*/  LEA.HI.X.SX32 R209, R212, R3.reuse, 0x2, P2 ;  /* 0x00000003d4d17211 */ /* 0x080fe200010f16ff */
[----:B------:R-:W-:Y:S01]  /*128a0*/  IMAD R220, R220, c[0x0][0x190], RZ ;  /* 0x00006400dcdc7a24 */ /* 0x000fe200078e02ff */
[-C--:B------:R-:W-:Y:S02]  /*128b0*/  LEA R212, P2, R213, R2.reuse, 0x2 ;  /* 0x00000002d5d47211 */ /* 0x080fe400078410ff */
[-C--:B------:R-:W-:Y:S02]  /*128c0*/  LEA.HI.X.SX32 R211, R211, R3.reuse, 0x2, P5 ;  /* 0x00000003d3d37211 */ /* 0x080fe400028f16ff */
[----:B------:R-:W-:Y:S01]  /*128d0*/  LEA R214, P5, R215, R2, 0x2 ;  /* 0x00000002d7d67211 */ /* 0x000fe200078a10ff */
[----:B------:R-:W-:Y:S01]  /*128e0*/  IMAD R227, R6, c[0x0][0x190], RZ ;  /* 0x0000640006e37a24 */ /* 0x000fe200078e02ff */
[----:B------:R-:W-:-:S02]  /*128f0*/  LEA.HI.X.SX32 R213, R213, R3, 0x2, P2 ;  /* 0x00000003d5d57211 */ /* 0x000fc400010f16ff */
[-C--:B------:R-:W-:Y:S02]  /*12900*/  LEA R10, P2, R222, R2.reuse, 0x2 ;  /* 0x00000002de0a7211 */ /* 0x080fe400078410ff */
[-C--:B------:R-:W-:Y:S02]  /*12910*/  LEA.HI.X.SX32 R215, R215, R3.reuse, 0x2, P5 ;  /* 0x00000003d7d77211 */ /* 0x080fe400028f16ff */
[----:B------:R-:W-:Y:S02]  /*12920*/  LEA R6, P5, R220, R2, 0x2 ;  /* 0x00000002dc067211 */ /* 0x000fe400078a10ff */
[-C--:B------:R-:W-:Y:S01]  /*12930*/  LEA.HI.X.SX32 R11, R222, R3.reuse, 0x2, P2 ;  /* 0x00000003de0b7211 */ /* 0x080fe200010f16ff */
[----:B---3--:R-:W-:Y:S02]  /*12940*/  IMAD R232, R242, c[0x0][0x190], RZ ;  /* 0x00006400f2e87a24 */ /* 0x008fe400078e02ff */
[----:B------:R-:W2:Y:S04]  /*12950*/  LDL.LU R242, [R1+0x140] ;  /* 0x0001400001f27983 */ /* 0x000ea80000300800 */
[----:B------:R1:W-:Y:S04]  /*12960*/  STL.64 [R1+0xaf8], R8 ;  /* 0x000af80801007387 */ /* 0x0003e80000100a00 */
[----:B-1----:R-:W3:Y:S04]  /*12970*/  LDL.LU R9, [R1+0x144] ;  /* 0x0001440001097983 */ /* 0x002ee80000300800 */
[----:B------:R1:W-:Y:S04]  /*12980*/  STL.64 [R1+0xbd0], R4 ;  /* 0x000bd00401007387 */ /* 0x0003e80000100a00 */
[----:B-1----:R-:W3:Y:S04]  /*12990*/  LDL.LU R4, [R1+0x148] ;  /* 0x0001480001047983 */ /* 0x002ee80000300800 */
[----:B------:R-:W3:Y:S01]  /*129a0*/  LDL.LU R5, [R1+0x14c] ;  /* 0x00014c0001057983 */ /* 0x000ee20000300800 */
[----:B------:R-:W-:Y:S01]  /*129b0*/  IMAD R238, R7, c[0x0][0x190], RZ ;  /* 0x0000640007ee7a24 */ /* 0x000fe200078e02ff */
[----:B------:R-:W-:-:S02]  /*129c0*/  LEA.HI.X.SX32 R7, R220, R3, 0x2, P5 ;  /* 0x00000003dc077211 */ /* 0x000fc400028f16ff */
[----:B------:R1:W-:Y:S04]  /*129d0*/  STL.64 [R1+0x8f8], R10 ;  /* 0x0008f80a01007387 */ /* 0x0003e80000100a00 */
[----:B------:R1:W-:Y:S01]  /*129e0*/  STL.64 [R1+0x9f8], R6 ;  /* 0x0009f80601007387 */ /* 0x0003e20000100a00 */
[----:B----4-:R-:W-:-:S03]  /*129f0*/  IMAD R236, R252, c[0x0][0x190], RZ ;  /* 0x00006400fcec7a24 */ /* 0x010fc600078e02ff */
[----:B------:R-:W4:Y:S01]  /*12a00*/  LDL.LU R252, [R1+0x150] ;  /* 0x0001500001fc7983 */ /* 0x000f220000300800 */
[----:B------:R-:W-:Y:S01]  /*12a10*/  IMAD R218, R218, c[0x0][0x190], RZ ;  /* 0x00006400dada7a24 */ /* 0x000fe200078e02ff */
[----:B-1----:R-:W-:-:S04]  /*12a20*/  LEA R10, P2, R216, R2, 0x2 ;  /* 0x00000002d80a7211 */ /* 0x002fc800078410ff */
[-C--:B------:R-:W-:Y:S02]  /*12a30*/  LEA R6, P5, R218, R2.reuse, 0x2 ;  /* 0x00000002da067211 */ /* 0x080fe400078a10ff */
[-C--:B------:R-:W-:Y:S02]  /*12a40*/  LEA.HI.X.SX32 R11, R216, R3.reuse, 0x2, P2 ;  /* 0x00000003d80b7211 */ /* 0x080fe400010f16ff */
[-C--:B------:R-:W-:Y:S01]  /*12a50*/  LEA R216, P2, R217, R2.reuse, 0x2 ;  /* 0x00000002d9d87211 */ /* 0x080fe200078410ff */
[----:B------:R-:W-:Y:S01]  /*12a60*/  IMAD R223, R223, c[0x0][0x190], RZ ;  /* 0x00006400dfdf7a24 */ /* 0x000fe200078e02ff */
[-C--:B------:R-:W-:Y:S02]  /*12a70*/  LEA.HI.X.SX32 R7, R218, R3.reuse, 0x2, P5 ;  /* 0x00000003da077211 */ /* 0x080fe400028f16ff */
[----:B------:R-:W-:Y:S02]  /*12a80*/  LEA R218, P5, R219, R2, 0x2 ;  /* 0x00000002dbda7211 */ /* 0x000fe400078a10ff */
[----:B------:R-:W-:-:S02]  /*12a90*/  LEA.HI.X.SX32 R217, R217, R3, 0x2, P2 ;  /* 0x00000003d9d97211 */ /* 0x000fc400010f16ff */
[-C--:B------:R-:W-:Y:S01]  /*12aa0*/  LEA R220, P2, R221, R2.reuse, 0x2 ;  /* 0x00000002dddc7211 */ /* 0x080fe200078410ff */
[----:B------:R-:W-:Y:S01]  /*12ab0*/  STL.64 [R1+0xb00], R10 ;  /* 0x000b000a01007387 */ /* 0x000fe20000100a00 */
[-C--:B------:R-:W-:Y:S01]  /*12ac0*/  LEA.HI.X.SX32 R219, R219, R3.reuse, 0x2, P5 ;  /* 0x00000003dbdb7211 */ /* 0x080fe200028f16ff */
[----:B------:R-:W-:Y:S01]  /*12ad0*/  IMAD R224, R224, c[0x0][0x190], RZ ;  /* 0x00006400e0e07a24 */ /* 0x000fe200078e02ff */
[-C--:B------:R-:W-:Y:S01]  /*12ae0*/  LEA R222, P5, R223, R2.reuse, 0x2 ;  /* 0x00000002dfde7211 */ /* 0x080fe200078a10ff */
[----:B------:R1:W-:Y:S01]  /*12af0*/  STL.64 [R1+0xbd8], R6 ;  /* 0x000bd80601007387 */ /* 0x0003e20000100a00 */
[-C--:B------:R-:W-:Y:S02]  /*12b00*/  LEA.HI.X.SX32 R221, R221, R3.reuse, 0x2, P2 ;  /* 0x00000003dddd7211 */ /* 0x080fe400010f16ff */
[----:B------:R-:W-:Y:S01]  /*12b10*/  LEA.HI.X.SX32 R223, R223, R3, 0x2, P5 ;  /* 0x00000003dfdf7211 */ /* 0x000fe200028f16ff */
[----:B------:R-:W-:Y:S01]  /*12b20*/  IMAD R234, R235, c[0x0][0x190], RZ ;  /* 0x00006400ebea7a24 */ /* 0x000fe200078e02ff */
[-C--:B------:R-:W-:Y:S01]  /*12b30*/  LEA R8, P5, R228, R2.reuse, 0x2 ;  /* 0x00000002e4087211 */ /* 0x080fe200078a10ff */
[----:B------:R-:W-:Y:S01]  /*12b40*/  IMAD R233, R237, c[0x0][0x190], RZ ;  /* 0x00006400ede97a24 */ /* 0x000fe200078e02ff */
[----:B-1----:R-:W-:Y:S01]  /*12b50*/  LEA R6, P2, R230, R2, 0x2 ;  /* 0x00000002e6067211 */ /* 0x002fe200078410ff */
[----:B------:R-:W-:-:S03]  /*12b60*/  IMAD R235, R239, c[0x0][0x190], RZ ;  /* 0x00006400efeb7a24 */ /* 0x000fc600078e02ff */
[----:B------:R-:W-:Y:S02]  /*12b70*/  LEA.HI.X.SX32 R7, R230, R3, 0x2, P2 ;  /* 0x00000003e6077211 */ /* 0x000fe400010f16ff */
[----:B------:R-:W-:Y:S01]  /*12b80*/  LEA R10, P2, R224, R2, 0x2 ;  /* 0x00000002e00a7211 */ /* 0x000fe200078410ff */
[----:B------:R-:W-:-:S03]  /*12b90*/  IMAD R226, R226, c[0x0][0x190], RZ ;  /* 0x00006400e2e27a24 */ /* 0x000fc600078e02ff */
[-C--:B------:R-:W-:Y:S01]  /*12ba0*/  LEA.HI.X.SX32 R11, R224, R3.reuse, 0x2, P2 ;  /* 0x00000003e00b7211 */ /* 0x080fe200010f16ff */
[----:B--2---:R-:W-:Y:S02]  /*12bb0*/  IMAD R237, R242, c[0x0][0x190], RZ ;  /* 0x00006400f2ed7a24 */ /* 0x004fe400078e02ff */
[----:B------:R-:W2:Y:S04]  /*12bc0*/  LDL.LU R242, [R1+0x154] ;  /* 0x0001540001f27983 */ /* 0x000ea80000300800 */
[----:B------:R-:W2:Y:S04]  /*12bd0*/  LDL.LU R13, [R1+0x158] ;  /* 0x00015800010d7983 */ /* 0x000ea80000300800 */
[----:B------:R1:W-:Y:S01]  /*12be0*/  STL.64 [R1+0x900], R6 ;  /* 0x0009000601007387 */ /* 0x0003e20000100a00 */
[----:B---3--:R-:W-:Y:S01]  /*12bf0*/  IMAD R239, R9, c[0x0][0x190], RZ ;  /* 0x0000640009ef7a24 */ /* 0x008fe200078e02ff */
[----:B------:R-:W-:-:S02]  /*12c00*/  LEA.HI.X.SX32 R9, R228, R3, 0x2, P5 ;  /* 0x00000003e4097211 */ /* 0x000fc400028f16ff */
[----:B-1----:R-:W3:Y:S01]  /*12c10*/  LDL.LU R6, [R1+0x15c] ;  /* 0x00015c0001067983 */ /* 0x002ee20000300800 */
[----:B------:R-:W-:-:S03]  /*12c20*/  IMAD R244, R4, c[0x0][0x190], RZ ;  /* 0x0000640004f47a24 */ /* 0x000fc600078e02ff */
[----:B------:R-:W3:Y:S01]  /*12c30*/  LDL.LU R4, [R1+0x160] ;  /* 0x0001600001047983 */ /* 0x000ee20000300800 */
[----:B------:R-:W-:-:S03]  /*12c40*/  IMAD R243, R5, c[0x0][0x190], RZ ;  /* 0x0000640005f37a24 */ /* 0x000fc600078e02ff */
[----:B------:R1:W-:Y:S04]  /*12c50*/  STL.64 [R1+0xa00], R8 ;  /* 0x000a000801007387 */ /* 0x0003e80000100a00 */
[----:B------:R4:W-:Y:S04]  /*12c60*/  STL.64 [R1+0xb08], R10 ;  /* 0x000b080a01007387 */ /* 0x0009e80000100a00 */
[----:B------:R-:W3:Y:S01]  /*12c70*/  LDL.LU R5, [R1+0x164] ;  /* 0x0001640001057983 */ /* 0x000ee20000300800 */
[----:B-1----:R-:W-:-:S04]  /*12c80*/  LEA R8, P5, R226, R2, 0x2 ;  /* 0x00000002e2087211 */ /* 0x002fc800078a10ff */
[----:B------:R-:W-:-:S05]  /*12c90*/  LEA.HI.X.SX32 R9, R226, R3, 0x2, P5 ;  /* 0x00000003e2097211 */ /* 0x000fca00028f16ff */
[----:B------:R1:W-:Y:S04]  /*12ca0*/  STL.64 [R1+0xbe0], R8 ;  /* 0x000be00801007387 */ /* 0x0003e80000100a00 */
[----:B------:R-:W3:Y:S01]  /*12cb0*/  LDL.LU R7, [R1+0x168] ;  /* 0x0001680001077983 */ /* 0x000ee20000300800 */
[----:B----4-:R-:W-:-:S03]  /*12cc0*/  IMAD R240, R252, c[0x0][0x190], RZ ;  /* 0x00006400fcf07a24 */ /* 0x010fc600078e02ff */
[----:B------:R-:W4:Y:S01]  /*12cd0*/  LDL.LU R252, [R1+0x16c] ;  /* 0x00016c0001fc7983 */ /* 0x000f220000300800 */
[-C--:B------:R-:W-:Y:S02]  /*12ce0*/  LEA R224, P2, R225, R2.reuse, 0x2 ;  /* 0x00000002e1e07211 */ /* 0x080fe400078410ff */
[-C--:B------:R-:W-:Y:S02]  /*12cf0*/  LEA R226, P5, R227, R2.reuse, 0x2 ;  /* 0x00000002e3e27211 */ /* 0x080fe400078a10ff */
[-C--:B------:R-:W-:Y:S02]  /*12d00*/  LEA.HI.X.SX32 R225, R225, R3.reuse, 0x2, P2 ;  /* 0x00000003e1e17211 */ /* 0x080fe400010f16ff */
[----:B------:R-:W-:Y:S02]  /*12d10*/  LEA R228, P2, R229, R2, 0x2 ;  /* 0x00000002e5e47211 */ /* 0x000fe400078410ff */
[-C--:B------:R-:W-:Y:S02]  /*12d20*/  LEA.HI.X.SX32 R227, R227, R3.reuse, 0x2, P5 ;  /* 0x00000003e3e37211 */ /* 0x080fe400028f16ff */
[----:B------:R-:W-:-:S02]  /*12d30*/  LEA.HI.X.SX32 R229, R229, R3, 0x2, P2 ;  /* 0x00000003e5e57211 */ /* 0x000fc400010f16ff */
[CC--:B------:R-:W-:Y:S02]  /*12d40*/  LEA R230, P5, R231.reuse, R2.reuse, 0x2 ;  /* 0x00000002e7e67211 */ /* 0x0c0fe400078a10ff */
[CC--:B------:R-:W-:Y:S02]  /*12d50*/  LEA R10, P2, R232.reuse, R2.reuse, 0x2 ;  /* 0x00000002e80a7211 */ /* 0x0c0fe400078410ff */
[-C--:B------:R-:W-:Y:S02]  /*12d60*/  LEA.HI.X.SX32 R231, R231, R3.reuse, 0x2, P5 ;  /* 0x00000003e7e77211 */ /* 0x080fe400028f16ff */
[----:B------:R-:W-:Y:S02]  /*12d70*/  LEA.HI.X.SX32 R11, R232, R3, 0x2, P2 ;  /* 0x00000003e80b7211 */ /* 0x000fe400010f16ff */
[----:B-1----:R-:W-:-:S03]  /*12d80*/  LEA R8, P5, R238, R2, 0x2 ;  /* 0x00000002ee087211 */ /* 0x002fc600078a10ff */
[----:B------:R1:W-:Y:S01]  /*12d90*/  STL.64 [R1+0x908], R10 ;  /* 0x0009080a01007387 */ /* 0x0003e20000100a00 */
[----:B------:R-:W-:-:S05]  /*12da0*/  LEA.HI.X.SX32 R9, R238, R3, 0x2, P5 ;  /* 0x00000003ee097211 */ /* 0x000fca00028f16ff */
[----:B------:R1:W-:Y:S02]  /*12db0*/  STL.64 [R1+0xa08], R8 ;  /* 0x000a080801007387 */ /* 0x0003e40000100a00 */
[----:B-1----:R-:W-:-:S04]  /*12dc0*/  LEA R10, P2, R236, R2, 0x2 ;  /* 0x00000002ec0a7211 */ /* 0x002fc800078410ff */
[-C--:B------:R-:W-:Y:S02]  /*12dd0*/  LEA.HI.X.SX32 R11, R236, R3.reuse, 0x2, P2 ;  /* 0x00000003ec0b7211 */ /* 0x080fe400010f16ff */
[CC--:B------:R-:W-:Y:S02]  /*12de0*/  LEA R8, P5, R234.reuse, R2.reuse, 0x2 ;  /* 0x00000002ea087211 */ /* 0x0c0fe400078a10ff */
[CC--:B------:R-:W-:Y:S02]  /*12df0*/  LEA R232, P2, R233.reuse, R2.reuse, 0x2 ;  /* 0x00000002e9e87211 */ /* 0x0c0fe400078410ff */
[-C--:B------:R-:W-:Y:S02]  /*12e00*/  LEA.HI.X.SX32 R9, R234, R3.reuse, 0x2, P5 ;  /* 0x00000003ea097211 */ /* 0x080fe400028f16ff */
[----:B------:R-:W-:Y:S02]  /*12e10*/  LEA.HI.X.SX32 R233, R233, R3, 0x2, P2 ;  /* 0x00000003e9e97211 */ /* 0x000fe400010f16ff */
[----:B------:R-:W-:-:S02]  /*12e20*/  LEA R234, P5, R235, R2, 0x2 ;  /* 0x00000002ebea7211 */ /* 0x000fc400078a10ff */
[-C--:B------:R-:W-:Y:S01]  /*12e30*/  LEA R236, P2, R237, R2.reuse, 0x2 ;  /* 0x00000002edec7211 */ /* 0x080fe200078410ff */
[----:B------:R-:W-:Y:S01]  /*12e40*/  STL.64 [R1+0xb10], R10 ;  /* 0x000b100a01007387 */ /* 0x000fe20000100a00 */
[-C--:B------:R-:W-:Y:S02]  /*12e50*/  LEA.HI.X.SX32 R235, R235, R3.reuse, 0x2, P5 ;  /* 0x00000003ebeb7211 */ /* 0x080fe400028f16ff */
[----:B------:R-:W-:Y:S01]  /*12e60*/  LEA.HI.X.SX32 R237, R237, R3, 0x2, P2 ;  /* 0x00000003eded7211 */ /* 0x000fe200010f16ff */
[----:B------:R1:W-:Y:S01]  /*12e70*/  STL.64 [R1+0xbe8], R8 ;  /* 0x000be80801007387 */ /* 0x0003e20000100a00 */
[----:B------:R-:W-:-:S04]  /*12e80*/  LEA R238, P5, R239, R2, 0x2 ;  /* 0x00000002efee7211 */ /* 0x000fc800078a10ff */
[----:B------:R-:W-:Y:S02]  /*12e90*/  LEA.HI.X.SX32 R239, R239, R3, 0x2, P5 ;  /* 0x00000003efef7211 */ /* 0x000fe400028f16ff */
[----:B-1----:R-:W-:-:S04]  /*12ea0*/  LEA R8, P2, R244, R2, 0x2 ;  /* 0x00000002f4087211 */ /* 0x002fc800078410ff */
[----:B------:R-:W-:-:S05]  /*12eb0*/  LEA.HI.X.SX32 R9, R244, R3, 0x2, P2 ;  /* 0x00000003f4097211 */ /* 0x000fca00010f16ff */
[----:B------:R1:W-:Y:S02]  /*12ec0*/  STL.64 [R1+0x910], R8 ;  /* 0x0009100801007387 */ /* 0x0003e40000100a00 */
[----:B-1----:R-:W-:-:S04]  /*12ed0*/  LEA R8, P2, R240, R2, 0x2 ;  /* 0x00000002f0087211 */ /* 0x002fc800078410ff */
[----:B------:R-:W-:Y:S01]  /*12ee0*/  LEA.HI.X.SX32 R9, R240, R3, 0x2, P2 ;  /* 0x00000003f0097211 */ /* 0x000fe200010f16ff */
[----:B------:R-:W-:Y:S01]  /*12ef0*/  ULDC.64 UR4, c[0x0][0x118] ;  /* 0x0000460000047ab9 */ /* 0x000fe20000000a00 */
[----:B--2---:R-:W-:Y:S02]  /*12f00*/  IMAD R242, R242, c[0x0][0x190], RZ ;  /* 0x00006400f2f27a24 */ /* 0x004fe400078e02ff */
[----:B------:R-:W-:-:S05]  /*12f10*/  IMAD R241, R13, c[0x0][0x190], RZ ;  /* 0x000064000df17a24 */ /* 0x000fca00078e02ff */
[----:B------:R-:W-:-:S04]  /*12f20*/  LEA R240, P2, R241, R2, 0x2 ;  /* 0x00000002f1f07211 */ /* 0x000fc800078410ff */
[----:B------:R-:W-:Y:S01]  /*12f30*/  LEA.HI.X.SX32 R241, R241, R3, 0x2, P2 ;  /* 0x00000003f1f17211 */ /* 0x000fe200010f16ff */
[----:B---3--:R-:W-:Y:S01]  /*12f40*/  IMAD R245, R4, c[0x0][0x190], RZ ;  /* 0x0000640004f57a24 */ /* 0x008fe200078e02ff */
[----:B------:R-:W-:Y:S01]  /*12f50*/  LEA R4, P5, R243, R2, 0x2 ;  /* 0x00000002f3047211 */ /* 0x000fe200078a10ff */
[----:B------:R-:W-:-:S03]  /*12f60*/  IMAD R247, R5, c[0x0][0x190], RZ ;  /* 0x0000640005f77a24 */ /* 0x000fc600078e02ff */
[----:B------:R-:W-:-:S05]  /*12f70*/  LEA.HI.X.SX32 R5, R243, R3, 0x2, P5 ;  /* 0x00000003f3057211 */ /* 0x000fca00028f16ff */
[----:B------:R1:W-:Y:S01]  /*12f80*/  STL.64 [R1+0xa10], R4 ;  /* 0x000a100401007387 */ /* 0x0003e20000100a00 */
[----:B------:R-:W-:Y:S01]  /*12f90*/  IMAD R246, R6, c[0x0][0x190], RZ ;  /* 0x0000640006f67a24 */ /* 0x000fe200078e02ff */
[-C--:B------:R-:W-:Y:S02]  /*12fa0*/  LEA R244, P2, R245, R2.reuse, 0x2 ;  /* 0x00000002f5f47211 */ /* 0x080fe400078410ff */
[----:B------:R-:W-:Y:S01]  /*12fb0*/  STL.64 [R1+0xb20], R8 ;  /* 0x000b200801007387 */ /* 0x000fe20000100a00 */
[----:B-1----:R-:W-:Y:S01]  /*12fc0*/  LEA R4, P5, R242, R2, 0x2 ;  /* 0x00000002f2047211 */ /* 0x002fe200078a10ff */
[----:B------:R-:W-:-:S03]  /*12fd0*/  IMAD R6, R7, c[0x0][0x190], RZ ;  /* 0x0000640007067a24 */ /* 0x000fc600078e02ff */
[-C--:B------:R-:W-:Y:S02]  /*12fe0*/  LEA.HI.X.SX32 R5, R242, R3.reuse, 0x2, P5 ;  /* 0x00000003f2057211 */ /* 0x080fe400028f16ff */
[----:B------:R-:W-:-:S03]  /*12ff0*/  LEA.HI.X.SX32 R245, R245, R3, 0x2, P2 ;  /* 0x00000003f5f57211 */ /* 0x000fc600010f16ff */
[----:B------:R1:W-:Y:S02]  /*13000*/  STL.64 [R1+0xbf0], R4 ;  /* 0x000bf00401007387 */ /* 0x0003e40000100a00 */
[----:B-1----:R-:W-:-:S04]  /*13010*/  LEA R4, P2, R6, R2, 0x2 ;  /* 0x0000000206047211 */ /* 0x002fc800078410ff */
[----:B------:R-:W-:-:S05]  /*13020*/  LEA.HI.X.SX32 R5, R6, R3, 0x2, P2 ;  /* 0x0000000306057211 */ /* 0x000fca00010f16ff */
[----:B------:R1:W-:Y:S01]  /*13030*/  STL.64 [R1+0x918], R4 ;  /* 0x0009180401007387 */ /* 0x0003e20000100a00 */
[----:B----4-:R-:W-:Y:S02]  /*13040*/  IMAD R9, R252, c[0x0][0x190], RZ ;  /* 0x00006400fc097a24 */ /* 0x010fe400078e02ff */
[----:B------:R-:W-:Y:S01]  /*13050*/  IMAD R252, R0, c[0x0][0x190], RZ ;  /* 0x0000640000fc7a24 */ /* 0x000fe200078e02ff */
[----:B-1----:R-:W1:Y:S01]  /*13060*/  S2R R5, SR_TID.X ;  /* 0x0000000000057919 */ /* 0x002e620000002100 */
[----:B------:R-:W-:-:S03]  /*13070*/  LEA R242, P5, R246, R2, 0x2 ;  /* 0x00000002f6f27211 */ /* 0x000fc600078a10ff */
[-C--:B------:R-:W-:Y:S01]  /*13080*/  LEA R6, P2, R252, R2.reuse, 0x2 ;  /* 0x00000002fc067211 */ /* 0x080fe200078410ff */
[----:B------:R-:W-:Y:S01]  /*13090*/  IMAD.MOV.U32 R0, RZ, RZ, c[0x0][0x180] ;  /* 0x00006000ff007624 */ /* 0x000fe200078e00ff */
[-C--:B------:R-:W-:Y:S02]  /*130a0*/  LEA.HI.X.SX32 R243, R246, R3.reuse, 0x2, P5 ;  /* 0x00000003f6f37211 */ /* 0x080fe400028f16ff */
[-C--:B------:R-:W-:Y:S02]  /*130b0*/  LEA.HI.X.SX32 R7, R252, R3.reuse, 0x2, P2 ;  /* 0x00000003fc077211 */ /* 0x080fe400010f16ff */
[C---:B------:R-:W-:Y:S02]  /*130c0*/  LEA R246, P5, R247.reuse, R2, 0x2 ;  /* 0x00000002f7f67211 */ /* 0x040fe400078a10ff */
[----:B------:R-:W-:Y:S01]  /*130d0*/  IADD3 R4, R0, -0x19, RZ ;  /* 0xffffffe700047810 */ /* 0x000fe20007ffe0ff */
[----:B------:R1:W-:Y:S01]  /*130e0*/  STL.64 [R1+0xb18], R6 ;  /* 0x000b180601007387 */ /* 0x0003e20000100a00 */
[----:B------:R-:W-:-:S02]  /*130f0*/  LEA.HI.X.SX32 R247, R247, R3, 0x2, P5 ;  /* 0x00000003f7f77211 */ /* 0x000fc400028f16ff */
[C---:B------:R-:W-:Y:S02]  /*13100*/  LEA R10, P5, R9.reuse, R2, 0x2 ;  /* 0x00000002090a7211 */ /* 0x040fe400078a10ff */
[----:B------:R-:W-:Y:S02]  /*13110*/  MOV R2, c[0x0][0x188] ;  /* 0x0000620000027a02 */ /* 0x000fe40000000f00 */
[----:B------:R-:W-:Y:S02]  /*13120*/  LEA.HI.X.SX32 R11, R9, R3, 0x2, P5 ;  /* 0x00000003090b7211 */ /* 0x000fe400028f16ff */
[----:B-1----:R-:W-:Y:S02]  /*13130*/  LOP3.LUT R7, R5, 0x7f, RZ, 0xc0, !PT ;  /* 0x0000007f05077812 */ /* 0x002fe400078ec0ff */
[----:B------:R-:W-:Y:S01]  /*13140*/  ISETP.GE.U32.AND P2, PT, R4, 0x7fffff68, PT ;  /* 0x7fffff680400780c */ /* 0x000fe20003f46070 */
[----:B------:R-:W-:Y:S01]  /*13150*/  IMAD.SHL.U32 R3, R2, 0x4, RZ ;  /* 0x0000000402037824 */ /* 0x000fe200078e00ff */
[C---:B------:R-:W-:Y:S01]  /*13160*/  IADD3 R8, R0.reuse, -0x15, RZ ;  /* 0xffffffeb00087810 */ /* 0x040fe20007ffe0ff */
[----:B------:R-:W-:Y:S01]  /*13170*/  IMAD.SHL.U32 R4, R7, 0x4, RZ ;  /* 0x0000000407047824 */ /* 0x000fe200078e00ff */
[----:B------:R-:W-:Y:S01]  /*13180*/  IADD3 R252, R0, -0x1d, RZ ;  /* 0xffffffe300fc7810 */ /* 0x000fe20007ffe0ff */
[----:B------:R1:W-:Y:S01]  /*13190*/  STL.64 [R1+0xa18], R10 ;  /* 0x000a180a01007387 */ /* 0x0003e20000100a00 */
[----:B------:R-:W-:Y:S01]  /*131a0*/  ISETP.GE.U32.AND P5, PT, R8, 0x7fffff6c, PT ;  /* 0x7fffff6c0800780c */ /* 0x000fe20003fa6070 */
[----:B------:R-:W-:-:S02]  /*131b0*/  IMAD.WIDE R8, R3, 0x4, R250 ;  /* 0x0000000403087825 */ /* 0x000fc400078e02fa */
[----:B------:R2:W-:Y:S04]  /*131c0*/  LDGSTS.E [R4], [R248.64], !P0 ;  /* 0x00000000f8047fae */ /* 0x0005e8000c121844 */
[----:B------:R2:W-:Y:S01]  /*131d0*/  LDGSTS.E [R4+0x200], [R250.64], !P0 ;  /* 0x00200000fa047fae */ /* 0x0005e2000c121844 */
[----:B------:R-:W-:Y:S01]  /*131e0*/  ISETP.GE.U32.AND P0, PT, R252, 0x7fffff64, PT ;  /* 0x7fffff64fc00780c */ /* 0x000fe20003f06070 */
[----:B-1----:R-:W-:Y:S01]  /*131f0*/  IMAD.WIDE R10, R3, 0x4, R248 ;  /* 0x00000004030a7825 */ /* 0x002fe200078e02f8 */
[----:B------:R-:W-:-:S03]  /*13200*/  IADD3 R252, R0, -0x21, RZ ;  /* 0xffffffdf00fc7810 */ /* 0x000fc60007ffe0ff */
[----:B------:R-:W-:Y:S01]  /*13210*/  IMAD.SHL.U32 R3, R2, 0x8, RZ ;  /* 0x0000000802037824 */ /* 0x000fe200078e00ff */
[----:B------:R1:W-:Y:S04]  /*13220*/  LDGSTS.E [R4+0x1000], [R10.64], !P3 ;  /* 0x010000000a047fae */ /* 0x0003e8000d921844 */
[----:B------:R3:W-:Y:S01]  /*13230*/  LDGSTS.E [R4+0x1200], [R8.64], !P3 ;  /* 0x0120000008047fae */ /* 0x0007e2000d921844 */
[----:B------:R-:W-:Y:S01]  /*13240*/  ISETP.GE.U32.AND P3, PT, R252, 0x7fffff60, PT ;  /* 0x7fffff60fc00780c */ /* 0x000fe20003f66070 */
[----:B------:R-:W-:Y:S02]  /*13250*/  IMAD R252, R2, 0xc, RZ ;  /* 0x0000000c02fc7824 */ /* 0x000fe400078e02ff */
[C---:B------:R-:W-:Y:S01]  /*13260*/  IMAD.WIDE R14, R3.reuse, 0x4, R248 ;  /* 0x00000004030e7825 */ /* 0x040fe200078e02f8 */
[----:B------:R1:W-:Y:S03]  /*13270*/  STL.64 [R1+0x7e0], R10 ;  /* 0x0007e00a01007387 */ /* 0x0003e60000100a00 */
[----:B------:R-:W-:Y:S01]  /*13280*/  IMAD.WIDE R12, R3, 0x4, R250 ;  /* 0x00000004030c7825 */ /* 0x000fe200078e02fa */
[----:B------:R3:W-:Y:S01]  /*13290*/  STL.64 [R1+0x7d8], R8 ;  /* 0x0007d80801007387 */ /* 0x0007e20000100a00 */
[----:B------:R-:W-:-:S03]  /*132a0*/  IADD3 R3, R0, -0x25, RZ ;  /* 0xffffffdb00037810 */ /* 0x000fc60007ffe0ff */
[----:B------:R4:W-:Y:S01]  /*132b0*/  LDGSTS.E [R4+0x2000], [R14.64], !P4 ;  /* 0x020000000e047fae */ /* 0x0009e2000e121844 */
[----:B-1----:R-:W-:-:S03]  /*132c0*/  IMAD.WIDE R10, R252, 0x4, R248 ;  /* 0x00000004fc0a7825 */ /* 0x002fc600078e02f8 */
[----:B------:R1:W-:Y:S01]  /*132d0*/  LDGSTS.E [R4+0x2200], [R12.64], !P4 ;  /* 0x022000000c047fae */ /* 0x0003e2000e121844 */
[----:B---3--:R-:W-:Y:S01]  /*132e0*/  IMAD.WIDE R8, R252, 0x4, R250 ;  /* 0x00000004fc087825 */ /* 0x008fe200078e02fa */
[----:B------:R-:W-:Y:S02]  /*132f0*/  IADD3 R252, R0, -0x29, RZ ;  /* 0xffffffd700fc7810 */ /* 0x000fe40007ffe0ff */
[----:B------:R3:W-:Y:S01]  /*13300*/  LDGSTS.E [R4+0x3000], [R10.64], !P1 ;  /* 0x030000000a047fae */ /* 0x0007e2000c921844 */
[----:B------:R-:W-:Y:S02]  /*13310*/  ISETP.GE.U32.AND P4, PT, R3, 0x7fffff5c, PT ;  /* 0x7fffff5c0300780c */ /* 0x000fe40003f86070 */
[----:B------:R-:W-:Y:S01]  /*13320*/  SHF.L.U32 R3, R2, 0x4, RZ ;  /* 0x0000000402037819 */ /* 0x000fe200000006ff */
[----:B------:R1:W-:Y:S01]  /*13330*/  LDGSTS.E [R4+0x3200], [R8.64], !P1 ;  /* 0x0320000008047fae */ /* 0x0003e2000c921844 */
[----:B------:R-:W-:Y:S01]  /*13340*/  ISETP.GE.U32.AND P1, PT, R252, 0x7fffff58, PT ;  /* 0x7fffff58fc00780c */ /* 0x000fe20003f26070 */
[----:B------:R-:W-:-:S02]  /*13350*/  IMAD R252, R2, 0x14, RZ ;  /* 0x0000001402fc7824 */ /* 0x000fc400078e02ff */
[----:B------:R4:W-:Y:S04]  /*13360*/  STL.64 [R1+0x7a0], R14 ;  /* 0x0007a00e01007387 */ /* 0x0009e80000100a00 */
[----:B------:R1:W-:Y:S04]  /*13370*/  STL.64 [R1+0x798], R12 ;  /* 0x0007980c01007387 */ /* 0x0003e80000100a00 */
[----:B------:R3:W-:Y:S01]  /*13380*/  STL.64 [R1+0x760], R10 ;  /* 0x0007600a01007387 */ /* 0x0007e20000100a00 */
[----:B----4-:R-:W-:-:S03]  /*13390*/  IMAD.WIDE R14, R3, 0x4, R248 ;  /* 0x00000004030e7825 */ /* 0x010fc600078e02f8 */
[----:B------:R4:W-:Y:S01]  /*133a0*/  STL.64 [R1+0x758], R8 ;  /* 0x0007580801007387 */ /* 0x0009e20000100a00 */
[----:B-1----:R-:W-:Y:S01]  /*133b0*/  IMAD.WIDE R12, R3, 0x4, R250 ;  /* 0x00000004030c7825 */ /* 0x002fe200078e02fa */
[----:B------:R-:W-:Y:S02]  /*133c0*/  IADD3 R3, R0, -0x2d, RZ ;  /* 0xffffffd300037810 */ /* 0x000fe40007ffe0ff */
[----:B------:R1:W-:Y:S01]  /*133d0*/  LDGSTS.E [R4+0x4000], [R14.64], !P6 ;  /* 0x040000000e047fae */ /* 0x0003e2000f121844 */
[----:B---3--:R-:W-:-:S03]  /*133e0*/  IMAD.WIDE R10, R252, 0x4, R248 ;  /* 0x00000004fc0a7825 */ /* 0x008fc600078e02f8 */
[----:B------:R3:W-:Y:S01]  /*133f0*/  LDGSTS.E [R4+0x4200], [R12.64], !P6 ;  /* 0x042000000c047fae */ /* 0x0007e2000f121844 */
[----:B----4-:R-:W-:Y:S01]  /*13400*/  IMAD.WIDE R8, R252, 0x4, R250 ;  /* 0x00000004fc087825 */ /* 0x010fe200078e02fa */
[----:B------:R-:W-:Y:S02]  /*13410*/  IADD3 R252, R0, -0x31, RZ ;  /* 0xffffffcf00fc7810 */ /* 0x000fe40007ffe0ff */
[----:B------:R4:W-:Y:S01]  /*13420*/  LDGSTS.E [R4+0x5000], [R10.64], !P5 ;  /* 0x050000000a047fae */ /* 0x0009e2000e921844 */
[----:B------:R-:W-:Y:S01]  /*13430*/  ISETP.GE.U32.AND P6, PT, R3, 0x7fffff54, PT ;  /* 0x7fffff540300780c */ /* 0x000fe20003fc6070 */
[----:B------:R-:W-:Y:S02]  /*13440*/  IMAD R3, R2, 0x18, RZ ;  /* 0x0000001802037824 */ /* 0x000fe400078e02ff */
[----:B------:R1:W-:Y:S01]  /*13450*/  LDGSTS.E [R4+0x5200], [R8.64], !P5 ;  /* 0x0520000008047fae */ /* 0x0003e2000e921844 */
[----:B------:R-:W-:Y:S01]  /*13460*/  ISETP.GE.U32.AND P5, PT, R252, 0x7fffff50, PT ;  /* 0x7fffff50fc00780c */ /* 0x000fe20003fa6070 */
[----:B------:R-:W-:-:S02]  /*13470*/  IMAD R252, R2, 0x1c, RZ ;  /* 0x0000001c02fc7824 */ /* 0x000fc400078e02ff */
[----:B------:R1:W-:Y:S04]  /*13480*/  STL.64 [R1+0x720], R14 ;  /* 0x0007200e01007387 */ /* 0x0003e80000100a00 */
[----:B------:R3:W-:Y:S04]  /*13490*/  STL.64 [R1+0x718], R12 ;  /* 0x0007180c01007387 */ /* 0x0007e80000100a00 */
[----:B------:R4:W-:Y:S01]  /*134a0*/  STL.64 [R1+0x6e0], R10 ;  /* 0x0006e00a01007387 */ /* 0x0009e20000100a00 */
[----:B-1----:R-:W-:-:S03]  /*134b0*/  IMAD.WIDE R14, R3, 0x4, R248 ;  /* 0x00000004030e7825 */ /* 0x002fc600078e02f8 */
[----:B------:R1:W-:Y:S01]  /*134c0*/  STL.64 [R1+0x6d8], R8 ;  /* 0x0006d80801007387 */ /* 0x0003e20000100a00 */
[----:B---3--:R-:W-:Y:S01]  /*134d0*/  IMAD.WIDE R12, R3, 0x4, R250 ;  /* 0x00000004030c7825 */ /* 0x008fe200078e02fa */
[----:B------:R-:W-:Y:S02]  /*134e0*/  IADD3 R3, R0, -0x35, RZ ;  /* 0xffffffcb00037810 */ /* 0x000fe40007ffe0ff */
[----:B------:R3:W-:Y:S01]  /*134f0*/  LDGSTS.E [R4+0x6000], [R14.64], !P2 ;  /* 0x060000000e047fae */ /* 0x0007e2000d121844 */
[----:B----4-:R-:W-:-:S03]  /*13500*/  IMAD.WIDE R10, R252, 0x4, R248 ;  /* 0x00000004fc0a7825 */ /* 0x010fc600078e02f8 */
[----:B------:R4:W-:Y:S01]  /*13510*/  LDGSTS.E [R4+0x6200], [R12.64], !P2 ;  /* 0x062000000c047fae */ /* 0x0009e2000d121844 */
[----:B-1----:R-:W-:Y:S01]  /*13520*/  IMAD.WIDE R8, R252, 0x4, R250 ;  /* 0x00000004fc087825 */ /* 0x002fe200078e02fa */
[----:B------:R-:W-:Y:S02]  /*13530*/  IADD3 R252, R0, -0x39, RZ ;  /* 0xffffffc700fc7810 */ /* 0x000fe40007ffe0ff */
[----:B------:R1:W-:Y:S01]  /*13540*/  LDGSTS.E [R4+0x7000], [R10.64], !P0 ;  /* 0x070000000a047fae */ /* 0x0003e2000c121844 */
[----:B------:R-:W-:Y:S01]  /*13550*/  ISETP.GE.U32.AND P2, PT, R3, 0x7fffff4c, PT ;  /* 0x7fffff4c0300780c */ /* 0x000fe20003f46070 */
[----:B------:R-:W-:Y:S02]  /*13560*/  IMAD.SHL.U32 R3, R2, 0x20, RZ ;  /* 0x0000002002037824 */ /* 0x000fe400078e00ff */
[----:B------:R1:W-:Y:S01]  /*13570*/  LDGSTS.E [R4+0x7200], [R8.64], !P0 ;  /* 0x0720000008047fae */ /* 0x0003e2000c121844 */
[----:B------:R-:W-:Y:S01]  /*13580*/  ISETP.GE.U32.AND P0, PT, R252, 0x7fffff48, PT ;  /* 0x7fffff48fc00780c */ /* 0x000fe20003f06070 */
[----:B------:R-:W-:-:S02]  /*13590*/  IMAD R252, R2, 0x24, RZ ;  /* 0x0000002402fc7824 */ /* 0x000fc400078e02ff */
[----:B------:R3:W-:Y:S04]  /*135a0*/  STL.64 [R1+0x6a0], R14 ;  /* 0x0006a00e01007387 */ /* 0x0007e80000100a00 */
[----:B------:R4:W-:Y:S04]  /*135b0*/  STL.64 [R1+0x698], R12 ;  /* 0x0006980c01007387 */ /* 0x0009e80000100a00 */
[----:B------:R1:W-:Y:S01]  /*135c0*/  STL.64 [R1+0x660], R10 ;  /* 0x0006600a01007387 */ /* 0x0003e20000100a00 */
[----:B---3--:R-:W-:-:S03]  /*135d0*/  IMAD.WIDE R14, R3, 0x4, R248 ;  /* 0x00000004030e7825 */ /* 0x008fc600078e02f8 */
[----:B------:R3:W-:Y:S01]  /*135e0*/  STL.64 [R1+0x658], R8 ;  /* 0x0006580801007387 */ /* 0x0007e20000100a00 */
[----:B----4-:R-:W-:Y:S01]  /*135f0*/  IMAD.WIDE R12, R3, 0x4, R250 ;  /* 0x00000004030c7825 */ /* 0x010fe200078e02fa */
[----:B------:R-:W-:Y:S02]  /*13600*/  IADD3 R3, R0, -0x3d, RZ ;  /* 0xffffffc300037810 */ /* 0x000fe40007ffe0ff */
[----:B------:R4:W-:Y:S01]  /*13610*/  LDGSTS.E [R4+0x8000], [R14.64], !P3 ;  /* 0x080000000e047fae */ /* 0x0009e2000d921844 */
[----:B-1----:R-:W-:-:S03]  /*13620*/  IMAD.WIDE R10, R252, 0x4, R248 ;  /* 0x00000004fc0a7825 */ /* 0x002fc600078e02f8 */
[----:B------:R1:W-:Y:S01]  /*13630*/  LDGSTS.E [R4+0x8200], [R12.64], !P3 ;  /* 0x082000000c047fae */ /* 0x0003e2000d921844 */
[----:B---3--:R-:W-:Y:S01]  /*13640*/  IMAD.WIDE R8, R252, 0x4, R250 ;  /* 0x00000004fc087825 */ /* 0x008fe200078e02fa */
        /* <DEDUP_REMOVED lines=188> */
[----:B------:R3:W-:Y:S01]  /*14210*/  STL.64 [R1+0x110], R12 ;  /* 0x0001100c01007387 */ /* 0x0007e20000100a00 */
[----:B------:R-:W-:-:S03]  /*14220*/  IADD3 R5, R0, -0x16, RZ ;  /* 0xffffffea00057810 */ /* 0x000fc60007ffe0ff */
        /* <DEDUP_REMOVED lines=8> */
[----:B-1----:R-:W-:-:S03]  /*142b0*/  IMAD.WIDE R8, R252, 0x4, R250 ;  /* 0x00000004fc087825 */ /* 0x002fc600078e02fa */
[----:B------:R1:W-:Y:S01]  /*142c0*/  LDGSTS.E [R4+0x1f000], [R10.64], !P1 ;  /* 0x1f0000000a047fae */ /* 0x0003e2000c921844 */
[----:B------:R-:W-:Y:S02]  /*142d0*/  ISETP.GE.U32.AND P4, PT, R5, 0x7fffff6b, PT ;  /* 0x7fffff6b0500780c */ /* 0x000fe40003f86070 */
[----:B------:R-:W-:Y:S01]  /*142e0*/  LOP3.LUT R5, R4, 0x20, RZ, 0x3c, !PT ;  /* 0x0000002004057812 */ /* 0x000fe200078e3cff */
[----:B------:R3:W-:Y:S04]  /*142f0*/  STL.64 [R1+0x98], R14 ;  /* 0x0000980e01007387 */ /* 0x0007e80000100a00 */
[----:B------:R1:W-:Y:S01]  /*14300*/  LDGSTS.E [R4+0x1f200], [R8.64], !P1 ;  /* 0x1f20000008047fae */ /* 0x0003e2000c921844 */
[----:B------:R-:W-:Y:S01]  /*14310*/  ISETP.GE.U32.AND P1, PT, R3, 0x7fffff67, PT ;  /* 0x7fffff670300780c */ /* 0x000fe20003f26070 */
[----:B------:R-:W-:-:S02]  /*14320*/  IMAD R3, R2, 0x5, RZ ;  /* 0x0000000502037824 */ /* 0x000fc400078e02ff */
[----:B------:R4:W-:Y:S01]  /*14330*/  STL.64 [R1+0x90], R12 ;  /* 0x0000900c01007387 */ /* 0x0009e20000100a00 */
[----:B------:R-:W-:Y:S01]  /*14340*/  IADD3 R252, R0, -0x1e, RZ ;  /* 0xffffffe200fc7810 */ /* 0x000fe20007ffe0ff */
[C---:B---3--:R-:W-:Y:S02]  /*14350*/  IMAD.WIDE R14, R2.reuse, 0x4, R248 ;  /* 0x00000004020e7825 */ /* 0x048fe400078e02f8 */
[----:B------:R1:W-:Y:S02]  /*14360*/  STL.64 [R1+0x68], R10 ;  /* 0x0000680a01007387 */ /* 0x0003e40000100a00 */
[----:B----4-:R-:W-:Y:S02]  /*14370*/  IMAD.WIDE R12, R2, 0x4, R250 ;  /* 0x00000004020c7825 */ /* 0x010fe400078e02fa */
[----:B------:R3:W-:Y:S02]  /*14380*/  STL.64 [R1+0x60], R8 ;  /* 0x0000600801007387 */ /* 0x0007e40000100a00 */
[----:B-1----:R-:W-:-:S02]  /*14390*/  IMAD.WIDE R10, R3, 0x4, R248 ;  /* 0x00000004030a7825 */ /* 0x002fc400078e02f8 */
[----:B------:R1:W-:Y:S04]  /*143a0*/  LDGSTS.E [R5+0x400], [R14.64], !P6 ;  /* 0x004000000e057fae */ /* 0x0003e8000f121844 */
[----:B------:R4:W-:Y:S01]  /*143b0*/  LDGSTS.E [R5+0x600], [R12.64], !P6 ;  /* 0x006000000c057fae */ /* 0x0009e2000f121844 */
[----:B------:R-:W-:Y:S01]  /*143c0*/  ISETP.GE.U32.AND P6, PT, R252, 0x7fffff63, PT ;  /* 0x7fffff63fc00780c */ /* 0x000fe20003fc6070 */
[----:B---3--:R-:W-:Y:S01]  /*143d0*/  IMAD.WIDE R8, R3, 0x4, R250 ;  /* 0x0000000403087825 */ /* 0x008fe200078e02fa */
[----:B------:R-:W-:Y:S01]  /*143e0*/  IADD3 R252, R0, -0x22, RZ ;  /* 0xffffffde00fc7810 */ /* 0x000fe20007ffe0ff */
[----:B------:R3:W-:Y:S02]  /*143f0*/  LDGSTS.E [R5+0x1400], [R10.64], !P5 ;  /* 0x014000000a057fae */ /* 0x0007e4000e921844 */
[----:B------:R-:W-:-:S02]  /*14400*/  IMAD R3, R2, 0x9, RZ ;  /* 0x0000000902037824 */ /* 0x000fc400078e02ff */
[----:B------:R1:W-:Y:S01]  /*14410*/  LDGSTS.E [R5+0x1600], [R8.64], !P5 ;  /* 0x0160000008057fae */ /* 0x0003e2000e921844 */
[----:B------:R-:W-:Y:S01]  /*14420*/  ISETP.GE.U32.AND P5, PT, R252, 0x7fffff5f, PT ;  /* 0x7fffff5ffc00780c */ /* 0x000fe20003fa6070 */
[----:B------:R-:W-:Y:S02]  /*14430*/  IMAD R252, R2, 0xd, RZ ;  /* 0x0000000d02fc7824 */ /* 0x000fe400078e02ff */
[----:B------:R1:W-:Y:S04]  /*14440*/  STL.64 [R1+0x810], R14 ;  /* 0x0008100e01007387 */ /* 0x0003e80000100a00 */
[----:B------:R4:W-:Y:S04]  /*14450*/  STL.64 [R1+0x808], R12 ;  /* 0x0008080c01007387 */ /* 0x0009e80000100a00 */
[----:B------:R3:W-:Y:S01]  /*14460*/  STL.64 [R1+0x7d0], R10 ;  /* 0x0007d00a01007387 */ /* 0x0007e20000100a00 */
[----:B-1----:R-:W-:-:S03]  /*14470*/  IMAD.WIDE R14, R3, 0x4, R248 ;  /* 0x00000004030e7825 */ /* 0x002fc600078e02f8 */
[----:B------:R1:W-:Y:S01]  /*14480*/  STL.64 [R1+0x7c8], R8 ;  /* 0x0007c80801007387 */ /* 0x0003e20000100a00 */
[----:B----4-:R-:W-:Y:S01]  /*14490*/  IMAD.WIDE R12, R3, 0x4, R250 ;  /* 0x00000004030c7825 */ /* 0x010fe200078e02fa */
[----:B------:R-:W-:Y:S02]  /*144a0*/  IADD3 R3, R0, -0x26, RZ ;  /* 0xffffffda00037810 */ /* 0x000fe40007ffe0ff */
[----:B------:R4:W-:Y:S01]  /*144b0*/  LDGSTS.E [R5+0x2400], [R14.64], !P2 ;  /* 0x024000000e057fae */ /* 0x0009e2000d121844 */
[----:B---3--:R-:W-:-:S03]  /*144c0*/  IMAD.WIDE R10, R252, 0x4, R248 ;  /* 0x00000004fc0a7825 */ /* 0x008fc600078e02f8 */
        /* <DEDUP_REMOVED lines=14> */
[----:B---3--:R-:W-:Y:S01]  /*145b0*/  IMAD.WIDE R12, R3, 0x4, R250 ;  /* 0x00000004030c7825 */ /* 0x008fe200078e02fa */
[----:B------:R-:W-:Y:S02]  /*145c0*/  IADD3 R3, R0, -0x2e, RZ ;  /* 0xffffffd200037810 */ /* 0x000fe40007ffe0ff */
[----:B------:R3:W-:Y:S01]  /*145d0*/  LDGSTS.E [R5+0x4400], [R14.64], !P3 ;  /* 0x044000000e057fae */ /* 0x0007e2000d921844 */
[----:B-1----:R-:W-:-:S03]  /*145e0*/  IMAD.WIDE R10, R252, 0x4, R248 ;  /* 0x00000004fc0a7825 */ /* 0x002fc600078e02f8 */
        /* <DEDUP_REMOVED lines=14> */
[----:B-1----:R-:W-:Y:S01]  /*146d0*/  IMAD.WIDE R12, R3, 0x4, R250 ;  /* 0x00000004030c7825 */ /* 0x002fe200078e02fa */
[----:B------:R-:W-:Y:S02]  /*146e0*/  IADD3 R3, R0, -0x36, RZ ;  /* 0xffffffca00037810 */ /* 0x000fe40007ffe0ff */
[----:B------:R1:W-:Y:S01]  /*146f0*/  LDGSTS.E [R5+0x6400], [R14.64], !P1 ;  /* 0x064000000e057fae */ /* 0x0003e2000c921844 */
[----:B----4-:R-:W-:-:S03]  /*14700*/  IMAD.WIDE R10, R252, 0x4, R248 ;  /* 0x00000004fc0a7825 */ /* 0x010fc600078e02f8 */
        /* <DEDUP_REMOVED lines=226> */
[----:B------:R4:W-:Y:S01]  /*15530*/  STL.64 [R1+0x80], R12 ;  /* 0x0000800c01007387 */ /* 0x0009e20000100a00 */
[----:B-1----:R-:W-:-:S03]  /*15540*/  LOP3.LUT R5, R4, 0x40, RZ, 0x3c, !PT ;  /* 0x0000004004057812 */ /* 0x002fc600078e3cff */
        /* <DEDUP_REMOVED lines=288> */
[----:B----4-:R-:W-:-:S03]  /*16750*/  LOP3.LUT R5, R4, 0x60, RZ, 0x3c, !PT ;  /* 0x0000006004057812 */ /* 0x010fc600078e3cff */
        /* <DEDUP_REMOVED lines=217> */
[----:B------:R-:W-:-:S03]  /*174f0*/  IMAD R6, R2, 0x6b, RZ ;  /* 0x0000006b02067824 */ /* 0x000fc600078e02ff */
[----:B------:R2:W-:Y:S01]  /*17500*/  STL.64 [R1+0x228], R8 ;  /* 0x0002280801007387 */ /* 0x0005e20000100a00 */
[----:B-1----:R-:W-:-:S04]  /*17510*/  IMAD.WIDE R14, R252, 0x4, R248 ;  /* 0x00000004fc0e7825 */ /* 0x002fc800078e02f8 */
[----:B---3--:R-:W-:-:S04]  /*17520*/  IMAD.WIDE R12, R252, 0x4, R250 ;  /* 0x00000004fc0c7825 */ /* 0x008fc800078e02fa */
[----:B----4-:R-:W-:-:S04]  /*17530*/  IMAD.WIDE R10, R3, 0x4, R248 ;  /* 0x00000004030a7825 */ /* 0x010fc800078e02f8 */
[----:B--2---:R-:W-:Y:S01]  /*17540*/  IMAD.WIDE R8, R3, 0x4, R250 ;  /* 0x0000000403087825 */ /* 0x004fe200078e02fa */
[----:B------:R-:W-:Y:S01]  /*17550*/  IADD3 R3, R0, -0x80, RZ ;  /* 0xffffff8000037810 */ /* 0x000fe20007ffe0ff */
[----:B------:R1:W-:Y:S04]  /*17560*/  LDGSTS.E [R5+0x18c00], [R10.64], !P3 ;  /* 0x18c000000a057fae */ /* 0x0003e8000d921844 */
[----:B------:R1:W-:Y:S04]  /*17570*/  STL.64 [R1+0x1f0], R10 ;  /* 0x0001f00a01007387 */ /* 0x0003e80000100a00 */
[----:B------:R2:W-:Y:S01]  /*17580*/  LDGSTS.E [R5+0x18e00], [R8.64], !P3 ;  /* 0x18e0000008057fae */ /* 0x0005e2000d921844 */
[----:B------:R-:W-:-:S03]  /*17590*/  ISETP.GE.U32.AND P3, PT, R3, 0x7fffff01, PT ;  /* 0x7fffff010300780c */ /* 0x000fc60003f66070 */
[----:B------:R2:W-:Y:S01]  /*175a0*/  STL.64 [R1+0x1e8], R8 ;  /* 0x0001e80801007387 */ /* 0x0005e20000100a00 */
[----:B-1----:R-:W-:-:S03]  /*175b0*/  IMAD.WIDE R10, R6, 0x4, R248 ;  /* 0x00000004060a7825 */ /* 0x002fc600078e02f8 */
[----:B------:R1:W-:Y:S04]  /*175c0*/  LDGSTS.E [R5+0x19c00], [R14.64], !P4 ;  /* 0x19c000000e057fae */ /* 0x0003e8000e121844 */
[----:B------:R3:W-:Y:S01]  /*175d0*/  LDGSTS.E [R5+0x19e00], [R12.64], !P4 ;  /* 0x19e000000c057fae */ /* 0x0007e2000e121844 */
[----:B------:R-:W-:Y:S01]  /*175e0*/  ISETP.GE.AND P4, PT, R7, R3, PT ;  /* 0x000000030700720c */ /* 0x000fe20003f86270 */
[----:B--2---:R-:W-:Y:S01]  /*175f0*/  IMAD.WIDE R8, R6, 0x4, R250 ;  /* 0x0000000406087825 */ /* 0x004fe200078e02fa */
[----:B------:R-:W-:Y:S01]  /*17600*/  IADD3 R3, R0, -0x81, RZ ;  /* 0xffffff7f00037810 */ /* 0x000fe20007ffe0ff */
[----:B------:R2:W-:Y:S01]  /*17610*/  LDGSTS.E [R5+0x1ac00], [R10.64], !P1 ;  /* 0x1ac000000a057fae */ /* 0x0005e2000c921844 */
[----:B------:R-:W-:-:S03]  /*17620*/  MOV R252, 0x7f ;  /* 0x0000007f00fc7802 */ /* 0x000fc60000000f00 */
[----:B------:R4:W-:Y:S01]  /*17630*/  LDGSTS.E [R5+0x1ae00], [R8.64], !P1 ;  /* 0x1ae0000008057fae */ /* 0x0009e2000c921844 */
[----:B------:R-:W-:Y:S01]  /*17640*/  ISETP.GE.U32.AND P1, PT, R3, 0x7fffff00, PT ;  /* 0x7fffff000300780c */ /* 0x000fe20003f26070 */
[----:B------:R-:W-:Y:S02]  /*17650*/  IMAD R3, R2, 0x6f, RZ ;  /* 0x0000006f02037824 */ /* 0x000fe400078e02ff */
[----:B------:R1:W-:Y:S04]  /*17660*/  STL.64 [R1+0x1a8], R14 ;  /* 0x0001a80e01007387 */ /* 0x0003e80000100a00 */
[----:B------:R-:W-:Y:S01]  /*17670*/  STL.64 [R1+0x1a0], R12 ;  /* 0x0001a00c01007387 */ /* 0x000fe20000100a00 */
[----:B------:R-:W-:-:S03]  /*17680*/  IMAD.WIDE R16, R3, 0x4, R248 ;  /* 0x0000000403107825 */ /* 0x000fc600078e02f8 */
[----:B------:R2:W-:Y:S01]  /*17690*/  STL.64 [R1+0x168], R10 ;  /* 0x0001680a01007387 */ /* 0x0005e20000100a00 */
[----:B-1----:R-:W-:-:S03]  /*176a0*/  IMAD.WIDE R14, R3, 0x4, R250 ;  /* 0x00000004030e7825 */ /* 0x002fc600078e02fa */
[----:B------:R4:W-:Y:S04]  /*176b0*/  STL.64 [R1+0x160], R8 ;  /* 0x0001600801007387 */ /* 0x0009e80000100a00 */
[----:B------:R1:W-:Y:S01]  /*176c0*/  LDGSTS.E [R5+0x1bc00], [R16.64], !P6 ;  /* 0x1bc0000010057fae */ /* 0x0003e2000f121844 */
[----:B--2---:R-:W-:Y:S01]  /*176d0*/  IADD3 R11, R252, c[0x0][0x180], RZ ;  /* 0x00006000fc0b7a10 */ /* 0x004fe20007ffe0ff */
[----:B------:R-:W-:Y:S02]  /*176e0*/  IMAD R252, R2, 0x73, RZ ;  /* 0x0000007302fc7824 */ /* 0x000fe400078e02ff */
[----:B------:R2:W-:Y:S02]  /*176f0*/  LDGSTS.E [R5+0x1be00], [R14.64], !P6 ;  /* 0x1be000000e057fae */ /* 0x0005e4000f121844 */
[----:B---3--:R-:W-:-:S02]  /*17700*/  IMAD.WIDE R12, R252, 0x4, R248 ;  /* 0x00000004fc0c7825 */ /* 0x008fc400078e02f8 */
[----:B------:R1:W-:Y:S01]  /*17710*/  STL.64 [R1+0x128], R16 ;  /* 0x0001281001007387 */ /* 0x0003e20000100a00 */
[----:B------:R-:W-:Y:S01]  /*17720*/  ISETP.GT.AND P6, PT, R11, 0x7f, PT ;  /* 0x0000007f0b00780c */ /* 0x000fe20003fc4270 */
[----:B----4-:R-:W-:Y:S02]  /*17730*/  IMAD.WIDE R8, R252, 0x4, R250 ;  /* 0x00000004fc087825 */ /* 0x010fe400078e02fa */
[----:B------:R2:W-:Y:S01]  /*17740*/  STL.64 [R1+0x120], R14 ;  /* 0x0001200e01007387 */ /* 0x0005e20000100a00 */
[----:B------:R-:W-:Y:S01]  /*17750*/  SEL R3, RZ, 0x4, !P6 ;  /* 0x00000004ff037807 */ /* 0x000fe20007000000 */
[----:B------:R-:W-:Y:S02]  /*17760*/  IMAD R6, R2, 0x77, RZ ;  /* 0x0000007702067824 */ /* 0x000fe400078e02ff */
[----:B------:R3:W-:Y:S01]  /*17770*/  LDGSTS.E [R5+0x1cc00], [R12.64], !P5 ;  /* 0x1cc000000c057fae */ /* 0x0007e2000e921844 */
[----:B------:R-:W-:-:S03]  /*17780*/  IADD3 R252, R0, -0x89, RZ ;  /* 0xffffff7700fc7810 */ /* 0x000fc60007ffe0ff */
[----:B-1----:R1:W5:Y:S04]  /*17790*/  LDL.LU.64 R16, [R1+0x20c0] ;  /* 0x0020c00001107983 */ /* 0x0023680000300a00 */
[----:B--2---:R1:W5:Y:S04]  /*177a0*/  LDL.LU.64 R14, [R1+0x20b8] ;  /* 0x0020b800010e7983 */ /* 0x0043680000300a00 */
[----:B------:R2:W-:Y:S01]  /*177b0*/  LDGSTS.E [R5+0x1ce00], [R8.64], !P5 ;  /* 0x1ce0000008057fae */ /* 0x0005e2000e921844 */
[----:B------:R-:W-:-:S03]  /*177c0*/  ISETP.GE.AND P5, PT, R7, c[0x0][0x180], PT ;  /* 0x0000600007007a0c */ /* 0x000fc60003fa6270 */
[----:B------:R3:W-:Y:S01]  /*177d0*/  STL.64 [R1+0xe8], R12 ;  /* 0x0000e80c01007387 */ /* 0x0007e20000100a00 */
[----:B------:R-:W-:-:S03]  /*177e0*/  SEL R3, R3, RZ, !P5 ;  /* 0x000000ff03037207 */ /* 0x000fc60006800000 */
[----:B------:R2:W-:Y:S01]  /*177f0*/  STL.64 [R1+0xe0], R8 ;  /* 0x0000e00801007387 */ /* 0x0005e20000100a00 */
[----:B------:R-:W-:Y:S02]  /*17800*/  IADD3 R10, R0, -0x85, RZ ;  /* 0xffffff7b000a7810 */ /* 0x000fe40007ffe0ff */
[----:B------:R-:W-:Y:S01]  /*17810*/  ISETP.GE.U32.AND P5, PT, R252, 0x7ffffef8, PT ;  /* 0x7ffffef8fc00780c */ /* 0x000fe20003fa6070 */
[----:B------:R-:W-:Y:S01]  /*17820*/  IMAD R252, R2, 0x7b, RZ ;  /* 0x0000007b02fc7824 */ /* 0x000fe200078e02ff */
[----:B------:R-:W-:Y:S01]  /*17830*/  ISETP.GE.U32.AND P6, PT, R10, 0x7ffffefc, PT ;  /* 0x7ffffefc0a00780c */ /* 0x000fe20003fc6070 */
[----:B---3--:R1:W5:Y:S01]  /*17840*/  LDL.LU.64 R12, [R1+0x20b0] ;  /* 0x0020b000010c7983 */ /* 0x0083620000300a00 */
[----:B--2---:R-:W-:-:S04]  /*17850*/  IMAD.WIDE R8, R6, 0x4, R248 ;  /* 0x0000000406087825 */ /* 0x004fc800078e02f8 */
[----:B------:R-:W-:Y:S01]  /*17860*/  IMAD.WIDE R6, R6, 0x4, R250 ;  /* 0x0000000406067825 */ /* 0x000fe200078e02fa */
[----:B------:R2:W-:Y:S04]  /*17870*/  LDGSTS.E [R5+0x1dc00], [R8.64], !P2 ;  /* 0x1dc0000008057fae */ /* 0x0005e8000d121844 */
[----:B------:R3:W-:Y:S01]  /*17880*/  LDGSTS.E [R5+0x1de00], [R6.64], !P2 ;  /* 0x1de0000006057fae */ /* 0x0007e2000d121844 */
[----:B------:R-:W-:Y:S01]  /*17890*/  ISETP.NE.U32.AND P2, PT, R3, RZ, PT ;  /* 0x000000ff0300720c */ /* 0x000fe20003f45070 */
[----:B------:R-:W-:Y:S01]  /*178a0*/  IMAD R3, R2, 0x7f, RZ ;  /* 0x0000007f02037824 */ /* 0x000fe200078e02ff */
[----:B------:R-:W-:Y:S01]  /*178b0*/  LOP3.LUT R2, R4, 0x60, RZ, 0x3c, !PT ;  /* 0x0000006004027812 */ /* 0x000fe200078e3cff */
[----:B------:R2:W-:Y:S01]  /*178c0*/  STL.64 [R1+0xa8], R8 ;  /* 0x0000a80801007387 */ /* 0x0005e20000100a00 */
[----:B------:R-:W-:-:S03]  /*178d0*/  IMAD.WIDE R10, R252, 0x4, R248 ;  /* 0x00000004fc0a7825 */ /* 0x000fc600078e02f8 */
[----:B------:R3:W-:Y:S04]  /*178e0*/  STL.64 [R1+0xa0], R6 ;  /* 0x0000a00601007387 */ /* 0x0007e80000100a00 */
[----:B------:R4:W-:Y:S01]  /*178f0*/  STL.64 [R1+0x830], R10 ;  /* 0x0008300a01007387 */ /* 0x0009e20000100a00 */
[----:B--2---:R-:W-:-:S03]  /*17900*/  IMAD.WIDE R8, R252, 0x4, R250 ;  /* 0x00000004fc087825 */ /* 0x004fc600078e02fa */
[----:B------:R4:W-:Y:S01]  /*17910*/  LDGSTS.E [R2+0x1ec00], [R10.64], !P0 ;  /* 0x1ec000000a027fae */ /* 0x0009e2000c121844 */
[----:B---3--:R-:W-:-:S03]  /*17920*/  IMAD.WIDE R6, R3, 0x4, R248 ;  /* 0x0000000403067825 */ /* 0x008fc600078e02f8 */
[----:B------:R2:W-:Y:S01]  /*17930*/  STL.64 [R1+0x828], R8 ;  /* 0x0008280801007387 */ /* 0x0005e20000100a00 */
[----:B------:R-:W-:-:S03]  /*17940*/  IMAD.WIDE R4, R3, 0x4, R250 ;  /* 0x0000000403047825 */ /* 0x000fc600078e02fa */
[----:B------:R2:W-:Y:S04]  /*17950*/  LDGSTS.E [R2+0x1ee00], [R8.64], !P0 ;  /* 0x1ee0000008027fae */ /* 0x0005e8000c121844 */
[----:B----4-:R1:W5:Y:S04]  /*17960*/  LDL.LU.64 R10, [R1+0x20a8] ;  /* 0x0020a800010a7983 */ /* 0x0103680000300a00 */
[----:B------:R3:W-:Y:S04]  /*17970*/  LDGSTS.E [R2+0x1fc00], [R6.64], !P3 ;  /* 0x1fc0000006027fae */ /* 0x0007e8000d921844 */
[----:B--2---:R1:W5:Y:S04]  /*17980*/  LDL.LU.64 R8, [R1+0x20a0] ;  /* 0x0020a00001087983 */ /* 0x0043680000300a00 */
[----:B------:R3:W-:Y:S04]  /*17990*/  STL.64 [R1+0x820], R6 ;  /* 0x0008200601007387 */ /* 0x0007e80000100a00 */
[----:B------:R2:W-:Y:S04]  /*179a0*/  STL.64 [R1+0x818], R4 ;  /* 0x0008180401007387 */ /* 0x0005e80000100a00 */
[----:B------:R2:W-:Y:S04]  /*179b0*/  LDGSTS.E [R2+0x1fe00], [R4.64], !P3 ;  /* 0x1fe0000004027fae */ /* 0x0005e8000d921844 */
[----:B---3--:R1:W5:Y:S04]  /*179c0*/  LDL.LU.64 R6, [R1+0x2098] ;  /* 0x0020980001067983 */ /* 0x0083680000300a00 */
[----:B--2---:R1:W5:Y:S04]  /*179d0*/  LDL.LU.64 R4, [R1+0x2090] ;  /* 0x0020900001047983 */ /* 0x0043680000300a00 */
[----:B------:R-:W2:Y:S01]  /*179e0*/  S2R R3, SR_TID.X ;  /* 0x0000000000037919 */ /* 0x000ea20000002100 */
[----:B------:R-:W-:-:S02]  /*179f0*/  IADD3 R252, R0, -0x91, RZ ;  /* 0xffffff6f00fc7810 */ /* 0x000fc40007ffe0ff */
[----:B------:R-:W-:Y:S01]  /*17a00*/  IADD3 R0, R0, -0x8d, RZ ;  /* 0xffffff7300007810 */ /* 0x000fe20007ffe0ff */
[----:B------:R-:W-:Y:S01]  /*17a10*/  IMAD.MOV.U32 R2, RZ, RZ, c[0x0][0x188] ;  /* 0x00006200ff027624 */ /* 0x000fe200078e00ff */
[----:B------:R-:W-:Y:S02]  /*17a20*/  ISETP.GE.U32.AND P3, PT, R252, 0x7ffffef0, PT ;  /* 0x7ffffef0fc00780c */ /* 0x000fe40003f66070 */
[----:B------:R-:W-:Y:S01]  /*17a30*/  ISETP.GE.U32.AND P0, PT, R0, 0x7ffffef4, PT ;  /* 0x7ffffef40000780c */ /* 0x000fe20003f06070 */
[----:B------:R-:W-:Y:S01]  /*17a40*/  IMAD.MOV.U32 R0, RZ, RZ, c[0x0][0x180] ;  /* 0x00006000ff007624 */ /* 0x000fe200078e00ff */
[----:B--2---:R-:W-:-:S05]  /*17a50*/  LOP3.LUT R3, R3, 0x7f, RZ, 0xc0, !PT ;  /* 0x0000007f03037812 */ /* 0x004fca00078ec0ff */
[----:B------:R-:W-:-:S05]  /*17a60*/  IMAD.SHL.U32 R3, R3, 0x4, RZ ;  /* 0x0000000403037824 */ /* 0x000fca00078e00ff */
[----:B------:R-:W-:Y:S02]  /*17a70*/  IADD3 R3, R3, 0x100000, RZ ;  /* 0x0010000003037810 */ /* 0x000fe40007ffe0ff */
[----:B-1---5:R1:W-:Y:S04]  /*17a80*/  STL.64 [R1+0x2180], R6 ;  /* 0x0021800601007387 */ /* 0x0223e80000100a00 */
[----:B------:R-:W2:Y:S04]  /*17a90*/  S2R R252, SR_TID.X ;  /* 0x0000000000fc7919 */ /* 0x000ea80000002100 */
[----:B------:R-:W0:Y:S04]  /*17aa0*/  LDGDEPBAR ;  /* 0x00000000000079af */ /* 0x000e280000000000 */
[----:B-1----:R-:W3:Y:S04]  /*17ab0*/  LDL.64 R6, [R1+0x38] ;  /* 0x0000380001067983 */ /* 0x002ee80000100a00 */
[----:B------:R-:W-:Y:S04]  /*17ac0*/  STL.64 [R1+0x2158], R248 ;  /* 0x002158f801007387 */ /* 0x000fe80000100a00 */
[----:B------:R1:W-:Y:S01]  /*17ad0*/  STL.64 [R1+0x2150], R250 ;  /* 0x002150fa01007387 */ /* 0x0003e20000100a00 */
[----:B--2---:R-:W-:-:S03]  /*17ae0*/  LOP3.LUT R252, R252, 0x7f, RZ, 0xc0, !PT ;  /* 0x0000007ffcfc7812 */ /* 0x004fc600078ec0ff */
[----:B-1----:R-:W2:Y:S04]  /*17af0*/  LDL.64 R250, [R1+0x10] ;  /* 0x0000100001fa7983 */ /* 0x002ea80000100a00 */
[----:B------:R-:W1:Y:S01]  /*17b00*/  S2R R249, SR_TID.X ;  /* 0x0000000000f97919 */ /* 0x000e620000002100 */
[----:B------:R-:W-:-:S04]  /*17b10*/  SHF.L.U32 R248, R252, 0x2, RZ ;  /* 0x00000002fcf87819 */ /* 0x000fc800000006ff */
[C---:B------:R-:W-:Y:S02]  /*17b20*/  IADD3 R252, R248.reuse, 0x100000, RZ ;  /* 0x00100000f8fc7810 */ /* 0x040fe40007ffe0ff */
[----:B-1----:R-:W-:Y:S01]  /*17b30*/  LOP3.LUT R249, R249, 0x7f, RZ, 0xc0, !PT ;  /* 0x0000007ff9f97812 */ /* 0x002fe200078ec0ff */
[----:B---3--:R1:W-:Y:S02]  /*17b40*/  LDGSTS.E [R3+-0x80000], [R6.64], P2 ;  /* 0x8000000006037fae */ /* 0x0083e40009121844 */
[----:B-1----:R-:W-:Y:S02]  /*17b50*/  IADD3 R3, R248, 0x100000, RZ ;  /* 0x00100000f8037810 */ /* 0x002fe40007ffe0ff */
[----:B------:R-:W3:Y:S04]  /*17b60*/  LDL.LU.64 R6, [R1+0x2180] ;  /* 0x0021800001067983 */ /* 0x000ee80000300a00 */
[----:B------:R-:W-:Y:S04]  /*17b70*/  STL.64 [R1+0x20f8], R8 ;  /* 0x0020f80801007387 */ /* 0x000fe80000100a00 */
[----:B--2---:R1:W-:Y:S04]  /*17b80*/  LDGSTS.E [R252+-0x7f000], [R250.64], P2 ;  /* 0x81000000fafc7fae */ /* 0x0043e80009121844 */
[----:B------:R2:W-:Y:S04]  /*17b90*/  LDGSTS.E [R3+-0x7e000], [R8.64], P2 ;  /* 0x8200000008037fae */ /* 0x0005e80009121844 */
[----:B------:R1:W-:Y:S04]  /*17ba0*/  LDGSTS.E [R252+-0x7d000], [R16.64], P2 ;  /* 0x8300000010fc7fae */ /* 0x0003e80009121844 */
[----:B------:R-:W-:Y:S04]  /*17bb0*/  STL.64 [R1+0x2100], R16 ;  /* 0x0021001001007387 */ /* 0x000fe80000100a00 */
[----:B------:R2:W-:Y:S04]  /*17bc0*/  LDGSTS.E [R3+-0x7c000], [R24.64], P2 ;  /* 0x8400000018037fae */ /* 0x0005e80009121844 */
[----:B------:R-:W-:Y:S04]  /*17bd0*/  STL.64 [R1+0x2108], R24 ;  /* 0x0021081801007387 */ /* 0x000fe80000100a00 */
[----:B------:R4:W-:Y:S04]  /*17be0*/  LDGSTS.E [R252+-0x7b000], [R32.64], P2 ;  /* 0x8500000020fc7fae */ /* 0x0009e80009121844 */
[----:B------:R4:W-:Y:S04]  /*17bf0*/  STL.64 [R1+0x2110], R32 ;  /* 0x0021102001007387 */ /* 0x0009e80000100a00 */
[----:B------:R2:W-:Y:S01]  /*17c00*/  LDGSTS.E [R3+-0x7a000], [R40.64], P2 ;  /* 0x8600000028037fae */ /* 0x0005e20009121844 */
[----:B----4-:R-:W-:-:S03]  /*17c10*/  IMAD.SHL.U32 R32, R249, 0x4, RZ ;  /* 0x00000004f9207824 */ /* 0x010fc600078e00ff */
[----:B------:R-:W-:Y:S02]  /*17c20*/  STL.64 [R1+0x20f0], R40 ;  /* 0x0020f02801007387 */ /* 0x000fe40000100a00 */
[C---:B-1----:R-:W-:Y:S02]  /*17c30*/  IADD3 R252, R32.reuse, 0x100000, RZ ;  /* 0x0010000020fc7810 */ /* 0x042fe40007ffe0ff */
[----:B--2---:R-:W-:Y:S01]  /*17c40*/  IADD3 R3, R32, 0x100000, RZ ;  /* 0x0010000020037810 */ /* 0x004fe20007ffe0ff */
[----:B------:R-:W-:Y:S04]  /*17c50*/  STL.64 [R1+0x2118], R48 ;  /* 0x0021183001007387 */ /* 0x000fe80000100a00 */
[----:B------:R1:W-:Y:S04]  /*17c60*/  LDGSTS.E [R252+-0x79000], [R48.64], P2 ;  /* 0x8700000030fc7fae */ /* 0x0003e80009121844 */
[----:B------:R2:W-:Y:S04]  /*17c70*/  LDGSTS.E [R3+-0x78000], [R56.64], P2 ;  /* 0x8800000038037fae */ /* 0x0005e80009121844 */
[----:B------:R-:W-:Y:S04]  /*17c80*/  STL.64 [R1+0x2120], R56 ;  /* 0x0021203801007387 */ /* 0x000fe80000100a00 */
[----:B------:R4:W-:Y:S04]  /*17c90*/  LDGSTS.E [R252+-0x77000], [R64.64], P2 ;  /* 0x8900000040fc7fae */ /* 0x0009e80009121844 */
[----:B------:R4:W-:Y:S04]  /*17ca0*/  STL.64 [R1+0x2128], R64 ;  /* 0x0021284001007387 */ /* 0x0009e80000100a00 */
[----:B------:R-:W3:Y:S04]  /*17cb0*/  LDL.64 R250, [R1+0x30] ;  /* 0x0000300001fa7983 */ /* 0x000ee80000100a00 */
[----:B------:R2:W-:Y:S01]  /*17cc0*/  LDGSTS.E [R3+-0x76000], [R72.64], P2 ;  /* 0x8a00000048037fae */ /* 0x0005e20009121844 */
[----:B----4-:R-:W-:-:S03]  /*17cd0*/  IMAD.SHL.U32 R65, R249, 0x4, RZ ;  /* 0x00000004f9417824 */ /* 0x010fc600078e00ff */
[----:B------:R-:W4:Y:S02]  /*17ce0*/  LDL.64 R248, [R1+0x8] ;  /* 0x0000080001f87983 */ /* 0x000f240000100a00 */
[C---:B-1----:R-:W-:Y:S02]  /*17cf0*/  IADD3 R252, R65.reuse, 0x100000, RZ ;  /* 0x0010000041fc7810 */ /* 0x042fe40007ffe0ff */
[----:B--2---:R-:W-:-:S03]  /*17d00*/  IADD3 R3, R65, 0x100000, RZ ;  /* 0x0010000041037810 */ /* 0x004fc60007ffe0ff */
[----:B------:R1:W-:Y:S04]  /*17d10*/  LDGSTS.E [R252+-0x75000], [R80.64], P2 ;  /* 0x8b00000050fc7fae */ /* 0x0003e80009121844 */
[----:B------:R2:W-:Y:S04]  /*17d20*/  LDGSTS.E [R3+-0x74000], [R88.64], P2 ;  /* 0x8c00000058037fae */ /* 0x0005e80009121844 */
[----:B------:R1:W-:Y:S04]  /*17d30*/  LDGSTS.E [R252+-0x73000], [R96.64], P2 ;  /* 0x8d00000060fc7fae */ /* 0x0003e80009121844 */
[----:B------:R2:W-:Y:S04]  /*17d40*/  LDGSTS.E [R3+-0x72000], [R104.64], P2 ;  /* 0x8e00000068037fae */ /* 0x0005e80009121844 */
[----:B------:R1:W-:Y:S04]  /*17d50*/  LDGSTS.E [R252+-0x71000], [R112.64], P2 ;  /* 0x8f00000070fc7fae */ /* 0x0003e80009121844 */
[----:B------:R2:W-:Y:S04]  /*17d60*/  LDGSTS.E [R3+-0x70000], [R120.64], P2 ;  /* 0x9000000078037fae */ /* 0x0005e80009121844 */
[----:B------:R1:W-:Y:S04]  /*17d70*/  LDGSTS.E [R252+-0x6f000], [R128.64], P2 ;  /* 0x9100000080fc7fae */ /* 0x0003e80009121844 */
[----:B------:R2:W-:Y:S01]  /*17d80*/  LDGSTS.E [R3+-0x6e000], [R136.64], P2 ;  /* 0x9200000088037fae */ /* 0x0005e20009121844 */
[----:B------:R-:W-:-:S03]  /*17d90*/  IADD3 R8, R65, 0x100000, RZ ;  /* 0x0010000041087810 */ /* 0x000fc60007ffe0ff */
[----:B------:R1:W-:Y:S04]  /*17da0*/  LDGSTS.E [R252+-0x6d000], [R144.64], P2 ;  /* 0x9300000090fc7fae */ /* 0x0003e80009121844 */
        /* <DEDUP_REMOVED lines=9> */
[----:B------:R2:W-:Y:S01]  /*17e40*/  STL.64 [R1+0x2130], R72 ;  /* 0x0021304801007387 */ /* 0x0005e20000100a00 */
[----:B-1----:R-:W-:-:S03]  /*17e50*/  LOP3.LUT R8, R65, 0x10, RZ, 0x3c, !PT ;  /* 0x0000001041087812 */ /* 0x002fc600078e3cff */
[----:B------:R1:W-:Y:S04]  /*17e60*/  LDGSTS.E [R3+-0x63000], [R224.64], P2 ;  /* 0x9d000000e0037fae */ /* 0x0003e80009121844 */
[----:B------:R-:W-:Y:S04]  /*17e70*/  STL.64 [R1+0x2138], R80 ;  /* 0x0021385001007387 */ /* 0x000fe80000100a00 */
[----:B------:R2:W-:Y:S04]  /*17e80*/  LDGSTS.E [R252+-0x62000], [R232.64], P2 ;  /* 0x9e000000e8fc7fae */ /* 0x0005e80009121844 */
[----:B------:R1:W-:Y:S04]  /*17e90*/  STL.64 [R1+0x2140], R88 ;  /* 0x0021405801007387 */ /* 0x0003e80000100a00 */
[----:B------:R1:W-:Y:S01]  /*17ea0*/  LDGSTS.E [R3+-0x61000], [R240.64], P2 ;  /* 0x9f000000f0037fae */ /* 0x0003e20009121844 */
[----:B--2---:R-:W-:-:S03]  /*17eb0*/  IADD3 R252, R8, 0x100000, RZ ;  /* 0x0010000008fc7810 */ /* 0x004fc60007ffe0ff */
[----:B------:R3:W-:Y:S04]  /*17ec0*/  STL.64 [R1+0x2148], R96 ;  /* 0x0021486001007387 */ /* 0x0007e80000100a00 */
[----:B------:R-:W-:Y:S01]  /*17ed0*/  STL.64 [R1+0x2160], R104 ;  /* 0x0021606801007387 */ /* 0x000fe20000100a00 */
[----:B-1----:R-:W-:-:S03]  /*17ee0*/  IADD3 R3, R8, 0x100000, RZ ;  /* 0x0010000008037810 */ /* 0x002fc60007ffe0ff */
[----:B------:R-:W-:Y:S04]  /*17ef0*/  STL.64 [R1+0x2168], R112 ;  /* 0x0021687001007387 */ /* 0x000fe80000100a00 */
[----:B------:R-:W-:Y:S04]  /*17f00*/  STL.64 [R1+0x2170], R120 ;  /* 0x0021707801007387 */ /* 0x000fe80000100a00 */
[----:B------:R1:W-:Y:S04]  /*17f10*/  STL.64 [R1+0x2178], R128 ;  /* 0x0021788001007387 */ /* 0x0003e80000100a00 */
[----:B---3--:R3:W-:Y:S01]  /*17f20*/  LDGSTS.E [R252+-0x7fe00], [R250.64], P2 ;  /* 0x80200000fafc7fae */ /* 0x0087e20009121844 */
[----:B------:R-:W-:-:S02]  /*17f30*/  LOP3.LUT R41, R32, 0x20, RZ, 0x3c, !PT ;  /* 0x0000002020297812 */ /* 0x000fc400078e3cff */
[----:B------:R-:W-:Y:S01]  /*17f40*/  LOP3.LUT R8, R65, 0x30, RZ, 0x3c, !PT ;  /* 0x0000003041087812 */ /* 0x000fe200078e3cff */
[----:B------:R-:W2:Y:S04]  /*17f50*/  LDL.64 R72, [R1+0x1d0] ;  /* 0x0001d00001487983 */ /* 0x000ea80000100a00 */
[----:B------:R-:W2:Y:S04]  /*17f60*/  LDL.64 R48, [R1+0x838] ;  /* 0x0008380001307983 */ /* 0x000ea80000100a00 */
[----:B----4-:R4:W-:Y:S04]  /*17f70*/  LDGSTS.E [R3+-0x7ee00], [R248.64], P2 ;  /* 0x81200000f8037fae */ /* 0x0109e80009121844 */
[----:B---3--:R-:W3:Y:S04]  /*17f80*/  LDL.64 R250, [R1+0x28] ;  /* 0x0000280001fa7983 */ /* 0x008ee80000100a00 */
[----:B------:R1:W-:Y:S04]  /*17f90*/  LDGSTS.E [R252+-0x7de00], [R10.64], P2 ;  /* 0x822000000afc7fae */ /* 0x0003e80009121844 */
[----:B----4-:R-:W4:Y:S04]  /*17fa0*/  LDL.64 R248, [R1] ;  /* 0x0000000001f87983 */ /* 0x010f280000100a00 */
        /* <DEDUP_REMOVED lines=29> */
[----:B------:R-:W2:Y:S01]  /*18180*/  LDL.64 R56, [R1+0x840] ;  /* 0x0008400001387983 */ /* 0x000ea20000100a00 */
[----:B-1----:R-:W-:-:S03]  /*18190*/  IADD3 R252, R41, 0x100000, RZ ;  /* 0x0010000029fc7810 */ /* 0x002fc60007ffe0ff */
[----:B------:R-:W2:Y:S01]  /*181a0*/  LDL.64 R24, [R1+0x848] ;  /* 0x0008480001187983 */ /* 0x000ea20000100a00 */
[----:B------:R-:W-:-:S03]  /*181b0*/  IADD3 R3, R41, 0x100000, RZ ;  /* 0x0010000029037810 */ /* 0x000fc60007ffe0ff */
[----:B------:R-:W2:Y:S01]  /*181c0*/  LDL.64 R16, [R1+0x850] ;  /* 0x0008500001107983 */ /* 0x000ea20000100a00 */
[----:B------:R-:W-:-:S03]  /*181d0*/  LOP3.LUT R64, R32, 0x40, RZ, 0x3c, !PT ;  /* 0x0000004020407812 */ /* 0x000fc600078e3cff */
[----:B------:R-:W2:Y:S04]  /*181e0*/  LDL.64 R88, [R1+0x858] ;  /* 0x0008580001587983 */ /* 0x000ea80000100a00 */
[----:B------:R-:W2:Y:S04]  /*181f0*/  LDL.64 R96, [R1+0x868] ;  /* 0x0008680001607983 */ /* 0x000ea80000100a00 */
[----:B------:R-:W2:Y:S01]  /*18200*/  LDL.64 R80, [R1+0x880] ;  /* 0x0008800001507983 */ /* 0x000ea20000100a00 */
[----:B------:R-:W-:-:S03]  /*18210*/  LOP3.LUT R33, R65, 0x50, RZ, 0x3c, !PT ;  /* 0x0000005041217812 */ /* 0x000fc600078e3cff */
[----:B------:R-:W2:Y:S04]  /*18220*/  LDL.64 R128, [R1+0xb88] ;  /* 0x000b880001807983 */ /* 0x000ea80000100a00 */
[----:B------:R-:W2:Y:S04]  /*18230*/  LDL.64 R120, [R1+0xb90] ;  /* 0x000b900001787983 */ /* 0x000ea80000100a00 */
[----:B------:R-:W2:Y:S04]  /*18240*/  LDL.64 R112, [R1+0xb98] ;  /* 0x000b980001707983 */ /* 0x000ea80000100a00 */
[----:B------:R-:W2:Y:S04]  /*18250*/  LDL.64 R104, [R1+0xba0] ;  /* 0x000ba00001687983 */ /* 0x000ea80000100a00 */
[----:B---3--:R1:W-:Y:S04]  /*18260*/  LDGSTS.E [R252+-0x7fc00], [R250.64], P2 ;  /* 0x80400000fafc7fae */ /* 0x0083e80009121844 */
[----:B----4-:R3:W-:Y:S04]  /*18270*/  LDGSTS.E [R3+-0x7ec00], [R248.64], P2 ;  /* 0x81400000f8037fae */ /* 0x0107e80009121844 */
[----:B-1----:R-:W4:Y:S04]  /*18280*/  LDL.64 R250, [R1+0x18] ;  /* 0x0000180001fa7983 */ /* 0x002f280000100a00 */
[----:B------:R1:W-:Y:S04]  /*18290*/  LDGSTS.E [R252+-0x7dc00], [R12.64], P2 ;  /* 0x824000000cfc7fae */ /* 0x0003e80009121844 */
[----:B---3--:R-:W3:Y:S04]  /*182a0*/  LDL.64 R248, [R1+0x20] ;  /* 0x0000200001f87983 */ /* 0x008ee80000100a00 */
        /* <DEDUP_REMOVED lines=28> */
[----:B------:R1:W-:Y:S02]  /*18470*/  LDGSTS.E [R3+-0x60c00], [R244.64], P2 ;  /* 0x9f400000f4037fae */ /* 0x0003e40009121844 */
[----:B-1----:R-:W-:-:S02]  /*18480*/  IADD3 R252, R8, 0x100000, RZ ;  /* 0x0010000008fc7810 */ /* 0x002fc40007ffe0ff */
[----:B------:R-:W-:Y:S02]  /*18490*/  IADD3 R3, R8, 0x100000, RZ ;  /* 0x0010000008037810 */ /* 0x000fe40007ffe0ff */
[----:B------:R-:W2:Y:S04]  /*184a0*/  LDL.64 R8, [R1+0x860] ;  /* 0x0008600001087983 */ /* 0x000ea80000100a00 */
[----:B---3--:R1:W-:Y:S04]  /*184b0*/  LDGSTS.E [R252+-0x7fa00], [R248.64], P2 ;  /* 0x80600000f8fc7fae */ /* 0x0083e80009121844 */
        /* <DEDUP_REMOVED lines=31> */
[----:B-1----:R-:W3:Y:S01]  /*186b0*/  LDL.64 R248, [R1+0x870] ;  /* 0x0008700001f87983 */ /* 0x002ee20000100a00 */
[----:B--2---:R-:W-:-:S05]  /*186c0*/  IADD3 R252, R64, 0x100000, RZ ;  /* 0x0010000040fc7810 */ /* 0x004fca0007ffe0ff */
[----:B----4-:R1:W-:Y:S04]  /*186d0*/  LDGSTS.E [R252+-0x7f800], [R250.64], P2 ;  /* 0x80800000fafc7fae */ /* 0x0103e80009121844 */
[----:B-1----:R-:W2:Y:S01]  /*186e0*/  LDL.64 R250, [R1+0x878] ;  /* 0x0008780001fa7983 */ /* 0x002ea20000100a00 */
[----:B------:R-:W-:-:S05]  /*186f0*/  IADD3 R3, R64, 0x100000, RZ ;  /* 0x0010000040037810 */ /* 0x000fca0007ffe0ff */
[----:B------:R1:W-:Y:S04]  /*18700*/  LDGSTS.E [R3+-0x7e800], [R6.64], P2 ;  /* 0x8180000006037fae */ /* 0x0003e80009121844 */
[----:B------:R4:W-:Y:S04]  /*18710*/  LDGSTS.E [R252+-0x7d800], [R72.64], P2 ;  /* 0x8280000048fc7fae */ /* 0x0009e80009121844 */
[----:B------:R1:W-:Y:S04]  /*18720*/  LDGSTS.E [R3+-0x7c800], [R48.64], P2 ;  /* 0x8380000030037fae */ /* 0x0003e80009121844 */
[----:B------:R1:W-:Y:S04]  /*18730*/  LDGSTS.E [R252+-0x7b800], [R56.64], P2 ;  /* 0x8480000038fc7fae */ /* 0x0003e80009121844 */
[----:B----4-:R-:W4:Y:S04]  /*18740*/  LDL.64 R72, [R1+0x888] ;  /* 0x0008880001487983 */ /* 0x010f280000100a00 */
[----:B-1----:R-:W4:Y:S04]  /*18750*/  LDL.64 R48, [R1+0x890] ;  /* 0x0008900001307983 */ /* 0x002f280000100a00 */
[----:B------:R-:W4:Y:S04]  /*18760*/  LDL.64 R56, [R1+0x898] ;  /* 0x0008980001387983 */ /* 0x000f280000100a00 */
[----:B------:R1:W-:Y:S04]  /*18770*/  LDGSTS.E [R3+-0x7a800], [R24.64], P2 ;  /* 0x8580000018037fae */ /* 0x0003e80009121844 */
[----:B------:R1:W-:Y:S04]  /*18780*/  LDGSTS.E [R252+-0x79800], [R16.64], P2 ;  /* 0x8680000010fc7fae */ /* 0x0003e80009121844 */
[----:B------:R1:W-:Y:S04]  /*18790*/  LDGSTS.E [R3+-0x78800], [R88.64], P2 ;  /* 0x8780000058037fae */ /* 0x0003e80009121844 */
[----:B-1----:R-:W4:Y:S04]  /*187a0*/  LDL.64 R24, [R1+0x8a0] ;  /* 0x0008a00001187983 */ /* 0x002f280000100a00 */
[----:B------:R-:W4:Y:S04]  /*187b0*/  LDL.64 R16, [R1+0x8a8] ;  /* 0x0008a80001107983 */ /* 0x000f280000100a00 */
[----:B------:R-:W4:Y:S04]  /*187c0*/  LDL.64 R88, [R1+0x8b0] ;  /* 0x0008b00001587983 */ /* 0x000f280000100a00 */
[----:B------:R1:W-:Y:S04]  /*187d0*/  LDGSTS.E [R252+-0x77800], [R8.64], P2 ;  /* 0x8880000008fc7fae */ /* 0x0003e80009121844 */
[----:B------:R1:W-:Y:S04]  /*187e0*/  LDGSTS.E [R3+-0x76800], [R96.64], P2 ;  /* 0x8980000060037fae */ /* 0x0003e80009121844 */
[----:B-1----:R-:W4:Y:S04]  /*187f0*/  LDL.64 R8, [R1+0x8b8] ;  /* 0x0008b80001087983 */ /* 0x002f280000100a00 */
[----:B------:R-:W4:Y:S04]  /*18800*/  LDL.64 R96, [R1+0x8c0] ;  /* 0x0008c00001607983 */ /* 0x000f280000100a00 */
[----:B---3--:R1:W-:Y:S04]  /*18810*/  LDGSTS.E [R252+-0x75800], [R248.64], P2 ;  /* 0x8a800000f8fc7fae */ /* 0x0083e80009121844 */
[----:B-1----:R-:W3:Y:S04]  /*18820*/  LDL.64 R248, [R1+0x8c8] ;  /* 0x0008c80001f87983 */ /* 0x002ee80000100a00 */
[----:B--2---:R1:W-:Y:S04]  /*18830*/  LDGSTS.E [R3+-0x74800], [R250.64], P2 ;  /* 0x8b800000fa037fae */ /* 0x0043e80009121844 */
[----:B------:R2:W-:Y:S04]  /*18840*/  LDGSTS.E [R252+-0x73800], [R80.64], P2 ;  /* 0x8c80000050fc7fae */ /* 0x0005e80009121844 */
[----:B-1----:R-:W3:Y:S04]  /*18850*/  LDL.64 R250, [R1+0x8d0] ;  /* 0x0008d00001fa7983 */ /* 0x002ee80000100a00 */
[----:B--2---:R-:W2:Y:S04]  /*18860*/  LDL.64 R80, [R1+0x8d8] ;  /* 0x0008d80001507983 */ /* 0x004ea80000100a00 */
[----:B----4-:R1:W-:Y:S04]  /*18870*/  LDGSTS.E [R3+-0x72800], [R72.64], P2 ;  /* 0x8d80000048037fae */ /* 0x0103e80009121844 */
[----:B------:R4:W-:Y:S04]  /*18880*/  LDGSTS.E [R252+-0x71800], [R48.64], P2 ;  /* 0x8e80000030fc7fae */ /* 0x0009e80009121844 */
[----:B------:R4:W-:Y:S04]  /*18890*/  LDGSTS.E [R3+-0x70800], [R56.64], P2 ;  /* 0x8f80000038037fae */ /* 0x0009e80009121844 */
[----:B-1----:R-:W2:Y:S04]  /*188a0*/  LDL.64 R72, [R1+0x8e0] ;  /* 0x0008e00001487983 */ /* 0x002ea80000100a00 */
[----:B----4-:R-:W4:Y:S04]  /*188b0*/  LDL.64 R48, [R1+0x8e8] ;  /* 0x0008e80001307983 */ /* 0x010f280000100a00 */
        /* <DEDUP_REMOVED lines=13> */
[----:B------:R1:W-:Y:S04]  /*18990*/  LDGSTS.E [R252+-0x69800], [R250.64], P2 ;  /* 0x96800000fafc7fae */ /* 0x0003e80009121844 */
[----:B--2---:R2:W-:Y:S04]  /*189a0*/  LDGSTS.E [R3+-0x68800], [R80.64], P2 ;  /* 0x9780000050037fae */ /* 0x0045e80009121844 */
[----:B-1----:R-:W3:Y:S04]  /*189b0*/  LDL.64 R250, [R1+0x920] ;  /* 0x0009200001fa7983 */ /* 0x002ee80000100a00 */
[----:B--2---:R-:W2:Y:S04]  /*189c0*/  LDL.64 R80, [R1+0x928] ;  /* 0x0009280001507983 */ /* 0x004ea80000100a00 */
[----:B------:R1:W-:Y:S04]  /*189d0*/  LDGSTS.E [R252+-0x67800], [R72.64], P2 ;  /* 0x9880000048fc7fae */ /* 0x0003e80009121844 */
[----:B----4-:R4:W-:Y:S04]  /*189e0*/  LDGSTS.E [R3+-0x66800], [R48.64], P2 ;  /* 0x9980000030037fae */ /* 0x0109e80009121844 */
        /* <DEDUP_REMOVED lines=11> */
[----:B-1----:R-:W4:Y:S01]  /*18aa0*/  LDL.64 R8, [R1+0x968] ;  /* 0x0009680001087983 */ /* 0x002f220000100a00 */
[----:B------:R-:W-:-:S03]  /*18ab0*/  IADD3 R252, R33, 0x100000, RZ ;  /* 0x0010000021fc7810 */ /* 0x000fc60007ffe0ff */
[----:B---3--:R1:W-:Y:S04]  /*18ac0*/  LDGSTS.E [R3+-0x60800], [R248.64], P2 ;  /* 0x9f800000f8037fae */ /* 0x0083e80009121844 */
[----:B-1----:R-:W3:Y:S04]  /*18ad0*/  LDL.64 R248, [R1+0x970] ;  /* 0x0009700001f87983 */ /* 0x002ee80000100a00 */
[----:B------:R1:W-:Y:S04]  /*18ae0*/  LDGSTS.E [R252+-0x7f600], [R250.64], P2 ;  /* 0x80a00000fafc7fae */ /* 0x0003e80009121844 */
[----:B-1----:R-:W3:Y:S01]  /*18af0*/  LDL.64 R250, [R1+0x978] ;  /* 0x0009780001fa7983 */ /* 0x002ee20000100a00 */
[----:B------:R-:W-:-:S05]  /*18b00*/  IADD3 R3, R33, 0x100000, RZ ;  /* 0x0010000021037810 */ /* 0x000fca0007ffe0ff */
[----:B--2---:R1:W-:Y:S04]  /*18b10*/  LDGSTS.E [R3+-0x7e600], [R80.64], P2 ;  /* 0x81a0000050037fae */ /* 0x0043e80009121844 */
[----:B------:R2:W-:Y:S04]  /*18b20*/  LDGSTS.E [R252+-0x7d600], [R72.64], P2 ;  /* 0x82a0000048fc7fae */ /* 0x0005e80009121844 */
[----:B----4-:R4:W-:Y:S04]  /*18b30*/  LDGSTS.E [R3+-0x7c600], [R48.64], P2 ;  /* 0x83a0000030037fae */ /* 0x0109e80009121844 */
[----:B-1----:R-:W3:Y:S04]  /*18b40*/  LDL.64 R80, [R1+0x980] ;  /* 0x0009800001507983 */ /* 0x002ee80000100a00 */
[----:B--2---:R-:W2:Y:S04]  /*18b50*/  LDL.64 R72, [R1+0x988] ;  /* 0x0009880001487983 */ /* 0x004ea80000100a00 */
[----:B----4-:R-:W4:Y:S04]  /*18b60*/  LDL.64 R48, [R1+0x990] ;  /* 0x0009900001307983 */ /* 0x010f280000100a00 */
        /* <DEDUP_REMOVED lines=8> */
[----:B------:R1:W-:Y:S04]  /*18bf0*/  LDGSTS.E [R3+-0x76600], [R8.64], P2 ;  /* 0x89a0000008037fae */ /* 0x0003e80009121844 */
[----:B-1----:R-:W4:Y:S04]  /*18c00*/  LDL.64 R96, [R1+0x9b0] ;  /* 0x0009b00001607983 */ /* 0x002f280000100a00 */
[----:B------:R-:W4:Y:S04]  /*18c10*/  LDL.64 R88, [R1+0x9b8] ;  /* 0x0009b80001587983 */ /* 0x000f280000100a00 */
[----:B------:R-:W4:Y:S04]  /*18c20*/  LDL.64 R8, [R1+0x9c0] ;  /* 0x0009c00001087983 */ /* 0x000f280000100a00 */
[----:B---3--:R1:W-:Y:S04]  /*18c30*/  LDGSTS.E [R252+-0x75600], [R248.64], P2 ;  /* 0x8aa00000f8fc7fae */ /* 0x0083e80009121844 */
[----:B-1----:R-:W3:Y:S04]  /*18c40*/  LDL.64 R248, [R1+0x9c8] ;  /* 0x0009c80001f87983 */ /* 0x002ee80000100a00 */
[----:B------:R1:W-:Y:S04]  /*18c50*/  LDGSTS.E [R3+-0x74600], [R250.64], P2 ;  /* 0x8ba00000fa037fae */ /* 0x0003e80009121844 */
[----:B-1----:R-:W3:Y:S04]  /*18c60*/  LDL.64 R250, [R1+0x9d0] ;  /* 0x0009d00001fa7983 */ /* 0x002ee80000100a00 */
[----:B------:R1:W-:Y:S04]  /*18c70*/  LDGSTS.E [R252+-0x73600], [R80.64], P2 ;  /* 0x8ca0000050fc7fae */ /* 0x0003e80009121844 */
[----:B--2---:R2:W-:Y:S04]  /*18c80*/  LDGSTS.E [R3+-0x72600], [R72.64], P2 ;  /* 0x8da0000048037fae */ /* 0x0045e80009121844 */
        /* <DEDUP_REMOVED lines=22> */
[----:B----4-:R4:W-:Y:S01]  /*18df0*/  LDGSTS.E [R3+-0x66600], [R48.64], P2 ;  /* 0x99a0000030037fae */ /* 0x0109e20009121844 */
[----:B------:R-:W-:-:S03]  /*18e00*/  LOP3.LUT R32, R32, 0x60, RZ, 0x3c, !PT ;  /* 0x0000006020207812 */ /* 0x000fc600078e3cff */
        /* <DEDUP_REMOVED lines=12> */
[----:B------:R-:W4:Y:S01]  /*18ed0*/  LDL.64 R8, [R1+0xa48] ;  /* 0x000a480001087983 */ /* 0x000f220000100a00 */
[----:B------:R-:W-:-:S03]  /*18ee0*/  IADD3 R252, R32, 0x100000, RZ ;  /* 0x0010000020fc7810 */ /* 0x000fc60007ffe0ff */
[----:B---3--:R1:W-:Y:S04]  /*18ef0*/  LDGSTS.E [R3+-0x60600], [R248.64], P2 ;  /* 0x9fa00000f8037fae */ /* 0x0083e80009121844 */
[----:B-1----:R-:W3:Y:S04]  /*18f00*/  LDL.64 R248, [R1+0xa70] ;  /* 0x000a700001f87983 */ /* 0x002ee80000100a00 */
[----:B------:R1:W-:Y:S04]  /*18f10*/  LDGSTS.E [R252+-0x7f400], [R250.64], P2 ;  /* 0x80c00000fafc7fae */ /* 0x0003e80009121844 */
[----:B-1----:R-:W3:Y:S01]  /*18f20*/  LDL.64 R250, [R1+0xa78] ;  /* 0x000a780001fa7983 */ /* 0x002ee20000100a00 */
[----:B------:R-:W-:-:S05]  /*18f30*/  IADD3 R3, R32, 0x100000, RZ ;  /* 0x0010000020037810 */ /* 0x000fca0007ffe0ff */
        /* <DEDUP_REMOVED lines=59> */
[----:B-1----:R-:W4:Y:S01]  /*192f0*/  LDL.64 R80, [R1+0xb40] ;  /* 0x000b400001507983 */ /* 0x002f220000100a00 */
[----:B------:R-:W-:-:S03]  /*19300*/  IADD3 R252, R33, 0x100000, RZ ;  /* 0x0010000021fc7810 */ /* 0x000fc60007ffe0ff */
[----:B------:R-:W4:Y:S04]  /*19310*/  LDL.64 R8, [R1+0xb48] ;  /* 0x000b480001087983 */ /* 0x000f280000100a00 */
        /* <DEDUP_REMOVED lines=27> */
[----:B--2---:R1:W-:Y:S04]  /*194d0*/  LDGSTS.E [R252+-0x73200], [R72.64], P2 ;  /* 0x8ce0000048fc7fae */ /* 0x0043e80009121844 */
[----:B----4-:R2:W-:Y:S04]  /*194e0*/  LDGSTS.E [R3+-0x72200], [R48.64], P2 ;  /* 0x8de0000030037fae */ /* 0x0105e80009121844 */
[----:B-1----:R-:W4:Y:S04]  /*194f0*/  LDL.64 R72, [R1+0xbe0] ;  /* 0x000be00001487983 */ /* 0x002f280000100a00 */
[----:B--2---:R-:W2:Y:S04]  /*19500*/  LDL.64 R48, [R1+0xbd0] ;  /* 0x000bd00001307983 */ /* 0x004ea80000100a00 */
        /* <DEDUP_REMOVED lines=9> */
[----:B-1----:R-:W4:Y:S04]  /*195a0*/  LDL.LU.64 R128, [R1+0x2178] ;  /* 0x0021780001807983 */ /* 0x002f280000300a00 */
[----:B------:R-:W4:Y:S04]  /*195b0*/  LDL.LU.64 R120, [R1+0x2170] ;  /* 0x0021700001787983 */ /* 0x000f280000300a00 */
[----:B------:R-:W4:Y:S04]  /*195c0*/  LDL.LU.64 R112, [R1+0x2168] ;  /* 0x0021680001707983 */ /* 0x000f280000300a00 */
[----:B------:R1:W-:Y:S04]  /*195d0*/  LDGSTS.E [R252+-0x6b200], [R104.64], P2 ;  /* 0x94e0000068fc7fae */ /* 0x0003e80009121844 */
[----:B-1----:R-:W4:Y:S04]  /*195e0*/  LDL.LU.64 R104, [R1+0x2160] ;  /* 0x0021600001687983 */ /* 0x002f280000300a00 */
[----:B---3--:R1:W-:Y:S04]  /*195f0*/  LDGSTS.E [R3+-0x6a200], [R248.64], P2 ;  /* 0x95e00000f8037fae */ /* 0x0083e80009121844 */
[----:B-1----:R-:W3:Y:S04]  /*19600*/  LDL.LU.64 R248, [R1+0x2158] ;  /* 0x0021580001f87983 */ /* 0x002ee80000300a00 */
[----:B------:R1:W-:Y:S04]  /*19610*/  LDGSTS.E [R252+-0x69200], [R250.64], P2 ;  /* 0x96e00000fafc7fae */ /* 0x0003e80009121844 */
[----:B------:R1:W-:Y:S01]  /*19620*/  LDGSTS.E [R3+-0x68200], [R8.64], P2 ;  /* 0x97e0000008037fae */ /* 0x0003e20009121844 */
[----:B------:R-:W-:-:S03]  /*19630*/  IADD3 R32, R33, 0x100000, RZ ;  /* 0x0010000021207810 */ /* 0x000fc60007ffe0ff */
[----:B------:R2:W-:Y:S04]  /*19640*/  LDGSTS.E [R252+-0x67200], [R96.64], P2 ;  /* 0x98e0000060fc7fae */ /* 0x0005e80009121844 */
[----:B-1----:R-:W3:Y:S04]  /*19650*/  LDL.LU.64 R250, [R1+0x2150] ;  /* 0x0021500001fa7983 */ /* 0x002ee80000300a00 */
[----:B------:R-:W3:Y:S04]  /*19660*/  LDL.LU.64 R8, [R1+0x7e0] ;  /* 0x0007e00001087983 */ /* 0x000ee80000300a00 */
[----:B------:R1:W-:Y:S04]  /*19670*/  LDGSTS.E [R3+-0x66200], [R88.64], P2 ;  /* 0x99e0000058037fae */ /* 0x0003e80009121844 */
[----:B--2---:R2:W-:Y:S04]  /*19680*/  LDGSTS.E [R32+-0x65200], [R48.64], P2 ;  /* 0x9ae0000030207fae */ /* 0x0045e80009121844 */
[----:B------:R1:W-:Y:S04]  /*19690*/  LDGSTS.E [R252+-0x64200], [R80.64], P2 ;  /* 0x9be0000050fc7fae */ /* 0x0003e80009121844 */
[----:B----4-:R4:W-:Y:S04]  /*196a0*/  LDGSTS.E [R3+-0x63200], [R72.64], P2 ;  /* 0x9ce0000048037fae */ /* 0x0109e80009121844 */
[----:B--2---:R-:W2:Y:S04]  /*196b0*/  LDL.LU.64 R48, [R1+0x7d8] ;  /* 0x0007d80001307983 */ /* 0x004ea80000300a00 */
[----:B------:R1:W-:Y:S04]  /*196c0*/  LDGSTS.E [R32+-0x62200], [R56.64], P2 ;  /* 0x9de0000038207fae */ /* 0x0003e80009121844 */
[----:B------:R1:W-:Y:S04]  /*196d0*/  LDGSTS.E [R252+-0x61200], [R24.64], P2 ;  /* 0x9ee0000018fc7fae */ /* 0x0003e80009121844 */
[----:B------:R1:W-:Y:S01]  /*196e0*/  LDGSTS.E [R3+-0x60200], [R16.64], P2 ;  /* 0x9fe0000010037fae */ /* 0x0003e20009121844 */
[----:B------:R-:W-:-:S03]  /*196f0*/  SHF.L.U32 R2, R2, 0x7, RZ ;  /* 0x0000000702027819 */ /* 0x000fc600000006ff */
[----:B------:R-:W0:Y:S04]  /*19700*/  LDGDEPBAR ;  /* 0x00000000000079af */ /* 0x000e280000000000 */
[----:B-1----:R-:W2:Y:S04]  /*19710*/  LDL.LU.64 R16, [R1+0x7a0] ;  /* 0x0007a00001107983 */ /* 0x002ea80000300a00 */
[----:B----4-:R-:W4:Y:S04]  /*19720*/  LDL.LU.64 R72, [R1+0x798] ;  /* 0x0007980001487983 */ /* 0x010f280000300a00 */
[----:B------:R-:W4:Y:S04]  /*19730*/  LDL.LU.64 R88, [R1+0x760] ;  /* 0x0007600001587983 */ /* 0x000f280000300a00 */
[----:B------:R-:W4:Y:S01]  /*19740*/  LDL.LU.64 R56, [R1+0x758] ;  /* 0x0007580001387983 */ /* 0x000f220000300a00 */
[----:B------:R-:W-:-:S02]  /*19750*/  IMAD.MOV.U32 R25, RZ, RZ, 0x7f ;  /* 0x0000007fff197424 */ /* 0x000fc400078e00ff */
[----:B---3--:R-:W-:Y:S02]  /*19760*/  IMAD.WIDE R96, R2, 0x4, R8 ;  /* 0x0000000402607825 */ /* 0x008fe400078e0208 */
[----:B------:R-:W3:Y:S01]  /*19770*/  LDL.LU.64 R8, [R1+0x720] ;  /* 0x0007200001087983 */ /* 0x000ee20000300a00 */
[----:B------:R-:W-:Y:S02]  /*19780*/  IADD3 R25, R25, c[0x0][0x180], RZ ;  /* 0x0000600019197a10 */ /* 0x000fe40007ffe0ff */
[----:B------:R-:W-:Y:S01]  /*19790*/  SEL R3, RZ, 0x4, P4 ;  /* 0x00000004ff037807 */ /* 0x000fe20002000000 */
[----:B------:R-:W-:Y:S01]  /*197a0*/  BAR.SYNC.DEFER_BLOCKING 0x0 ;  /* 0x0000000000007b1d */ /* 0x000fe20000010000 */
[----:B------:R-:W-:Y:S02]  /*197b0*/  ISETP.GT.AND P4, PT, R25, 0xff, PT ;  /* 0x000000ff1900780c */ /* 0x000fe40003f84270 */
[----:B------:R-:W-:Y:S01]  /*197c0*/  IADD3 R24, R0, -0x99, RZ ;  /* 0xffffff6700187810 */ /* 0x000fe20007ffe0ff */
[----:B------:R-:W-:Y:S01]  /*197d0*/  IMAD.WIDE R32, R2, 0x4, R248 ;  /* 0x0000000402207825 */ /* 0x000fe200078e02f8 */
[----:B------:R-:W-:-:S02]  /*197e0*/  SEL R3, R3, RZ, P4 ;  /* 0x000000ff03037207 */ /* 0x000fc40002000000 */
[----:B------:R-:W-:Y:S02]  /*197f0*/  ISETP.GE.U32.AND P4, PT, R24, 0x7ffffee8, PT ;  /* 0x7ffffee81800780c */ /* 0x000fe40003f86070 */
[----:B------:R-:W3:Y:S01]  /*19800*/  LDL.LU.64 R24, [R1+0x718] ;  /* 0x0007180001187983 */ /* 0x000ee20000300a00 */
[----:B------:R-:W-:-:S03]  /*19810*/  IMAD.WIDE R248, R2, 0x4, R250 ;  /* 0x0000000402f87825 */ /* 0x000fc600078e02fa */
[----:B------:R1:W-:Y:S01]  /*19820*/  STL.64 [R1+0x10e8], R32 ;  /* 0x0010e82001007387 */ /* 0x0003e20000100a00 */
[----:B--2---:R-:W-:-:S03]  /*19830*/  IMAD.WIDE R48, R2, 0x4, R48 ;  /* 0x0000000402307825 */ /* 0x004fc600078e0230 */
[----:B------:R2:W-:Y:S04]  /*19840*/  STL.64 [R1+0x10f0], R96 ;  /* 0x0010f06001007387 */ /* 0x0005e80000100a00 */
[----:B------:R-:W3:Y:S04]  /*19850*/  LDL.LU.64 R80, [R1+0x6e0] ;  /* 0x0006e00001507983 */ /* 0x000ee80000300a00 */
[----:B------:R-:W-:Y:S04]  /*19860*/  STL.64 [R1+0x10e0], R248 ;  /* 0x0010e0f801007387 */ /* 0x000fe80000100a00 */
[----:B------:R1:W-:Y:S04]  /*19870*/  STL.64 [R1+0x10d8], R48 ;  /* 0x0010d83001007387 */ /* 0x0003e80000100a00 */
[----:B------:R-:W-:Y:S01]  /*19880*/  @!PT LDS RZ, [RZ] ;  /* 0x00000000fffff984 */ /* 0x000fe20000000800 */
[----:B------:R-:W-:Y:S01]  /*19890*/  @!PT LDS RZ, [RZ] ;  /* 0x00000000fffff984 */ /* 0x000fe20000000800 */
[----:B------:R-:W-:Y:S01]  /*198a0*/  @!PT LDS RZ, [RZ] ;  /* 0x00000000fffff984 */ /* 0x000fe20000000800 */
[----:B------:R1:W-:Y:S04]  /*198b0*/  LDGSTS.E [R65+0x20000], [R32.64], !P1 ;  /* 0x2000000020417fae */ /* 0x0003e8000c921844 */
[----:B------:R2:W-:Y:S04]  /*198c0*/  LDGSTS.E [R65+0x20200], [R248.64], !P1 ;  /* 0x20200000f8417fae */ /* 0x0005e8000c921844 */
[----:B------:R2:W-:Y:S04]  /*198d0*/  LDGSTS.E [R65+0x21000], [R96.64], !P6 ;  /* 0x2100000060417fae */ /* 0x0005e8000f121844 */
[----:B-1----:R-:W3:Y:S01]  /*198e0*/  LDL.LU.64 R32, [R1+0x6d8] ;  /* 0x0006d80001207983 */ /* 0x002ee20000300a00 */
[----:B----4-:R-:W-:-:S03]  /*198f0*/  IMAD.WIDE R250, R2, 0x4, R72 ;  /* 0x0000000402fa7825 */ /* 0x010fc600078e0248 */
[----:B------:R1:W-:Y:S01]  /*19900*/  LDGSTS.E [R65+0x21200], [R48.64], !P6 ;  /* 0x2120000030417fae */ /* 0x0003e2000f121844 */
[----:B--2---:R-:W-:-:S04]  /*19910*/  IMAD.WIDE R96, R2, 0x4, R88 ;  /* 0x0000000402607825 */ /* 0x004fc800078e0258 */
[C---:B-1----:R-:W-:Y:S02]  /*19920*/  IMAD.WIDE R48, R2.reuse, 0x4, R16 ;  /* 0x0000000402307825 */ /* 0x042fe400078e0210 */
[----:B------:R-:W2:Y:S04]  /*19930*/  LDL.LU.64 R16, [R1+0x6a0] ;  /* 0x0006a00001107983 */ /* 0x000ea80000300a00 */
[----:B------:R-:W4:Y:S04]  /*19940*/  LDL.LU.64 R72, [R1+0x698] ;  /* 0x0006980001487983 */ /* 0x000f280000300a00 */
[----:B------:R1:W-:Y:S04]  /*19950*/  STL.64 [R1+0x10d0], R48 ;  /* 0x0010d03001007387 */ /* 0x0003e80000100a00 */
[----:B------:R-:W-:Y:S04]  /*19960*/  STL.64 [R1+0x10c8], R250 ;  /* 0x0010c8fa01007387 */ /* 0x000fe80000100a00 */
[----:B------:R-:W4:Y:S01]  /*19970*/  LDL.LU.64 R88, [R1+0x660] ;  /* 0x0006600001587983 */ /* 0x000f220000300a00 */
[----:B------:R-:W-:-:S03]  /*19980*/  IMAD.WIDE R56, R2, 0x4, R56 ;  /* 0x0000000402387825 */ /* 0x000fc600078e0238 */
[----:B------:R1:W-:Y:S04]  /*19990*/  LDGSTS.E [R65+0x22000], [R48.64], !P5 ;  /* 0x2200000030417fae */ /* 0x0003e8000e921844 */
[----:B------:R-:W-:Y:S04]  /*199a0*/  STL.64 [R1+0x10c0], R96 ;  /* 0x0010c06001007387 */ /* 0x000fe80000100a00 */
[----:B------:R3:W-:Y:S04]  /*199b0*/  LDGSTS.E [R65+0x22200], [R250.64], !P5 ;  /* 0x22200000fa417fae */ /* 0x0007e8000e921844 */
[----:B-1----:R-:W4:Y:S04]  /*199c0*/  LDL.LU.64 R48, [R1+0x658] ;  /* 0x0006580001307983 */ /* 0x002f280000300a00 */
[----:B------:R1:W-:Y:S04]  /*199d0*/  LDGSTS.E [R65+0x23000], [R96.64], !P0 ;  /* 0x2300000060417fae */ /* 0x0003e8000c121844 */
[----:B------:R3:W-:Y:S04]  /*199e0*/  STL.64 [R1+0x10b8], R56 ;  /* 0x0010b83801007387 */ /* 0x0007e80000100a00 */
[----:B------:R3:W-:Y:S02]  /*199f0*/  LDGSTS.E [R65+0x23200], [R56.64], !P0 ;  /* 0x2320000038417fae */ /* 0x0007e4000c121844 */
[----:B---3--:R-:W-:-:S02]  /*19a00*/  IMAD.WIDE R56, R2, 0x4, R8 ;  /* 0x0000000402387825 */ /* 0x008fc400078e0208 */
[----:B------:R-:W3:Y:S01]  /*19a10*/  LDL.LU.64 R8, [R1+0x620] ;  /* 0x0006200001087983 */ /* 0x000ee20000300a00 */
[----:B------:R-:W-:-:S03]  /*19a20*/  IADD3 R252, R0, -0x95, RZ ;  /* 0xffffff6b00fc7810 */ /* 0x000fc60007ffe0ff */
[----:B------:R1:W-:Y:S01]  /*19a30*/  LDGSTS.E [R65+0x24000], [R56.64], !P3 ;  /* 0x2400000038417fae */ /* 0x0003e2000d921844 */
[----:B------:R-:W-:Y:S01]  /*19a40*/  ISETP.GE.U32.AND P2, PT, R252, 0x7ffffeec, PT ;  /* 0x7ffffeecfc00780c */ /* 0x000fe20003f46070 */
[C---:B------:R-:W-:Y:S02]  /*19a50*/  IMAD.WIDE R250, R2.reuse, 0x4, R24 ;  /* 0x0000000402fa7825 */ /* 0x040fe400078e0218 */
[----:B------:R-:W3:Y:S04]  /*19a60*/  LDL.LU.64 R24, [R1+0x618] ;  /* 0x0006180001187983 */ /* 0x000ee80000300a00 */
[----:B------:R1:W-:Y:S04]  /*19a70*/  STL.64 [R1+0x10b0], R56 ;  /* 0x0010b03801007387 */ /* 0x0003e80000100a00 */
[----:B------:R-:W-:Y:S01]  /*19a80*/  STL.64 [R1+0x10a8], R250 ;  /* 0x0010a8fa01007387 */ /* 0x000fe20000100a00 */
[----:B-1----:R-:W-:-:S03]  /*19a90*/  IMAD.WIDE R96, R2, 0x4, R80 ;  /* 0x0000000402607825 */ /* 0x002fc600078e0250 */
[----:B------:R-:W3:Y:S04]  /*19aa0*/  LDL.LU.64 R80, [R1+0x5e0] ;  /* 0x0005e00001507983 */ /* 0x000ee80000300a00 */
[----:B------:R-:W-:Y:S04]  /*19ab0*/  STL.64 [R1+0x10a0], R96 ;  /* 0x0010a06001007387 */ /* 0x000fe80000100a00 */
[----:B------:R-:W3:Y:S04]  /*19ac0*/  LDL.LU.64 R56, [R1+0x5d8] ;  /* 0x0005d80001387983 */ /* 0x000ee80000300a00 */
[----:B------:R4:W-:Y:S04]  /*19ad0*/  LDGSTS.E [R65+0x24200], [R250.64], !P3 ;  /* 0x24200000fa417fae */ /* 0x0009e8000d921844 */
[----:B------:R1:W-:Y:S01]  /*19ae0*/  LDGSTS.E [R65+0x25000], [R96.64], !P2 ;  /* 0x2500000060417fae */ /* 0x0003e2000d121844 */
[----:B------:R-:W-:-:S05]  /*19af0*/  IMAD.WIDE R32, R2, 0x4, R32 ;  /* 0x0000000402207825 */ /* 0x000fca00078e0220 */
[----:B------:R2:W-:Y:S04]  /*19b00*/  STL.64 [R1+0x1098], R32 ;  /* 0x0010982001007387 */ /* 0x0005e80000100a00 */
[----:B------:R2:W-:Y:S01]  /*19b10*/  LDGSTS.E [R65+0x25200], [R32.64], !P2 ;  /* 0x2520000020417fae */ /* 0x0005e2000d121844 */
[----:B------:R-:W-:Y:S01]  /*19b20*/  IADD3 R40, R0, -0x9d, RZ ;  /* 0xffffff6300287810 */ /* 0x000fe20007ffe0ff */
[C---:B--2---:R-:W-:Y:S02]  /*19b30*/  IMAD.WIDE R32, R2.reuse, 0x4, R16 ;  /* 0x0000000402207825 */ /* 0x044fe400078e0210 */
[----:B------:R-:W2:Y:S02]  /*19b40*/  LDL.LU.64 R16, [R1+0x5a0] ;  /* 0x0005a00001107983 */ /* 0x000ea40000300a00 */
[----:B----4-:R-:W-:-:S02]  /*19b50*/  IMAD.WIDE R250, R2, 0x4, R72 ;  /* 0x0000000402fa7825 */ /* 0x010fc400078e0248 */
[----:B------:R-:W4:Y:S04]  /*19b60*/  LDL.LU.64 R72, [R1+0x598] ;  /* 0x0005980001487983 */ /* 0x000f280000300a00 */
[----:B------:R1:W-:Y:S02]  /*19b70*/  STL.64 [R1+0x1090], R32 ;  /* 0x0010902001007387 */ /* 0x0003e40000100a00 */
[----:B-1----:R-:W-:Y:S02]  /*19b80*/  IMAD.WIDE R96, R2, 0x4, R88 ;  /* 0x0000000402607825 */ /* 0x002fe400078e0258 */
[----:B------:R-:W-:Y:S04]  /*19b90*/  STL.64 [R1+0x1088], R250 ;  /* 0x001088fa01007387 */ /* 0x000fe80000100a00 */
[----:B------:R-:W4:Y:S01]  /*19ba0*/  LDL.LU.64 R88, [R1+0x560] ;  /* 0x0005600001587983 */ /* 0x000f220000300a00 */
[----:B------:R-:W-:-:S03]  /*19bb0*/  ISETP.GE.U32.AND P1, PT, R40, 0x7ffffee4, PT ;  /* 0x7ffffee42800780c */ /* 0x000fc60003f26070 */
[----:B------:R1:W-:Y:S04]  /*19bc0*/  LDGSTS.E [R65+0x26000], [R32.64], !P4 ;  /* 0x2600000020417fae */ /* 0x0003e8000e121844 */
[----:B------:R-:W-:Y:S01]  /*19bd0*/  STL.64 [R1+0x1080], R96 ;  /* 0x0010806001007387 */ /* 0x000fe20000100a00 */
[----:B------:R-:W-:-:S03]  /*19be0*/  IMAD.WIDE R48, R2, 0x4, R48 ;  /* 0x0000000402307825 */ /* 0x000fc600078e0230 */
[----:B------:R3:W-:Y:S04]  /*19bf0*/  LDGSTS.E [R65+0x26200], [R250.64], !P4 ;  /* 0x26200000fa417fae */ /* 0x0007e8000e121844 */
[----:B-1----:R-:W4:Y:S04]  /*19c00*/  LDL.LU.64 R32, [R1+0x558] ;  /* 0x0005580001207983 */ /* 0x002f280000300a00 */
[----:B------:R1:W-:Y:S04]  /*19c10*/  LDGSTS.E [R65+0x27000], [R96.64], !P1 ;  /* 0x2700000060417fae */ /* 0x0003e8000c921844 */
[----:B------:R3:W-:Y:S04]  /*19c20*/  STL.64 [R1+0x1078], R48 ;  /* 0x0010783001007387 */ /* 0x0007e80000100a00 */
[----:B------:R3:W-:Y:S02]  /*19c30*/  LDGSTS.E [R65+0x27200], [R48.64], !P1 ;  /* 0x2720000030417fae */ /* 0x0007e4000c921844 */
[----:B---3--:R-:W-:-:S02]  /*19c40*/  IMAD.WIDE R48, R2, 0x4, R8 ;  /* 0x0000000402307825 */ /* 0x008fc400078e0208 */
[----:B------:R-:W3:Y:S01]  /*19c50*/  LDL.LU.64 R8, [R1+0x520] ;  /* 0x0005200001087983 */ /* 0x000ee20000300a00 */
[C---:B------:R-:W-:Y:S02]  /*19c60*/  IADD3 R252, R0.reuse, -0xa1, RZ ;  /* 0xffffff5f00fc7810 */ /* 0x040fe40007ffe0ff */
[----:B------:R-:W-:Y:S02]  /*19c70*/  IADD3 R249, R0, -0xa5, RZ ;  /* 0xffffff5b00f97810 */ /* 0x000fe40007ffe0ff */
[----:B------:R-:W-:Y:S02]  /*19c80*/  ISETP.GE.U32.AND P6, PT, R252, 0x7ffffee0, PT ;  /* 0x7ffffee0fc00780c */ /* 0x000fe40003fc6070 */
[----:B------:R-:W-:Y:S01]  /*19c90*/  ISETP.GE.U32.AND P5, PT, R249, 0x7ffffedc, PT ;  /* 0x7ffffedcf900780c */ /* 0x000fe20003fa6070 */
[C---:B------:R-:W-:Y:S02]  /*19ca0*/  IMAD.WIDE R250, R2.reuse, 0x4, R24 ;  /* 0x0000000402fa7825 */ /* 0x040fe400078e0218 */
[----:B------:R-:W3:Y:S04]  /*19cb0*/  LDL.LU.64 R24, [R1+0x518] ;  /* 0x0005180001187983 */ /* 0x000ee80000300a00 */
[----:B------:R1:W-:Y:S04]  /*19cc0*/  STL.64 [R1+0x1070], R48 ;  /* 0x0010703001007387 */ /* 0x0003e80000100a00 */
[----:B------:R-:W-:Y:S01]  /*19cd0*/  STL.64 [R1+0x1068], R250 ;  /* 0x001068fa01007387 */ /* 0x000fe20000100a00 */
[----:B-1----:R-:W-:-:S03]  /*19ce0*/  IMAD.WIDE R96, R2, 0x4, R80 ;  /* 0x0000000402607825 */ /* 0x002fc600078e0250 */
[----:B------:R-:W3:Y:S04]  /*19cf0*/  LDL.LU.64 R80, [R1+0x4e0] ;  /* 0x0004e00001507983 */ /* 0x000ee80000300a00 */
[----:B------:R1:W-:Y:S01]  /*19d00*/  LDGSTS.E [R65+0x28000], [R48.64], !P6 ;  /* 0x2800000030417fae */ /* 0x0003e2000f121844 */
[----:B------:R-:W-:-:S03]  /*19d10*/  IMAD.WIDE R56, R2, 0x4, R56 ;  /* 0x0000000402387825 */ /* 0x000fc600078e0238 */
[----:B------:R-:W-:Y:S04]  /*19d20*/  STL.64 [R1+0x1060], R96 ;  /* 0x0010606001007387 */ /* 0x000fe80000100a00 */
[----:B------:R4:W-:Y:S04]  /*19d30*/  LDGSTS.E [R65+0x28200], [R250.64], !P6 ;  /* 0x28200000fa417fae */ /* 0x0009e8000f121844 */
[----:B-1----:R-:W3:Y:S04]  /*19d40*/  LDL.LU.64 R48, [R1+0x4d8] ;  /* 0x0004d80001307983 */ /* 0x002ee80000300a00 */
[----:B------:R1:W-:Y:S04]  /*19d50*/  LDGSTS.E [R65+0x29000], [R96.64], !P5 ;  /* 0x2900000060417fae */ /* 0x0003e8000e921844 */
[----:B------:R2:W-:Y:S04]  /*19d60*/  STL.64 [R1+0x1058], R56 ;  /* 0x0010583801007387 */ /* 0x0005e80000100a00 */
[----:B------:R2:W-:Y:S01]  /*19d70*/  LDGSTS.E [R65+0x29200], [R56.64], !P5 ;  /* 0x2920000038417fae */ /* 0x0005e2000e921844 */
[----:B------:R-:W-:-:S02]  /*19d80*/  IADD3 R248, R0, -0xa9, RZ ;  /* 0xffffff5700f87810 */ /* 0x000fc40007ffe0ff */
[----:B------:R-:W-:Y:S02]  /*19d90*/  IADD3 R249, R0, -0xad, RZ ;  /* 0xffffff5300f97810 */ /* 0x000fe40007ffe0ff */
[----:B------:R-:W-:Y:S01]  /*19da0*/  ISETP.GE.U32.AND P0, PT, R248, 0x7ffffed8, PT ;  /* 0x7ffffed8f800780c */ /* 0x000fe20003f06070 */
[C---:B--2---:R-:W-:Y:S02]  /*19db0*/  IMAD.WIDE R56, R2.reuse, 0x4, R16 ;  /* 0x0000000402387825 */ /* 0x044fe400078e0210 */
[----:B------:R-:W2:Y:S02]  /*19dc0*/  LDL.LU.64 R16, [R1+0x4a0] ;  /* 0x0004a00001107983 */ /* 0x000ea40000300a00 */
[C---:B----4-:R-:W-:Y:S02]  /*19dd0*/  IMAD.WIDE R250, R2.reuse, 0x4, R72 ;  /* 0x0000000402fa7825 */ /* 0x050fe400078e0248 */
[----:B------:R-:W4:Y:S04]  /*19de0*/  LDL.LU.64 R72, [R1+0x498] ;  /* 0x0004980001487983 */ /* 0x000f280000300a00 */
[----:B------:R1:W-:Y:S04]  /*19df0*/  STL.64 [R1+0x1050], R56 ;  /* 0x0010503801007387 */ /* 0x0003e80000100a00 */
[----:B------:R-:W-:Y:S01]  /*19e00*/  STL.64 [R1+0x1048], R250 ;  /* 0x001048fa01007387 */ /* 0x000fe20000100a00 */
[----:B-1----:R-:W-:-:S03]  /*19e10*/  IMAD.WIDE R96, R2, 0x4, R88 ;  /* 0x0000000402607825 */ /* 0x002fc600078e0258 */
[----:B------:R-:W4:Y:S01]  /*19e20*/  LDL.LU.64 R88, [R1+0x460] ;  /* 0x0004600001587983 */ /* 0x000f220000300a00 */
[----:B------:R-:W-:-:S03]  /*19e30*/  ISETP.GE.U32.AND P3, PT, R249, 0x7ffffed4, PT ;  /* 0x7ffffed4f900780c */ /* 0x000fc60003f66070 */
[----:B------:R1:W-:Y:S04]  /*19e40*/  LDGSTS.E [R65+0x2a000], [R56.64], !P0 ;  /* 0x2a00000038417fae */ /* 0x0003e8000c121844 */
[----:B------:R-:W-:Y:S04]  /*19e50*/  STL.64 [R1+0x1040], R96 ;  /* 0x0010406001007387 */ /* 0x000fe80000100a00 */
[----:B------:R3:W-:Y:S01]  /*19e60*/  LDGSTS.E [R65+0x2a200], [R250.64], !P0 ;  /* 0x2a200000fa417fae */ /* 0x0007e2000c121844 */
[----:B------:R-:W-:-:S03]  /*19e70*/  IMAD.WIDE R32, R2, 0x4, R32 ;  /* 0x0000000402207825 */ /* 0x000fc600078e0220 */
        /* <DEDUP_REMOVED lines=16> */
[----:B------:R1:W-:Y:S04]  /*19f80*/  LDGSTS.E [R65+0x2c000], [R32.64], !P2 ;  /* 0x2c00000020417fae */ /* 0x0003e8000d121844 */
[----:B------:R-:W-:Y:S04]  /*19f90*/  STL.64 [R1+0x1020], R96 ;  /* 0x0010206001007387 */ /* 0x000fe80000100a00 */
[----:B------:R4:W-:Y:S01]  /*19fa0*/  LDGSTS.E [R65+0x2c200], [R250.64], !P2 ;  /* 0x2c200000fa417fae */ /* 0x0009e2000d121844 */
[----:B------:R-:W-:-:S03]  /*19fb0*/  IMAD.WIDE R48, R2, 0x4, R48 ;  /* 0x0000000402307825 */ /* 0x000fc600078e0230 */
        /* <DEDUP_REMOVED lines=352> */
[----:B------:R1:W-:Y:S02]  /*1b5c0*/  STL.64 [R1+0xde8], R32 ;  /* 0x000de82001007387 */ /* 0x0003e40000100a00 */
[----:B-1----:R-:W-:-:S02]  /*1b5d0*/  IMAD.WIDE R96, R2, 0x4, R80 ;  /* 0x0000000402607825 */ /* 0x002fc400078e0250 */
[----:B------:R-:W-:Y:S04]  /*1b5e0*/  STL.64 [R1+0xde0], R250 ;  /* 0x000de0fa01007387 */ /* 0x000fe80000100a00 */
[----:B------:R-:W3:Y:S04]  /*1b5f0*/  LDL.LU.64 R80, [R1+0x2d0] ;  /* 0x0002d00001507983 */ /* 0x000ee80000300a00 */
[----:B------:R1:W-:Y:S04]  /*1b600*/  LDGSTS.E [R41+0x30400], [R32.64], !P4 ;  /* 0x3040000020297fae */ /* 0x0003e8000e121844 */
[----:B------:R-:W-:Y:S01]  /*1b610*/  STL.64 [R1+0xdd8], R96 ;  /* 0x000dd86001007387 */ /* 0x000fe20000100a00 */
[----:B------:R-:W-:-:S03]  /*1b620*/  IMAD.WIDE R48, R2, 0x4, R48 ;  /* 0x0000000402307825 */ /* 0x000fc600078e0230 */
        /* <DEDUP_REMOVED lines=34> */
[----:B------:R-:W-:Y:S04]  /*1b850*/  STL.64 [R1+0xda0], R250 ;  /* 0x000da0fa01007387 */ /* 0x000fe80000100a00 */
[----:B------:R1:W-:Y:S02]  /*1b860*/  LDGSTS.E [R41+0x34400], [R56.64], !P0 ;  /* 0x3440000038297fae */ /* 0x0003e4000c121844 */
[----:B-1----:R-:W-:-:S02]  /*1b870*/  IMAD.WIDE R96, R2, 0x4, R80 ;  /* 0x0000000402607825 */ /* 0x002fc400078e0250 */
[----:B------:R-:W3:Y:S04]  /*1b880*/  LDL.LU.64 R80, [R1+0x1c8] ;  /* 0x0001c80001507983 */ /* 0x000ee80000300a00 */
[----:B------:R-:W-:Y:S04]  /*1b890*/  STL.64 [R1+0xd98], R96 ;  /* 0x000d986001007387 */ /* 0x000fe80000100a00 */
[----:B------:R4:W-:Y:S04]  /*1b8a0*/  LDGSTS.E [R41+0x34600], [R250.64], !P0 ;  /* 0x34600000fa297fae */ /* 0x0009e8000c121844 */
[----:B------:R-:W3:Y:S01]  /*1b8b0*/  LDL.LU.64 R56, [R1+0x1c0] ;  /* 0x0001c00001387983 */ /* 0x000ee20000300a00 */
[----:B------:R-:W-:-:S03]  /*1b8c0*/  IMAD.WIDE R32, R2, 0x4, R32 ;  /* 0x0000000402207825 */ /* 0x000fc600078e0220 */
[----:B------:R1:W-:Y:S04]  /*1b8d0*/  LDGSTS.E [R41+0x35400], [R96.64], !P3 ;  /* 0x3540000060297fae */ /* 0x0003e8000d921844 */
[----:B------:R2:W-:Y:S04]  /*1b8e0*/  STL.64 [R1+0xd90], R32 ;  /* 0x000d902001007387 */ /* 0x0005e80000100a00 */
[----:B------:R2:W-:Y:S01]  /*1b8f0*/  LDGSTS.E [R41+0x35600], [R32.64], !P3 ;  /* 0x3560000020297fae */ /* 0x0005e2000d921844 */
[C---:B------:R-:W-:Y:S02]  /*1b900*/  IADD3 R248, R0.reuse, -0xda, RZ ;  /* 0xffffff2600f87810 */ /* 0x040fe40007ffe0ff */
[----:B------:R-:W-:-:S02]  /*1b910*/  IADD3 R249, R0, -0xde, RZ ;  /* 0xffffff2200f97810 */ /* 0x000fc40007ffe0ff */
        /* <DEDUP_REMOVED lines=24> */
[----:B------:R-:W-:Y:S02]  /*1baa0*/  IMAD.WIDE R250, R2, 0x4, R24 ;  /* 0x0000000402fa7825 */ /* 0x000fe400078e0218 */
[----:B------:R-:W3:Y:S01]  /*1bab0*/  LDL.LU.64 R24, [R1+0x100] ;  /* 0x0001000001187983 */ /* 0x000ee20000300a00 */
[----:B------:R-:W-:-:S03]  /*1bac0*/  IADD3 R248, R0, -0xea, RZ ;  /* 0xffffff1600f87810 */ /* 0x000fc60007ffe0ff */
[----:B------:R1:W-:Y:S04]  /*1bad0*/  STL.64 [R1+0xd68], R48 ;  /* 0x000d683001007387 */ /* 0x0003e80000100a00 */
[----:B------:R-:W-:Y:S01]  /*1bae0*/  STL.64 [R1+0xd60], R250 ;  /* 0x000d60fa01007387 */ /* 0x000fe20000100a00 */
[----:B------:R-:W-:-:S03]  /*1baf0*/  ISETP.GE.U32.AND P5, PT, R248, 0x7ffffe97, PT ;  /* 0x7ffffe97f800780c */ /* 0x000fc60003fa6070 */
[----:B------:R1:W-:Y:S02]  /*1bb00*/  LDGSTS.E [R41+0x38400], [R48.64], !P1 ;  /* 0x3840000030297fae */ /* 0x0003e4000c921844 */
[C---:B-1----:R-:W-:Y:S02]  /*1bb10*/  IMAD.WIDE R96, R2.reuse, 0x4, R80 ;  /* 0x0000000402607825 */ /* 0x042fe400078e0250 */
[----:B------:R-:W3:Y:S04]  /*1bb20*/  LDL.LU.64 R80, [R1+0xc8] ;  /* 0x0000c80001507983 */ /* 0x000ee80000300a00 */
[----:B------:R-:W-:Y:S04]  /*1bb30*/  STL.64 [R1+0xd58], R96 ;  /* 0x000d586001007387 */ /* 0x000fe80000100a00 */
[----:B------:R-:W3:Y:S01]  /*1bb40*/  LDL.LU.64 R48, [R1+0xc0] ;  /* 0x0000c00001307983 */ /* 0x000ee20000300a00 */
[----:B------:R-:W-:-:S03]  /*1bb50*/  IMAD.WIDE R56, R2, 0x4, R56 ;  /* 0x0000000402387825 */ /* 0x000fc600078e0238 */
[----:B------:R4:W-:Y:S04]  /*1bb60*/  LDGSTS.E [R41+0x38600], [R250.64], !P1 ;  /* 0x38600000fa297fae */ /* 0x0009e8000c921844 */
[----:B------:R1:W-:Y:S04]  /*1bb70*/  LDGSTS.E [R41+0x39400], [R96.64], !P6 ;  /* 0x3940000060297fae */ /* 0x0003e8000f121844 */
[----:B------:R2:W-:Y:S04]  /*1bb80*/  STL.64 [R1+0xd50], R56 ;  /* 0x000d503801007387 */ /* 0x0005e80000100a00 */
[----:B------:R2:W-:Y:S01]  /*1bb90*/  LDGSTS.E [R41+0x39600], [R56.64], !P6 ;  /* 0x3960000038297fae */ /* 0x0005e2000f121844 */
[----:B------:R-:W-:-:S04]  /*1bba0*/  IADD3 R249, R0, -0xee, RZ ;  /* 0xffffff1200f97810 */ /* 0x000fc80007ffe0ff */
[----:B------:R-:W-:Y:S01]  /*1bbb0*/  ISETP.GE.U32.AND P0, PT, R249, 0x7ffffe93, PT ;  /* 0x7ffffe93f900780c */ /* 0x000fe20003f06070 */
[C---:B--2---:R-:W-:Y:S02]  /*1bbc0*/  IMAD.WIDE R56, R2.reuse, 0x4, R16 ;  /* 0x0000000402387825 */ /* 0x044fe400078e0210 */
[----:B------:R-:W2:Y:S02]  /*1bbd0*/  LDL.LU.64 R16, [R1+0x88] ;  /* 0x0000880001107983 */ /* 0x000ea40000300a00 */
[C---:B----4-:R-:W-:Y:S02]  /*1bbe0*/  IMAD.WIDE R250, R2.reuse, 0x4, R72 ;  /* 0x0000000402fa7825 */ /* 0x050fe400078e0248 */
[----:B------:R-:W4:Y:S04]  /*1bbf0*/  LDL.LU.64 R72, [R1+0x80] ;  /* 0x0000800001487983 */ /* 0x000f280000300a00 */
[----:B------:R1:W-:Y:S02]  /*1bc00*/  STL.64 [R1+0xd48], R56 ;  /* 0x000d483801007387 */ /* 0x0003e40000100a00 */
[----:B-1----:R-:W-:-:S02]  /*1bc10*/  IMAD.WIDE R96, R2, 0x4, R88 ;  /* 0x0000000402607825 */ /* 0x002fc400078e0258 */
[----:B------:R-:W-:Y:S04]  /*1bc20*/  STL.64 [R1+0xd40], R250 ;  /* 0x000d40fa01007387 */ /* 0x000fe80000100a00 */
[----:B------:R-:W4:Y:S04]  /*1bc30*/  LDL.LU.64 R88, [R1+0x58] ;  /* 0x0000580001587983 */ /* 0x000f280000300a00 */
        /* <DEDUP_REMOVED lines=21> */
[----:B------:R-:W-:Y:S01]  /*1bd90*/  STL.64 [R1+0xd18], R96 ;  /* 0x000d186001007387 */ /* 0x000fe20000100a00 */
[----:B------:R-:W-:-:S03]  /*1bda0*/  IMAD.WIDE R48, R2, 0x4, R48 ;  /* 0x0000000402307825 */ /* 0x000fc600078e0230 */
[----:B------:R-:W3:Y:S01]  /*1bdb0*/  LDL.LU.64 R32, [R1+0x7b8] ;  /* 0x0007b80001207983 */ /* 0x000ee20000300a00 */
[----:B------:R-:W-:-:S03]  /*1bdc0*/  IADD3 R248, R0, -0xfa, RZ ;  /* 0xffffff0600f87810 */ /* 0x000fc60007ffe0ff */
[----:B------:R4:W-:Y:S04]  /*1bdd0*/  LDGSTS.E [R41+0x3c600], [R250.64], !P3 ;  /* 0x3c600000fa297fae */ /* 0x0009e8000d921844 */
[----:B------:R1:W-:Y:S01]  /*1bde0*/  LDGSTS.E [R41+0x3d400], [R96.64], !P2 ;  /* 0x3d40000060297fae */ /* 0x0003e2000d121844 */
[----:B------:R-:W-:-:S03]  /*1bdf0*/  ISETP.GE.U32.AND P4, PT, R248, 0x7ffffe87, PT ;  /* 0x7ffffe87f800780c */ /* 0x000fc60003f86070 */
[----:B------:R2:W-:Y:S01]  /*1be00*/  STL.64 [R1+0xd10], R48 ;  /* 0x000d103001007387 */ /* 0x0005e20000100a00 */
[----:B------:R-:W-:-:S03]  /*1be10*/  IADD3 R249, R0, -0xfe, RZ ;  /* 0xffffff0200f97810 */ /* 0x000fc60007ffe0ff */
[----:B------:R2:W-:Y:S01]  /*1be20*/  LDGSTS.E [R41+0x3d600], [R48.64], !P2 ;  /* 0x3d60000030297fae */ /* 0x0005e2000d121844 */
[----:B------:R-:W-:Y:S01]  /*1be30*/  ISETP.GE.U32.AND P1, PT, R249, 0x7ffffe83, PT ;  /* 0x7ffffe83f900780c */ /* 0x000fe20003f26070 */
[C---:B--2---:R-:W-:Y:S02]  /*1be40*/  IMAD.WIDE R48, R2.reuse, 0x4, R16 ;  /* 0x0000000402307825 */ /* 0x044fe400078e0210 */
[----:B------:R-:W2:Y:S02]  /*1be50*/  LDL.LU.64 R16, [R1+0x780] ;  /* 0x0007800001107983 */ /* 0x000ea40000300a00 */
[C---:B----4-:R-:W-:Y:S02]  /*1be60*/  IMAD.WIDE R250, R2.reuse, 0x4, R72 ;  /* 0x0000000402fa7825 */ /* 0x050fe400078e0248 */
[----:B------:R-:W4:Y:S04]  /*1be70*/  LDL.LU.64 R72, [R1+0x778] ;  /* 0x0007780001487983 */ /* 0x000f280000300a00 */
[----:B------:R1:W-:Y:S04]  /*1be80*/  STL.64 [R1+0xd08], R48 ;  /* 0x000d083001007387 */ /* 0x0003e80000100a00 */
[----:B------:R-:W-:Y:S04]  /*1be90*/  STL.64 [R1+0xd00], R250 ;  /* 0x000d00fa01007387 */ /* 0x000fe80000100a00 */
[----:B------:R1:W-:Y:S02]  /*1bea0*/  LDGSTS.E [R41+0x3e400], [R48.64], !P4 ;  /* 0x3e40000030297fae */ /* 0x0003e4000e121844 */
[----:B-1----:R-:W-:-:S02]  /*1beb0*/  IMAD.WIDE R96, R2, 0x4, R88 ;  /* 0x0000000402607825 */ /* 0x002fc400078e0258 */
[----:B------:R3:W-:Y:S04]  /*1bec0*/  LDGSTS.E [R41+0x3e600], [R250.64], !P4 ;  /* 0x3e600000fa297fae */ /* 0x0007e8000e121844 */
[----:B------:R3:W-:Y:S01]  /*1bed0*/  LDGSTS.E [R41+0x3f400], [R96.64], !P1 ;  /* 0x3f40000060297fae */ /* 0x0007e2000c921844 */
[----:B------:R-:W-:-:S03]  /*1bee0*/  IMAD.WIDE R88, R2, 0x4, R56 ;  /* 0x0000000402587825 */ /* 0x000fc600078e0238 */
[----:B------:R-:W4:Y:S04]  /*1bef0*/  LDL.LU.64 R56, [R1+0x740] ;  /* 0x0007400001387983 */ /* 0x000f280000300a00 */
[----:B------:R1:W-:Y:S04]  /*1bf00*/  STL.64 [R1+0xcf8], R96 ;  /* 0x000cf86001007387 */ /* 0x0003e80000100a00 */
[----:B------:R-:W4:Y:S04]  /*1bf10*/  LDL.LU.64 R48, [R1+0x738] ;  /* 0x0007380001307983 */ /* 0x000f280000300a00 */
[----:B------:R3:W-:Y:S04]  /*1bf20*/  LDGSTS.E [R41+0x3f600], [R88.64], !P1 ;  /* 0x3f60000058297fae */ /* 0x0007e8000c921844 */
[----:B------:R1:W-:Y:S01]  /*1bf30*/  STL.64 [R1+0xcf0], R88 ;  /* 0x000cf05801007387 */ /* 0x0003e20000100a00 */
[----:B---3--:R-:W-:-:S03]  /*1bf40*/  IMAD.WIDE R40, R2, 0x4, R8 ;  /* 0x0000000402287825 */ /* 0x008fc600078e0208 */
[----:B------:R-:W3:Y:S01]  /*1bf50*/  LDL.LU.64 R8, [R1+0x700] ;  /* 0x0007000001087983 */ /* 0x000ee20000300a00 */
[C---:B------:R-:W-:Y:S02]  /*1bf60*/  IADD3 R248, R0.reuse, -0x83, RZ ;  /* 0xffffff7d00f87810 */ /* 0x040fe40007ffe0ff */
[----:B------:R-:W-:Y:S02]  /*1bf70*/  IADD3 R249, R0, -0x87, RZ ;  /* 0xffffff7900f97810 */ /* 0x000fe40007ffe0ff */
[----:B------:R-:W-:Y:S02]  /*1bf80*/  ISETP.GE.U32.AND P6, PT, R248, 0x7ffffefe, PT ;  /* 0x7ffffefef800780c */ /* 0x000fe40003fc6070 */
[----:B------:R-:W-:Y:S01]  /*1bf90*/  ISETP.GE.U32.AND P5, PT, R249, 0x7ffffefa, PT ;  /* 0x7ffffefaf900780c */ /* 0x000fe20003fa6070 */
[C---:B-1----:R-:W-:Y:S02]  /*1bfa0*/  IMAD.WIDE R96, R2.reuse, 0x4, R24 ;  /* 0x0000000402607825 */ /* 0x042fe400078e0218 */
[----:B------:R-:W3:Y:S04]  /*1bfb0*/  LDL.LU.64 R24, [R1+0x6f8] ;  /* 0x0006f80001187983 */ /* 0x000ee80000300a00 */
[----:B------:R1:W-:Y:S04]  /*1bfc0*/  STL.64 [R1+0xce8], R40 ;  /* 0x000ce82801007387 */ /* 0x0003e80000100a00 */
[----:B------:R-:W-:Y:S04]  /*1bfd0*/  STL.64 [R1+0xce0], R96 ;  /* 0x000ce06001007387 */ /* 0x000fe80000100a00 */
[----:B------:R1:W-:Y:S01]  /*1bfe0*/  LDGSTS.E [R64+0x20800], [R40.64], !P6 ;  /* 0x2080000028407fae */ /* 0x0003e2000f121844 */
[----:B------:R-:W-:-:S03]  /*1bff0*/  IMAD.WIDE R88, R2, 0x4, R80 ;  /* 0x0000000402587825 */ /* 0x000fc600078e0250 */
[----:B------:R-:W3:Y:S04]  /*1c000*/  LDL.LU.64 R80, [R1+0x6c0] ;  /* 0x0006c00001507983 */ /* 0x000ee80000300a00 */
[----:B------:R-:W-:Y:S01]  /*1c010*/  STL.64 [R1+0xcd8], R88 ;  /* 0x000cd85801007387 */ /* 0x000fe20000100a00 */
[----:B------:R-:W-:-:S03]  /*1c020*/  IMAD.WIDE R32, R2, 0x4, R32 ;  /* 0x0000000402207825 */ /* 0x000fc600078e0220 */
[----:B-1----:R-:W3:Y:S01]  /*1c030*/  LDL.LU.64 R40, [R1+0x6b8] ;  /* 0x0006b80001287983 */ /* 0x002ee20000300a00 */
        /* <DEDUP_REMOVED lines=14> */
[----:B------:R1:W-:Y:S04]  /*1c120*/  LDGSTS.E [R64+0x22800], [R32.64], !P0 ;  /* 0x2280000020407fae */ /* 0x0003e8000c121844 */
[----:B------:R1:W-:Y:S02]  /*1c130*/  LDGSTS.E [R64+0x22a00], [R96.64], !P0 ;  /* 0x22a0000060407fae */ /* 0x0003e4000c121844 */
[----:B-1----:R-:W-:-:S02]  /*1c140*/  IMAD.WIDE R88, R2, 0x4, R56 ;  /* 0x0000000402587825 */ /* 0x002fc400078e0238 */
[----:B------:R-:W4:Y:S04]  /*1c150*/  LDL.LU.64 R56, [R1+0x640] ;  /* 0x0006400001387983 */ /* 0x000f280000300a00 */
[----:B------:R-:W-:Y:S01]  /*1c160*/  STL.64 [R1+0xcb8], R88 ;  /* 0x000cb85801007387 */ /* 0x000fe20000100a00 */
[----:B------:R-:W-:-:S03]  /*1c170*/  IMAD.WIDE R48, R2, 0x4, R48 ;  /* 0x0000000402307825 */ /* 0x000fc600078e0230 */
[----:B------:R-:W4:Y:S04]  /*1c180*/  LDL.LU.64 R32, [R1+0x638] ;  /* 0x0006380001207983 */ /* 0x000f280000300a00 */
        /* <DEDUP_REMOVED lines=133> */
[----:B------:R-:W-:Y:S04]  /*1c9e0*/  STL.64 [R1+0x7b8], R96 ;  /* 0x0007b86001007387 */ /* 0x000fe80000100a00 */
[----:B------:R1:W-:Y:S02]  /*1c9f0*/  LDGSTS.E [R64+0x30800], [R48.64], !P0 ;  /* 0x3080000030407fae */ /* 0x0003e4000c121844 */
[----:B-1----:R-:W-:-:S02]  /*1ca00*/  IMAD.WIDE R88, R2, 0x4, R80 ;  /* 0x0000000402587825 */ /* 0x002fc400078e0250 */
[----:B------:R-:W3:Y:S02]  /*1ca10*/  LDL.LU.64 R80, [R1+0x2c0] ;  /* 0x0002c00001507983 */ /* 0x000ee40000300a00 */
[----:B------:R-:W-:Y:S02]  /*1ca20*/  IMAD.WIDE R40, R2, 0x4, R40 ;  /* 0x0000000402287825 */ /* 0x000fe400078e0228 */
[----:B------:R-:W-:Y:S01]  /*1ca30*/  STL.64 [R1+0x7a0], R88 ;  /* 0x0007a05801007387 */ /* 0x000fe20000100a00 */
[----:B------:R-:W-:-:S03]  /*1ca40*/  ISETP.GE.U32.AND P2, PT, R248, 0x7ffffeb6, PT ;  /* 0x7ffffeb6f800780c */ /* 0x000fc60003f46070 */
[----:B------:R4:W-:Y:S04]  /*1ca50*/  LDGSTS.E [R64+0x30a00], [R96.64], !P0 ;  /* 0x30a0000060407fae */ /* 0x0009e8000c121844 */
[----:B------:R-:W3:Y:S04]  /*1ca60*/  LDL.LU.64 R48, [R1+0x2b8] ;  /* 0x0002b80001307983 */ /* 0x000ee80000300a00 */
[----:B------:R1:W-:Y:S01]  /*1ca70*/  LDGSTS.E [R64+0x31800], [R88.64], !P3 ;  /* 0x3180000058407fae */ /* 0x0003e2000d921844 */
[----:B------:R-:W-:-:S03]  /*1ca80*/  IADD3 R249, R0, -0xcf, RZ ;  /* 0xffffff3100f97810 */ /* 0x000fc60007ffe0ff */
[----:B------:R2:W-:Y:S04]  /*1ca90*/  STL.64 [R1+0x798], R40 ;  /* 0x0007982801007387 */ /* 0x0005e80000100a00 */
[----:B------:R2:W-:Y:S01]  /*1caa0*/  LDGSTS.E [R64+0x31a00], [R40.64], !P3 ;  /* 0x31a0000028407fae */ /* 0x0005e2000d921844 */
[----:B------:R-:W-:Y:S01]  /*1cab0*/  ISETP.GE.U32.AND P4, PT, R249, 0x7ffffeb2, PT ;  /* 0x7ffffeb2f900780c */ /* 0x000fe20003f86070 */
[C---:B--2---:R-:W-:Y:S02]  /*1cac0*/  IMAD.WIDE R40, R2.reuse, 0x4, R16 ;  /* 0x0000000402287825 */ /* 0x044fe400078e0210 */
[----:B------:R-:W2:Y:S02]  /*1cad0*/  LDL.LU.64 R16, [R1+0x280] ;  /* 0x0002800001107983 */ /* 0x000ea40000300a00 */
[----:B----4-:R-:W-:-:S02]  /*1cae0*/  IMAD.WIDE R96, R2, 0x4, R72 ;  /* 0x0000000402607825 */ /* 0x010fc400078e0248 */
        /* <DEDUP_REMOVED lines=22> */
[----:B------:R4:W-:Y:S04]  /*1cc50*/  STL.64 [R1+0x758], R96 ;  /* 0x0007586001007387 */ /* 0x0009e80000100a00 */
[----:B------:R1:W-:Y:S02]  /*1cc60*/  LDGSTS.E [R64+0x34800], [R32.64], !P1 ;  /* 0x3480000020407fae */ /* 0x0003e4000c921844 */
[----:B-1----:R-:W-:-:S02]  /*1cc70*/  IMAD.WIDE R88, R2, 0x4, R80 ;  /* 0x0000000402587825 */ /* 0x002fc400078e0250 */
[----:B------:R4:W-:Y:S01]  /*1cc80*/  LDGSTS.E [R64+0x34a00], [R96.64], !P1 ;  /* 0x34a0000060407fae */ /* 0x0009e2000c921844 */
[----:B------:R-:W-:-:S03]  /*1cc90*/  IADD3 R248, R0, -0xdb, RZ ;  /* 0xffffff2500f87810 */ /* 0x000fc60007ffe0ff */
[----:B------:R1:W-:Y:S01]  /*1cca0*/  LDGSTS.E [R64+0x35800], [R88.64], !P6 ;  /* 0x3580000058407fae */ /* 0x0003e2000f121844 */
[----:B------:R-:W-:-:S03]  /*1ccb0*/  IMAD.WIDE R80, R2, 0x4, R48 ;  /* 0x0000000402507825 */ /* 0x000fc600078e0230 */
[----:B------:R-:W3:Y:S04]  /*1ccc0*/  LDL.LU.64 R48, [R1+0x1b8] ;  /* 0x0001b80001307983 */ /* 0x000ee80000300a00 */
[----:B------:R1:W-:Y:S04]  /*1ccd0*/  STL.64 [R1+0x750], R88 ;  /* 0x0007505801007387 */ /* 0x0003e80000100a00 */
[----:B------:R-:W3:Y:S04]  /*1cce0*/  LDL.LU.64 R32, [R1+0x1b0] ;  /* 0x0001b00001207983 */ /* 0x000ee80000300a00 */
[----:B------:R1:W-:Y:S01]  /*1ccf0*/  STL.64 [R1+0x748], R80 ;  /* 0x0007485001007387 */ /* 0x0003e20000100a00 */
[----:B------:R-:W-:-:S03]  /*1cd00*/  ISETP.GE.U32.AND P5, PT, R248, 0x7ffffea6, PT ;  /* 0x7ffffea6f800780c */ /* 0x000fc60003fa6070 */
[----:B------:R1:W-:Y:S01]  /*1cd10*/  LDGSTS.E [R64+0x35a00], [R80.64], !P6 ;  /* 0x35a0000050407fae */ /* 0x0003e2000f121844 */
[----:B--2---:R-:W-:-:S03]  /*1cd20*/  IMAD.WIDE R250, R2, 0x4, R16 ;  /* 0x0000000402fa7825 */ /* 0x004fc600078e0210 */
[----:B------:R-:W2:Y:S01]  /*1cd30*/  LDL.LU.64 R16, [R1+0x178] ;  /* 0x0001780001107983 */ /* 0x000ea20000300a00 */
[----:B----4-:R-:W-:-:S03]  /*1cd40*/  IMAD.WIDE R96, R2, 0x4, R72 ;  /* 0x0000000402607825 */ /* 0x010fc600078e0248 */
[----:B-1----:R-:W4:Y:S04]  /*1cd50*/  LDL.LU.64 R88, [R1+0x170] ;  /* 0x0001700001587983 */ /* 0x002f280000300a00 */
[----:B------:R3:W-:Y:S04]  /*1cd60*/  STL.64 [R1+0x740], R250 ;  /* 0x000740fa01007387 */ /* 0x0007e80000100a00 */
[----:B------:R1:W-:Y:S04]  /*1cd70*/  STL.64 [R1+0x738], R96 ;  /* 0x0007386001007387 */ /* 0x0003e80000100a00 */
[----:B------:R3:W-:Y:S01]  /*1cd80*/  LDGSTS.E [R64+0x36800], [R250.64], !P5 ;  /* 0x36800000fa407fae */ /* 0x0007e2000e921844 */
[----:B------:R-:W-:-:S02]  /*1cd90*/  IADD3 R249, R0, -0xdf, RZ ;  /* 0xffffff2100f97810 */ /* 0x000fc40007ffe0ff */
[----:B------:R-:W-:Y:S01]  /*1cda0*/  IADD3 R248, R0, -0xe3, RZ ;  /* 0xffffff1d00f87810 */ /* 0x000fe20007ffe0ff */
[----:B------:R1:W-:Y:S01]  /*1cdb0*/  LDGSTS.E [R64+0x36a00], [R96.64], !P5 ;  /* 0x36a0000060407fae */ /* 0x0003e2000e921844 */
[----:B------:R-:W-:-:S03]  /*1cdc0*/  IMAD.WIDE R80, R2, 0x4, R56 ;  /* 0x0000000402507825 */ /* 0x000fc600078e0238 */
[----:B------:R-:W4:Y:S01]  /*1cdd0*/  LDL.LU.64 R56, [R1+0x138] ;  /* 0x0001380001387983 */ /* 0x000f220000300a00 */
[----:B------:R-:W-:-:S03]  /*1cde0*/  IMAD.WIDE R72, R2, 0x4, R40 ;  /* 0x0000000402487825 */ /* 0x000fc600078e0228 */
[----:B------:R-:W4:Y:S04]  /*1cdf0*/  LDL.LU.64 R40, [R1+0x130] ;  /* 0x0001300001287983 */ /* 0x000f280000300a00 */
[----:B------:R-:W-:Y:S04]  /*1ce00*/  STL.64 [R1+0x720], R80 ;  /* 0x0007205001007387 */ /* 0x000fe80000100a00 */
[----:B------:R1:W-:Y:S01]  /*1ce10*/  STL.64 [R1+0x718], R72 ;  /* 0x0007184801007387 */ /* 0x0003e20000100a00 */
[----:B---3--:R-:W-:-:S03]  /*1ce20*/  IMAD.WIDE R250, R2, 0x4, R8 ;  /* 0x0000000402fa7825 */ /* 0x008fc600078e0208 */
[----:B------:R-:W3:Y:S01]  /*1ce30*/  LDL.LU.64 R8, [R1+0xf8] ;  /* 0x0000f80001087983 */ /* 0x000ee20000300a00 */
[----:B------:R-:W-:Y:S02]  /*1ce40*/  ISETP.GE.U32.AND P0, PT, R249, 0x7ffffea2, PT ;  /* 0x7ffffea2f900780c */ /* 0x000fe40003f06070 */
[----:B------:R-:W-:Y:S02]  /*1ce50*/  IADD3 R249, R0, -0xe7, RZ ;  /* 0xffffff1900f97810 */ /* 0x000fe40007ffe0ff */
[----:B------:R-:W-:Y:S02]  /*1ce60*/  ISETP.GE.U32.AND P3, PT, R248, 0x7ffffe9e, PT ;  /* 0x7ffffe9ef800780c */ /* 0x000fe40003f66070 */
[----:B------:R-:W-:Y:S01]  /*1ce70*/  ISETP.GE.U32.AND P2, PT, R249, 0x7ffffe9a, PT ;  /* 0x7ffffe9af900780c */ /* 0x000fe20003f46070 */
[----:B-1----:R-:W-:Y:S01]  /*1ce80*/  IMAD.WIDE R96, R2, 0x4, R24 ;  /* 0x0000000402607825 */ /* 0x002fe200078e0218 */
[----:B------:R-:W-:Y:S01]  /*1ce90*/  IADD3 R248, R0, -0xeb, RZ ;  /* 0xffffff1500f87810 */ /* 0x000fe20007ffe0ff */
[----:B------:R-:W3:Y:S04]  /*1cea0*/  LDL.LU.64 R24, [R1+0xf0] ;  /* 0x0000f00001187983 */ /* 0x000ee80000300a00 */
[----:B------:R1:W-:Y:S04]  /*1ceb0*/  LDGSTS.E [R64+0x37800], [R80.64], !P0 ;  /* 0x3780000050407fae */ /* 0x0003e8000c121844 */
[----:B------:R-:W-:Y:S01]  /*1cec0*/  STL.64 [R1+0x710], R250 ;  /* 0x000710fa01007387 */ /* 0x000fe20000100a00 */
[----:B------:R-:W-:-:S03]  /*1ced0*/  ISETP.GE.U32.AND P4, PT, R248, 0x7ffffe96, PT ;  /* 0x7ffffe96f800780c */ /* 0x000fc60003f86070 */
[----:B------:R1:W-:Y:S04]  /*1cee0*/  LDGSTS.E [R64+0x37a00], [R72.64], !P0 ;  /* 0x37a0000048407fae */ /* 0x0003e8000c121844 */
[----:B------:R-:W-:Y:S01]  /*1cef0*/  STL.64 [R1+0x708], R96 ;  /* 0x0007086001007387 */ /* 0x000fe20000100a00 */
[----:B------:R-:W-:-:S03]  /*1cf00*/  IADD3 R249, R0, -0xef, RZ ;  /* 0xffffff1100f97810 */ /* 0x000fc60007ffe0ff */
[----:B------:R2:W-:Y:S04]  /*1cf10*/  LDGSTS.E [R64+0x38800], [R250.64], !P3 ;  /* 0x38800000fa407fae */ /* 0x0005e8000d921844 */
[----:B-1----:R-:W3:Y:S01]  /*1cf20*/  LDL.LU.64 R72, [R1+0xb8] ;  /* 0x0000b80001487983 */ /* 0x002ee20000300a00 */
[----:B------:R-:W-:-:S03]  /*1cf30*/  IMAD.WIDE R80, R2, 0x4, R48 ;  /* 0x0000000402507825 */ /* 0x000fc600078e0230 */
[----:B------:R4:W-:Y:S04]  /*1cf40*/  LDGSTS.E [R64+0x38a00], [R96.64], !P3 ;  /* 0x38a0000060407fae */ /* 0x0009e8000d921844 */
[----:B------:R-:W3:Y:S01]  /*1cf50*/  LDL.LU.64 R48, [R1+0xb0] ;  /* 0x0000b00001307983 */ /* 0x000ee20000300a00 */
[----:B------:R-:W-:-:S03]  /*1cf60*/  IMAD.WIDE R32, R2, 0x4, R32 ;  /* 0x0000000402207825 */ /* 0x000fc600078e0220 */
[----:B------:R2:W-:Y:S01]  /*1cf70*/  STL.64 [R1+0x700], R80 ;  /* 0x0007005001007387 */ /* 0x0005e20000100a00 */
[----:B------:R-:W-:-:S03]  /*1cf80*/  ISETP.GE.U32.AND P1, PT, R249, 0x7ffffe92, PT ;  /* 0x7ffffe92f900780c */ /* 0x000fc60003f26070 */
[----:B------:R2:W-:Y:S04]  /*1cf90*/  LDGSTS.E [R64+0x39800], [R80.64], !P2 ;  /* 0x3980000050407fae */ /* 0x0005e8000d121844 */
[----:B------:R1:W-:Y:S04]  /*1cfa0*/  STL.64 [R1+0x6f8], R32 ;  /* 0x0006f82001007387 */ /* 0x0003e80000100a00 */
[----:B------:R1:W-:Y:S01]  /*1cfb0*/  LDGSTS.E [R64+0x39a00], [R32.64], !P2 ;  /* 0x39a0000020407fae */ /* 0x0003e2000d121844 */
[----:B--2---:R-:W-:-:S04]  /*1cfc0*/  IMAD.WIDE R80, R2, 0x4, R16 ;  /* 0x0000000402507825 */ /* 0x004fc800078e0210 */
[C---:B----4-:R-:W-:Y:S01]  /*1cfd0*/  IMAD.WIDE R96, R2.reuse, 0x4, R88 ;  /* 0x0000000402607825 */ /* 0x050fe200078e0258 */
[----:B------:R2:W-:Y:S04]  /*1cfe0*/  LDGSTS.E [R64+0x3a800], [R80.64], !P4 ;  /* 0x3a80000050407fae */ /* 0x0005e8000e121844 */
[----:B-1----:R-:W4:Y:S04]  /*1cff0*/  LDL.LU.64 R32, [R1+0x78] ;  /* 0x0000780001207983 */ /* 0x002f280000300a00 */
[----:B------:R-:W4:Y:S04]  /*1d000*/  LDL.LU.64 R16, [R1+0x70] ;  /* 0x0000700001107983 */ /* 0x000f280000300a00 */
[----:B------:R2:W-:Y:S04]  /*1d010*/  STL.64 [R1+0x6e0], R80 ;  /* 0x0006e05001007387 */ /* 0x0005e80000100a00 */
[----:B------:R-:W-:Y:S04]  /*1d020*/  STL.64 [R1+0x6d8], R96 ;  /* 0x0006d86001007387 */ /* 0x000fe80000100a00 */
[----:B------:R-:W4:Y:S04]  /*1d030*/  LDL.LU.64 R88, [R1+0x48] ;  /* 0x0000480001587983 */ /* 0x000f280000300a00 */
[----:B------:R1:W-:Y:S01]  /*1d040*/  LDGSTS.E [R64+0x3aa00], [R96.64], !P4 ;  /* 0x3aa0000060407fae */ /* 0x0003e2000e121844 */
[----:B------:R-:W-:-:S05]  /*1d050*/  IMAD.WIDE R56, R2, 0x4, R56 ;  /* 0x0000000402387825 */ /* 0x000fca00078e0238 */
[----:B------:R-:W-:Y:S01]  /*1d060*/  STL.64 [R1+0x6d0], R56 ;  /* 0x0006d03801007387 */ /* 0x000fe20000100a00 */
[----:B------:R-:W-:-:S03]  /*1d070*/  IMAD.WIDE R40, R2, 0x4, R40 ;  /* 0x0000000402287825 */ /* 0x000fc600078e0228 */
[----:B--2---:R-:W2:Y:S04]  /*1d080*/  LDL.LU.64 R80, [R1+0x40] ;  /* 0x0000400001507983 */ /* 0x004ea80000300a00 */
[----:B------:R3:W-:Y:S04]  /*1d090*/  LDGSTS.E [R64+0x3b800], [R56.64], !P1 ;  /* 0x3b80000038407fae */ /* 0x0007e8000c921844 */
[----:B------:R1:W-:Y:S04]  /*1d0a0*/  STL.64 [R1+0x6c8], R40 ;  /* 0x0006c82801007387 */ /* 0x0003e80000100a00 */
[----:B------:R1:W-:Y:S04]  /*1d0b0*/  LDGSTS.E [R64+0x3ba00], [R40.64], !P1 ;  /* 0x3ba0000028407fae */ /* 0x0003e8000c921844 */
[----:B-1----:R-:W2:Y:S01]  /*1d0c0*/  LDL.LU.64 R40, [R1+0x7f0] ;  /* 0x0007f00001287983 */ /* 0x002ea20000300a00 */
[----:B---3--:R-:W-:-:S03]  /*1d0d0*/  IMAD.WIDE R56, R2, 0x4, R8 ;  /* 0x0000000402387825 */ /* 0x008fc600078e0208 */
[----:B------:R-:W3:Y:S01]  /*1d0e0*/  LDL.LU.64 R8, [R1+0x7e8] ;  /* 0x0007e80001087983 */ /* 0x000ee20000300a00 */
[C---:B------:R-:W-:Y:S02]  /*1d0f0*/  IADD3 R248, R0.reuse, -0xf3, RZ ;  /* 0xffffff0d00f87810 */ /* 0x040fe40007ffe0ff */
[----:B------:R-:W-:Y:S02]  /*1d100*/  IADD3 R249, R0, -0xf7, RZ ;  /* 0xffffff0900f97810 */ /* 0x000fe40007ffe0ff */
[----:B------:R-:W-:Y:S02]  /*1d110*/  ISETP.GE.U32.AND P6, PT, R248, 0x7ffffe8e, PT ;  /* 0x7ffffe8ef800780c */ /* 0x000fe40003fc6070 */
[----:B------:R-:W-:Y:S02]  /*1d120*/  ISETP.GE.U32.AND P5, PT, R249, 0x7ffffe8a, PT ;  /* 0x7ffffe8af900780c */ /* 0x000fe40003fa6070 */
[----:B------:R-:W-:Y:S01]  /*1d130*/  IADD3 R248, R0, -0xfb, RZ ;  /* 0xffffff0500f87810 */ /* 0x000fe20007ffe0ff */
[----:B------:R-:W-:Y:S01]  /*1d140*/  IMAD.WIDE R24, R2, 0x4, R24 ;  /* 0x0000000402187825 */ /* 0x000fe200078e0218 */
[----:B------:R1:W-:Y:S02]  /*1d150*/  STL.64 [R1+0x6c0], R56 ;  /* 0x0006c03801007387 */ /* 0x0003e40000100a00 */
[----:B------:R-:W-:-:S02]  /*1d160*/  ISETP.GE.U32.AND P0, PT, R248, 0x7ffffe86, PT ;  /* 0x7ffffe86f800780c */ /* 0x000fc40003f06070 */
[----:B------:R1:W-:Y:S01]  /*1d170*/  STL.64 [R1+0x6b8], R24 ;  /* 0x0006b81801007387 */ /* 0x0003e20000100a00 */
[----:B------:R-:W-:-:S03]  /*1d180*/  IADD3 R249, R0, -0xff, RZ ;  /* 0xffffff0100f97810 */ /* 0x000fc60007ffe0ff */
[----:B------:R1:W-:Y:S04]  /*1d190*/  LDGSTS.E [R64+0x3c800], [R56.64], !P6 ;  /* 0x3c80000038407fae */ /* 0x0003e8000f121844 */
[----:B------:R1:W-:Y:S01]  /*1d1a0*/  LDGSTS.E [R64+0x3ca00], [R24.64], !P6 ;  /* 0x3ca0000018407fae */ /* 0x0003e2000f121844 */
[----:B------:R-:W-:-:S05]  /*1d1b0*/  IMAD.WIDE R72, R2, 0x4, R72 ;  /* 0x0000000402487825 */ /* 0x000fca00078e0248 */
[----:B------:R4:W-:Y:S04]  /*1d1c0*/  STL.64 [R1+0x6a0], R72 ;  /* 0x0006a04801007387 */ /* 0x0009e80000100a00 */
[----:B-1----:R-:W3:Y:S01]  /*1d1d0*/  LDL.LU.64 R56, [R1+0x7b0] ;  /* 0x0007b00001387983 */ /* 0x002ee20000300a00 */
[C---:B------:R-:W-:Y:S01]  /*1d1e0*/  IMAD.WIDE R48, R2.reuse, 0x4, R48 ;  /* 0x0000000402307825 */ /* 0x040fe200078e0230 */
[----:B------:R-:W-:Y:S02]  /*1d1f0*/  ISETP.GE.U32.AND P3, PT, R249, 0x7ffffe82, PT ;  /* 0x7ffffe82f900780c */ /* 0x000fe40003f66070 */
[----:B------:R4:W-:Y:S04]  /*1d200*/  LDGSTS.E [R64+0x3d800], [R72.64], !P5 ;  /* 0x3d80000048407fae */ /* 0x0009e8000e921844 */
[----:B------:R1:W-:Y:S04]  /*1d210*/  STL.64 [R1+0x698], R48 ;  /* 0x0006983001007387 */ /* 0x0003e80000100a00 */
[----:B------:R-:W3:Y:S04]  /*1d220*/  LDL.LU.64 R24, [R1+0x7a8] ;  /* 0x0007a80001187983 */ /* 0x000ee80000300a00 */
[----:B------:R1:W-:Y:S01]  /*1d230*/  LDGSTS.E [R64+0x3da00], [R48.64], !P5 ;  /* 0x3da0000030407fae */ /* 0x0003e2000e921844 */
[----:B----4-:R-:W-:-:S04]  /*1d240*/  IMAD.WIDE R72, R2, 0x4, R32 ;  /* 0x0000000402487825 */ /* 0x010fc800078e0220 */
[C---:B-1----:R-:W-:Y:S01]  /*1d250*/  IMAD.WIDE R48, R2.reuse, 0x4, R16 ;  /* 0x0000000402307825 */ /* 0x042fe200078e0210 */
[----:B------:R1:W-:Y:S04]  /*1d260*/  LDGSTS.E [R64+0x3e800], [R72.64], !P0 ;  /* 0x3e80000048407fae */ /* 0x0003e8000c121844 */
[----:B------:R-:W4:Y:S04]  /*1d270*/  LDL.LU.64 R16, [R1+0x770] ;  /* 0x0007700001107983 */ /* 0x000f280000300a00 */
[----:B------:R-:W4:Y:S01]  /*1d280*/  LDL.LU.64 R32, [R1+0x768] ;  /* 0x0007680001207983 */ /* 0x000f220000300a00 */
[----:B------:R-:W-:-:S03]  /*1d290*/  IMAD.WIDE R88, R2, 0x4, R88 ;  /* 0x0000000402587825 */ /* 0x000fc600078e0258 */
[----:B------:R1:W-:Y:S04]  /*1d2a0*/  STL.64 [R1+0x690], R72 ;  /* 0x0006904801007387 */ /* 0x0003e80000100a00 */
[----:B------:R2:W-:Y:S04]  /*1d2b0*/  STL.64 [R1+0x688], R48 ;  /* 0x0006883001007387 */ /* 0x0005e80000100a00 */
[----:B------:R2:W-:Y:S04]  /*1d2c0*/  LDGSTS.E [R64+0x3ea00], [R48.64], !P0 ;  /* 0x3ea0000030407fae */ /* 0x0005e8000c121844 */
[----:B-1----:R-:W4:Y:S01]  /*1d2d0*/  LDL.LU.64 R72, [R1+0x730] ;  /* 0x0007300001487983 */ /* 0x002f220000300a00 */
[----:B--2---:R-:W-:-:S03]  /*1d2e0*/  IMAD.WIDE R80, R2, 0x4, R80 ;  /* 0x0000000402507825 */ /* 0x004fc600078e0250 */
[----:B------:R3:W-:Y:S04]  /*1d2f0*/  STL.64 [R1+0x680], R88 ;  /* 0x0006805801007387 */ /* 0x0007e80000100a00 */
[----:B------:R1:W-:Y:S04]  /*1d300*/  STL.64 [R1+0x678], R80 ;  /* 0x0006785001007387 */ /* 0x0003e80000100a00 */
[----:B------:R-:W2:Y:S01]  /*1d310*/  LDL.LU.64 R48, [R1+0x728] ;  /* 0x0007280001307983 */ /* 0x000ea20000300a00 */
[----:B------:R-:W-:-:S03]  /*1d320*/  LOP3.LUT R252, R65, 0x60, RZ, 0x3c, !PT ;  /* 0x0000006041fc7812 */ /* 0x000fc600078e3cff */
[----:B------:R3:W-:Y:S04]  /*1d330*/  LDGSTS.E [R64+0x3f800], [R88.64], !P3 ;  /* 0x3f80000058407fae */ /* 0x0007e8000d921844 */
[----:B------:R1:W-:Y:S01]  /*1d340*/  LDGSTS.E [R64+0x3fa00], [R80.64], !P3 ;  /* 0x3fa0000050407fae */ /* 0x0003e2000d921844 */
[----:B------:R-:W-:-:S04]  /*1d350*/  IMAD.WIDE R40, R2, 0x4, R40 ;  /* 0x0000000402287825 */ /* 0x000fc800078e0228 */
[----:B---3--:R-:W-:Y:S02]  /*1d360*/  IMAD.WIDE R88, R2, 0x4, R8 ;  /* 0x0000000402587825 */ /* 0x008fe400078e0208 */
[----:B------:R-:W3:Y:S04]  /*1d370*/  LDL.LU.64 R8, [R1+0x6f0] ;  /* 0x0006f00001087983 */ /* 0x000ee80000300a00 */
[----:B------:R1:W-:Y:S04]  /*1d380*/  STL.64 [R1+0x660], R40 ;  /* 0x0006602801007387 */ /* 0x0003e80000100a00 */
[----:B-1----:R-:W3:Y:S01]  /*1d390*/  LDL.LU.64 R64, [R1+0x6e8] ;  /* 0x0006e80001407983 */ /* 0x002ee20000300a00 */
[----:B------:R-:W-:-:S02]  /*1d3a0*/  IADD3 R248, R0, -0x84, RZ ;  /* 0xffffff7c00f87810 */ /* 0x000fc40007ffe0ff */
[----:B------:R-:W-:Y:S02]  /*1d3b0*/  IADD3 R249, R0, -0x88, RZ ;  /* 0xffffff7800f97810 */ /* 0x000fe40007ffe0ff */
[----:B------:R-:W-:Y:S02]  /*1d3c0*/  ISETP.GE.U32.AND P2, PT, R248, 0x7ffffefd, PT ;  /* 0x7ffffefdf800780c */ /* 0x000fe40003f46070 */
[----:B------:R-:W-:Y:S02]  /*1d3d0*/  ISETP.GE.U32.AND P4, PT, R249, 0x7ffffef9, PT ;  /* 0x7ffffef9f900780c */ /* 0x000fe40003f86070 */
[C---:B------:R-:W-:Y:S01]  /*1d3e0*/  IADD3 R248, R0.reuse, -0x8c, RZ ;  /* 0xffffff7400f87810 */ /* 0x040fe20007ffe0ff */
[----:B------:R-:W-:Y:S01]  /*1d3f0*/  STL.64 [R1+0x658], R88 ;  /* 0x0006585801007387 */ /* 0x000fe20000100a00 */
[----:B------:R-:W-:Y:S02]  /*1d400*/  IADD3 R249, R0, -0x90, RZ ;  /* 0xffffff7000f97810 */ /* 0x000fe40007ffe0ff */
[----:B------:R-:W-:-:S02]  /*1d410*/  ISETP.GE.U32.AND P1, PT, R248, 0x7ffffef5, PT ;  /* 0x7ffffef5f800780c */ /* 0x000fc40003f26070 */
[----:B------:R-:W-:-:S03]  /*1d420*/  ISETP.GE.U32.AND P6, PT, R249, 0x7ffffef1, PT ;  /* 0x7ffffef1f900780c */ /* 0x000fc60003fc6070 */
[----:B------:R1:W-:Y:S04]  /*1d430*/  LDGSTS.E [R252+0x20c00], [R40.64], !P2 ;  /* 0x20c0000028fc7fae */ /* 0x0003e8000d121844 */
[----:B------:R1:W-:Y:S01]  /*1d440*/  LDGSTS.E [R252+0x20e00], [R88.64], !P2 ;  /* 0x20e0000058fc7fae */ /* 0x0003e2000d121844 */
[----:B------:R-:W-:-:S03]  /*1d450*/  IMAD.WIDE R80, R2, 0x4, R56 ;  /* 0x0000000402507825 */ /* 0x000fc600078e0238 */
[----:B------:R-:W3:Y:S04]  /*1d460*/  LDL.LU.64 R56, [R1+0x6b0] ;  /* 0x0006b00001387983 */ /* 0x000ee80000300a00 */
[----:B------:R-:W-:Y:S04]  /*1d470*/  STL.64 [R1+0x650], R80 ;  /* 0x0006505001007387 */ /* 0x000fe80000100a00 */
[----:B-1----:R-:W3:Y:S01]  /*1d480*/  LDL.LU.64 R40, [R1+0x6a8] ;  /* 0x0006a80001287983 */ /* 0x002ee20000300a00 */
[----:B------:R-:W-:-:S03]  /*1d490*/  IMAD.WIDE R24, R2, 0x4, R24 ;  /* 0x0000000402187825 */ /* 0x000fc600078e0218 */
[----:B------:R1:W-:Y:S04]  /*1d4a0*/  LDGSTS.E [R252+0x21c00], [R80.64], !P4 ;  /* 0x21c0000050fc7fae */ /* 0x0003e8000e121844 */
[----:B------:R4:W-:Y:S04]  /*1d4b0*/  STL.64 [R1+0x648], R24 ;  /* 0x0006481801007387 */ /* 0x0009e80000100a00 */
[----:B------:R4:W-:Y:S02]  /*1d4c0*/  LDGSTS.E [R252+0x21e00], [R24.64], !P4 ;  /* 0x21e0000018fc7fae */ /* 0x0009e4000e121844 */
[----:B----4-:R-:W-:-:S02]  /*1d4d0*/  IMAD.WIDE R24, R2, 0x4, R16 ;  /* 0x0000000402187825 */ /* 0x010fc400078e0210 */
[----:B------:R-:W4:Y:S02]  /*1d4e0*/  LDL.LU.64 R16, [R1+0x670] ;  /* 0x0006700001107983 */ /* 0x000f240000300a00 */
[C---:B------:R-:W-:Y:S02]  /*1d4f0*/  IMAD.WIDE R88, R2.reuse, 0x4, R32 ;  /* 0x0000000402587825 */ /* 0x040fe400078e0220 */
[----:B------:R-:W4:Y:S04]  /*1d500*/  LDL.LU.64 R32, [R1+0x668] ;  /* 0x0006680001207983 */ /* 0x000f280000300a00 */
[----:B------:R1:W-:Y:S04]  /*1d510*/  STL.64 [R1+0x640], R24 ;  /* 0x0006401801007387 */ /* 0x0003e80000100a00 */
[----:B------:R-:W-:Y:S04]  /*1d520*/  STL.64 [R1+0x638], R88 ;  /* 0x0006385801007387 */ /* 0x000fe80000100a00 */
[----:B------:R2:W-:Y:S01]  /*1d530*/  LDGSTS.E [R252+0x22c00], [R24.64], !P1 ;  /* 0x22c0000018fc7fae */ /* 0x0005e2000c921844 */
[----:B-1----:R-:W-:-:S03]  /*1d540*/  IMAD.WIDE R80, R2, 0x4, R72 ;  /* 0x0000000402507825 */ /* 0x002fc600078e0248 */
[----:B------:R-:W4:Y:S04]  /*1d550*/  LDL.LU.64 R72, [R1+0x630] ;  /* 0x0006300001487983 */ /* 0x000f280000300a00 */
[----:B------:R-:W-:Y:S04]  /*1d560*/  STL.64 [R1+0x620], R80 ;  /* 0x0006205001007387 */ /* 0x000fe80000100a00 */
[----:B--2---:R-:W2:Y:S04]  /*1d570*/  LDL.LU.64 R24, [R1+0x628] ;  /* 0x0006280001187983 */ /* 0x004ea80000300a00 */
[----:B------:R1:W-:Y:S01]  /*1d580*/  LDGSTS.E [R252+0x22e00], [R88.64], !P1 ;  /* 0x22e0000058fc7fae */ /* 0x0003e2000c921844 */
[----:B------:R-:W-:-:S03]  /*1d590*/  IMAD.WIDE R48, R2, 0x4, R48 ;  /* 0x0000000402307825 */ /* 0x000fc600078e0230 */
[----:B------:R1:W-:Y:S04]  /*1d5a0*/  LDGSTS.E [R252+0x23c00], [R80.64], !P6 ;  /* 0x23c0000050fc7fae */ /* 0x0003e8000f121844 */
[----:B------:R3:W-:Y:S04]  /*1d5b0*/  STL.64 [R1+0x618], R48 ;  /* 0x0006183001007387 */ /* 0x0007e80000100a00 */
[----:B------:R3:W-:Y:S02]  /*1d5c0*/  LDGSTS.E [R252+0x23e00], [R48.64], !P6 ;  /* 0x23e0000030fc7fae */ /* 0x0007e4000f121844 */
[----:B---3--:R-:W-:-:S02]  /*1d5d0*/  IMAD.WIDE R48, R2, 0x4, R8 ;  /* 0x0000000402307825 */ /* 0x008fc400078e0208 */
[----:B------:R-:W3:Y:S02]  /*1d5e0*/  LDL.LU.64 R8, [R1+0x5f0] ;  /* 0x0005f00001087983 */ /* 0x000ee40000300a00 */
[----:B-1----:R-:W-:Y:S02]  /*1d5f0*/  IMAD.WIDE R88, R2, 0x4, R64 ;  /* 0x0000000402587825 */ /* 0x002fe400078e0240 */
[----:B------:R-:W3:Y:S01]  /*1d600*/  LDL.LU.64 R64, [R1+0x5e8] ;  /* 0x0005e80001407983 */ /* 0x000ee20000300a00 */
[C---:B------:R-:W-:Y:S02]  /*1d610*/  IADD3 R248, R0.reuse, -0x94, RZ ;  /* 0xffffff6c00f87810 */ /* 0x040fe40007ffe0ff */
[----:B------:R-:W-:Y:S02]  /*1d620*/  IADD3 R249, R0, -0x98, RZ ;  /* 0xffffff6800f97810 */ /* 0x000fe40007ffe0ff */
[----:B------:R-:W-:Y:S02]  /*1d630*/  ISETP.GE.U32.AND P5, PT, R248, 0x7ffffeed, PT ;  /* 0x7ffffeedf800780c */ /* 0x000fe40003fa6070 */
[----:B------:R-:W-:-:S02]  /*1d640*/  ISETP.GE.U32.AND P0, PT, R249, 0x7ffffee9, PT ;  /* 0x7ffffee9f900780c */ /* 0x000fc40003f06070 */
[C---:B------:R-:W-:Y:S01]  /*1d650*/  IADD3 R248, R0.reuse, -0x9c, RZ ;  /* 0xffffff6400f87810 */ /* 0x040fe20007ffe0ff */
[----:B------:R1:W-:Y:S01]  /*1d660*/  STL.64 [R1+0x610], R48 ;  /* 0x0006103001007387 */ /* 0x0003e20000100a00 */
[----:B------:R-:W-:Y:S02]  /*1d670*/  IADD3 R249, R0, -0xa0, RZ ;  /* 0xffffff6000f97810 */ /* 0x000fe40007ffe0ff */
[----:B------:R-:W-:Y:S01]  /*1d680*/  ISETP.GE.U32.AND P3, PT, R248, 0x7ffffee5, PT ;  /* 0x7ffffee5f800780c */ /* 0x000fe20003f66070 */
[----:B------:R-:W-:Y:S01]  /*1d690*/  STL.64 [R1+0x608], R88 ;  /* 0x0006085801007387 */ /* 0x000fe20000100a00 */
[----:B------:R-:W-:-:S03]  /*1d6a0*/  ISETP.GE.U32.AND P2, PT, R249, 0x7ffffee1, PT ;  /* 0x7ffffee1f900780c */ /* 0x000fc60003f46070 */
[----:B------:R1:W-:Y:S04]  /*1d6b0*/  LDGSTS.E [R252+0x24c00], [R48.64], !P5 ;  /* 0x24c0000030fc7fae */ /* 0x0003e8000e921844 */
[----:B------:R1:W-:Y:S01]  /*1d6c0*/  LDGSTS.E [R252+0x24e00], [R88.64], !P5 ;  /* 0x24e0000058fc7fae */ /* 0x0003e2000e921844 */
[----:B------:R-:W-:-:S03]  /*1d6d0*/  IMAD.WIDE R80, R2, 0x4, R56 ;  /* 0x0000000402507825 */ /* 0x000fc600078e0238 */
[----:B------:R-:W3:Y:S01]  /*1d6e0*/  LDL.LU.64 R56, [R1+0x5b0] ;  /* 0x0005b00001387983 */ /* 0x000ee20000300a00 */
[----:B------:R-:W-:-:S03]  /*1d6f0*/  IMAD.WIDE R40, R2, 0x4, R40 ;  /* 0x0000000402287825 */ /* 0x000fc600078e0228 */
[----:B------:R-:W-:Y:S04]  /*1d700*/  STL.64 [R1+0x600], R80 ;  /* 0x0006005001007387 */ /* 0x000fe80000100a00 */
[----:B-1----:R-:W3:Y:S04]  /*1d710*/  LDL.LU.64 R48, [R1+0x5a8] ;  /* 0x0005a80001307983 */ /* 0x002ee80000300a00 */
[----:B------:R1:W-:Y:S04]  /*1d720*/  LDGSTS.E [R252+0x25c00], [R80.64], !P0 ;  /* 0x25c0000050fc7fae */ /* 0x0003e8000c121844 */
[----:B------:R1:W-:Y:S04]  /*1d730*/  STL.64 [R1+0x5f8], R40 ;  /* 0x0005f82801007387 */ /* 0x0003e80000100a00 */
[----:B------:R1:W-:Y:S04]  /*1d740*/  LDGSTS.E [R252+0x25e00], [R40.64], !P0 ;  /* 0x25e0000028fc7fae */ /* 0x0003e8000c121844 */
[----:B-1----:R-:W3:Y:S01]  /*1d750*/  LDL.LU.64 R40, [R1+0x570] ;  /* 0x0005700001287983 */ /* 0x002ee20000300a00 */
[----:B----4-:R-:W-:-:S04]  /*1d760*/  IMAD.WIDE R16, R2, 0x4, R16 ;  /* 0x0000000402107825 */ /* 0x010fc800078e0210 */
[C---:B------:R-:W-:Y:S01]  /*1d770*/  IMAD.WIDE R88, R2.reuse, 0x4, R32 ;  /* 0x0000000402587825 */ /* 0x040fe200078e0220 */
[----:B------:R1:W-:Y:S04]  /*1d780*/  LDGSTS.E [R252+0x26c00], [R16.64], !P3 ;  /* 0x26c0000010fc7fae */ /* 0x0003e8000d921844 */
[----:B------:R-:W4:Y:S04]  /*1d790*/  LDL.LU.64 R32, [R1+0x568] ;  /* 0x0005680001207983 */ /* 0x000f280000300a00 */
[----:B------:R1:W-:Y:S04]  /*1d7a0*/  STL.64 [R1+0x5e0], R16 ;  /* 0x0005e01001007387 */ /* 0x0003e80000100a00 */
[----:B------:R-:W-:Y:S01]  /*1d7b0*/  STL.64 [R1+0x5d8], R88 ;  /* 0x0005d85801007387 */ /* 0x000fe20000100a00 */
[----:B------:R-:W-:-:S03]  /*1d7c0*/  IMAD.WIDE R80, R2, 0x4, R72 ;  /* 0x0000000402507825 */ /* 0x000fc600078e0248 */
[----:B------:R1:W-:Y:S04]  /*1d7d0*/  LDGSTS.E [R252+0x26e00], [R88.64], !P3 ;  /* 0x26e0000058fc7fae */ /* 0x0003e8000d921844 */
[----:B------:R1:W-:Y:S01]  /*1d7e0*/  LDGSTS.E [R252+0x27c00], [R80.64], !P2 ;  /* 0x27c0000050fc7fae */ /* 0x0003e2000d121844 */
[----:B--2---:R-:W-:-:S03]  /*1d7f0*/  IMAD.WIDE R72, R2, 0x4, R24 ;  /* 0x0000000402487825 */ /* 0x004fc600078e0218 */
[----:B------:R-:W2:Y:S04]  /*1d800*/  LDL.LU.64 R24, [R1+0x530] ;  /* 0x0005300001187983 */ /* 0x000ea80000300a00 */
[----:B------:R-:W-:Y:S04]  /*1d810*/  STL.64 [R1+0x5d0], R80 ;  /* 0x0005d05001007387 */ /* 0x000fe80000100a00 */
[----:B-1----:R-:W2:Y:S04]  /*1d820*/  LDL.LU.64 R16, [R1+0x528] ;  /* 0x0005280001107983 */ /* 0x002ea80000300a00 */
[----:B------:R1:W-:Y:S04]  /*1d830*/  STL.64 [R1+0x5c8], R72 ;  /* 0x0005c84801007387 */ /* 0x0003e80000100a00 */
[----:B------:R1:W-:Y:S01]  /*1d840*/  LDGSTS.E [R252+0x27e00], [R72.64], !P2 ;  /* 0x27e0000048fc7fae */ /* 0x0003e2000d121844 */
[----:B---3--:R-:W-:-:S03]  /*1d850*/  IMAD.WIDE R96, R2, 0x4, R8 ;  /* 0x0000000402607825 */ /* 0x008fc600078e0208 */
[----:B------:R-:W3:Y:S04]  /*1d860*/  LDL.LU.64 R8, [R1+0x4f0] ;  /* 0x0004f00001087983 */ /* 0x000ee80000300a00 */
[----:B-1----:R-:W3:Y:S01]  /*1d870*/  LDL.LU.64 R72, [R1+0x4e8] ;  /* 0x0004e80001487983 */ /* 0x002ee20000300a00 */
[----:B------:R-:W-:-:S03]  /*1d880*/  IMAD.WIDE R88, R2, 0x4, R64 ;  /* 0x0000000402587825 */ /* 0x000fc600078e0240 */
[----:B------:R-:W-:Y:S04]  /*1d890*/  STL.64 [R1+0x5c0], R96 ;  /* 0x0005c06001007387 */ /* 0x000fe80000100a00 */
[----:B------:R-:W-:Y:S04]  /*1d8a0*/  STL.64 [R1+0x5b8], R88 ;  /* 0x0005b85801007387 */ /* 0x000fe80000100a00 */
[----:B------:R-:W3:Y:S01]  /*1d8b0*/  LDL.LU.64 R64, [R1+0x4b0] ;  /* 0x0004b00001407983 */ /* 0x000ee20000300a00 */
[C---:B------:R-:W-:Y:S02]  /*1d8c0*/  IADD3 R248, R0.reuse, -0xa4, RZ ;  /* 0xffffff5c00f87810 */ /* 0x040fe40007ffe0ff */
[----:B------:R-:W-:-:S02]  /*1d8d0*/  IADD3 R249, R0, -0xa8, RZ ;  /* 0xffffff5800f97810 */ /* 0x000fc40007ffe0ff */
[----:B------:R-:W-:Y:S02]  /*1d8e0*/  ISETP.GE.U32.AND P4, PT, R248, 0x7ffffedd, PT ;  /* 0x7ffffeddf800780c */ /* 0x000fe40003f86070 */
[----:B------:R-:W-:Y:S02]  /*1d8f0*/  ISETP.GE.U32.AND P1, PT, R249, 0x7ffffed9, PT ;  /* 0x7ffffed9f900780c */ /* 0x000fe40003f26070 */
[C---:B------:R-:W-:Y:S02]  /*1d900*/  IADD3 R248, R0.reuse, -0xac, RZ ;  /* 0xffffff5400f87810 */ /* 0x040fe40007ffe0ff */
[----:B------:R-:W-:Y:S02]  /*1d910*/  IADD3 R249, R0, -0xb0, RZ ;  /* 0xffffff5000f97810 */ /* 0x000fe40007ffe0ff */
[----:B------:R-:W-:Y:S02]  /*1d920*/  ISETP.GE.U32.AND P6, PT, R248, 0x7ffffed5, PT ;  /* 0x7ffffed5f800780c */ /* 0x000fe40003fc6070 */
[----:B------:R-:W-:-:S03]  /*1d930*/  ISETP.GE.U32.AND P5, PT, R249, 0x7ffffed1, PT ;  /* 0x7ffffed1f900780c */ /* 0x000fc60003fa6070 */
[----:B------:R1:W-:Y:S01]  /*1d940*/  LDGSTS.E [R252+0x28c00], [R96.64], !P4 ;  /* 0x28c0000060fc7fae */ /* 0x0003e2000e121844 */
[----:B------:R-:W-:-:S03]  /*1d950*/  IADD3 R248, R0, -0xb4, RZ ;  /* 0xffffff4c00f87810 */ /* 0x000fc60007ffe0ff */
[----:B------:R4:W-:Y:S01]  /*1d960*/  LDGSTS.E [R252+0x28e00], [R88.64], !P4 ;  /* 0x28e0000058fc7fae */ /* 0x0009e2000e121844 */
[----:B------:R-:W-:-:S03]  /*1d970*/  IMAD.WIDE R80, R2, 0x4, R56 ;  /* 0x0000000402507825 */ /* 0x000fc600078e0238 */
[----:B------:R-:W3:Y:S04]  /*1d980*/  LDL.LU.64 R56, [R1+0x4a8] ;  /* 0x0004a80001387983 */ /* 0x000ee80000300a00 */
[----:B------:R-:W-:Y:S04]  /*1d990*/  STL.64 [R1+0x5a0], R80 ;  /* 0x0005a05001007387 */ /* 0x000fe80000100a00 */
[----:B------:R1:W-:Y:S01]  /*1d9a0*/  LDGSTS.E [R252+0x29c00], [R80.64], !P1 ;  /* 0x29c0000050fc7fae */ /* 0x0003e2000c921844 */
[----:B------:R-:W-:Y:S01]  /*1d9b0*/  IMAD.WIDE R48, R2, 0x4, R48 ;  /* 0x0000000402307825 */ /* 0x000fe200078e0230 */
[----:B------:R-:W-:-:S04]  /*1d9c0*/  ISETP.GE.U32.AND P0, PT, R248, 0x7ffffecd, PT ;  /* 0x7ffffecdf800780c */ /* 0x000fc80003f06070 */
[----:B------:R1:W-:Y:S04]  /*1d9d0*/  STL.64 [R1+0x598], R48 ;  /* 0x0005983001007387 */ /* 0x0003e80000100a00 */
[----:B------:R1:W-:Y:S04]  /*1d9e0*/  LDGSTS.E [R252+0x29e00], [R48.64], !P1 ;  /* 0x29e0000030fc7fae */ /* 0x0003e8000c921844 */
[----:B-1----:R-:W3:Y:S01]  /*1d9f0*/  LDL.LU.64 R48, [R1+0x470] ;  /* 0x0004700001307983 */ /* 0x002ee20000300a00 */
[----:B------:R-:W-:-:S03]  /*1da00*/  IMAD.WIDE R96, R2, 0x4, R40 ;  /* 0x0000000402607825 */ /* 0x000fc600078e0228 */
[----:B------:R-:W3:Y:S04]  /*1da10*/  LDL.LU.64 R40, [R1+0x468] ;  /* 0x0004680001287983 */ /* 0x000ee80000300a00 */
[----:B------:R-:W-:Y:S04]  /*1da20*/  STL.64 [R1+0x590], R96 ;  /* 0x0005906001007387 */ /* 0x000fe80000100a00 */
[----:B------:R1:W-:Y:S01]  /*1da30*/  LDGSTS.E [R252+0x2ac00], [R96.64], !P6 ;  /* 0x2ac0000060fc7fae */ /* 0x0003e2000f121844 */
[----:B----4-:R-:W-:-:S05]  /*1da40*/  IMAD.WIDE R88, R2, 0x4, R32 ;  /* 0x0000000402587825 */ /* 0x010fca00078e0220 */
[----:B------:R-:W-:Y:S04]  /*1da50*/  STL.64 [R1+0x588], R88 ;  /* 0x0005885801007387 */ /* 0x000fe80000100a00 */
[----:B------:R-:W4:Y:S04]  /*1da60*/  LDL.LU.64 R80, [R1+0x430] ;  /* 0x0004300001507983 */ /* 0x000f280000300a00 */
[----:B------:R-:W4:Y:S04]  /*1da70*/  LDL.LU.64 R32, [R1+0x428] ;  /* 0x0004280001207983 */ /* 0x000f280000300a00 */
[----:B------:R1:W-:Y:S01]  /*1da80*/  LDGSTS.E [R252+0x2ae00], [R88.64], !P6 ;  /* 0x2ae0000058fc7fae */ /* 0x0003e2000f121844 */
[----:B--2---:R-:W-:-:S04]  /*1da90*/  IMAD.WIDE R24, R2, 0x4, R24 ;  /* 0x0000000402187825 */ /* 0x004fc800078e0218 */
[C---:B------:R-:W-:Y:S01]  /*1daa0*/  IMAD.WIDE R16, R2.reuse, 0x4, R16 ;  /* 0x0000000402107825 */ /* 0x040fe200078e0210 */
[----:B------:R2:W-:Y:S04]  /*1dab0*/  STL.64 [R1+0x580], R24 ;  /* 0x0005801801007387 */ /* 0x0005e80000100a00 */
[----:B------:R2:W-:Y:S04]  /*1dac0*/  LDGSTS.E [R252+0x2bc00], [R24.64], !P5 ;  /* 0x2bc0000018fc7fae */ /* 0x0005e8000e921844 */
[----:B------:R3:W-:Y:S04]  /*1dad0*/  STL.64 [R1+0x578], R16 ;  /* 0x0005781001007387 */ /* 0x0007e80000100a00 */
[----:B------:R3:W-:Y:S04]  /*1dae0*/  LDGSTS.E [R252+0x2be00], [R16.64], !P5 ;  /* 0x2be0000010fc7fae */ /* 0x0007e8000e921844 */
[----:B--2---:R-:W2:Y:S01]  /*1daf0*/  LDL.LU.64 R24, [R1+0x3f0] ;  /* 0x0003f00001187983 */ /* 0x004ea20000300a00 */
[----:B---3--:R-:W-:-:S03]  /*1db00*/  IMAD.WIDE R16, R2, 0x4, R8 ;  /* 0x0000000402107825 */ /* 0x008fc600078e0208 */
[----:B------:R-:W3:Y:S01]  /*1db10*/  LDL.LU.64 R8, [R1+0x3e8] ;  /* 0x0003e80001087983 */ /* 0x000ee20000300a00 */
[----:B-1----:R-:W-:-:S03]  /*1db20*/  IMAD.WIDE R88, R2, 0x4, R72 ;  /* 0x0000000402587825 */ /* 0x002fc600078e0248 */
[----:B------:R1:W-:Y:S04]  /*1db30*/  STL.64 [R1+0x570], R16 ;  /* 0x0005701001007387 */ /* 0x0003e80000100a00 */
[----:B------:R-:W-:Y:S04]  /*1db40*/  STL.64 [R1+0x568], R88 ;  /* 0x0005685801007387 */ /* 0x000fe80000100a00 */
[----:B------:R-:W3:Y:S01]  /*1db50*/  LDL.LU.64 R72, [R1+0x3b0] ;  /* 0x0003b00001487983 */ /* 0x000ee20000300a00 */
[----:B------:R-:W-:-:S03]  /*1db60*/  IMAD.WIDE R64, R2, 0x4, R64 ;  /* 0x0000000402407825 */ /* 0x000fc600078e0240 */
[----:B------:R1:W-:Y:S04]  /*1db70*/  LDGSTS.E [R252+0x2cc00], [R16.64], !P0 ;  /* 0x2cc0000010fc7fae */ /* 0x0003e8000c121844 */
[----:B------:R1:W-:Y:S01]  /*1db80*/  STL.64 [R1+0x560], R64 ;  /* 0x0005604001007387 */ /* 0x0003e20000100a00 */
[C---:B------:R-:W-:Y:S02]  /*1db90*/  IADD3 R249, R0.reuse, -0xb8, RZ ;  /* 0xffffff4800f97810 */ /* 0x040fe40007ffe0ff */
[----:B------:R-:W-:Y:S01]  /*1dba0*/  IADD3 R248, R0, -0xbc, RZ ;  /* 0xffffff4400f87810 */ /* 0x000fe20007ffe0ff */
[----:B------:R2:W-:Y:S04]  /*1dbb0*/  LDGSTS.E [R252+0x2ce00], [R88.64], !P0 ;  /* 0x2ce0000058fc7fae */ /* 0x0005e8000c121844 */
[----:B-1----:R-:W3:Y:S01]  /*1dbc0*/  LDL.LU.64 R16, [R1+0x3a8] ;  /* 0x0003a80001107983 */ /* 0x002ee20000300a00 */
[----:B------:R-:W-:-:S02]  /*1dbd0*/  ISETP.GE.U32.AND P3, PT, R249, 0x7ffffec9, PT ;  /* 0x7ffffec9f900780c */ /* 0x000fc40003f66070 */
[----:B------:R-:W-:Y:S02]  /*1dbe0*/  ISETP.GE.U32.AND P2, PT, R248, 0x7ffffec5, PT ;  /* 0x7ffffec5f800780c */ /* 0x000fe40003f46070 */
[----:B------:R-:W-:-:S04]  /*1dbf0*/  IADD3 R249, R0, -0xc0, RZ ;  /* 0xffffff4000f97810 */ /* 0x000fc80007ffe0ff */
[----:B------:R-:W-:Y:S01]  /*1dc00*/  ISETP.GE.U32.AND P4, PT, R249, 0x7ffffec1, PT ;  /* 0x7ffffec1f900780c */ /* 0x000fe20003f86070 */
[----:B------:R-:W-:-:S04]  /*1dc10*/  IMAD.WIDE R56, R2, 0x4, R56 ;  /* 0x0000000402387825 */ /* 0x000fc800078e0238 */
[----:B------:R1:W-:Y:S04]  /*1dc20*/  LDGSTS.E [R252+0x2dc00], [R64.64], !P3 ;  /* 0x2dc0000040fc7fae */ /* 0x0003e8000d921844 */
[----:B------:R1:W-:Y:S04]  /*1dc30*/  STL.64 [R1+0x558], R56 ;  /* 0x0005583801007387 */ /* 0x0003e80000100a00 */
[----:B------:R1:W-:Y:S04]  /*1dc40*/  LDGSTS.E [R252+0x2de00], [R56.64], !P3 ;  /* 0x2de0000038fc7fae */ /* 0x0003e8000d921844 */
[----:B-1----:R-:W3:Y:S04]  /*1dc50*/  LDL.LU.64 R64, [R1+0x370] ;  /* 0x0003700001407983 */ /* 0x002ee80000300a00 */
[----:B------:R-:W3:Y:S01]  /*1dc60*/  LDL.LU.64 R56, [R1+0x368] ;  /* 0x0003680001387983 */ /* 0x000ee20000300a00 */
[----:B------:R-:W-:-:S04]  /*1dc70*/  IMAD.WIDE R48, R2, 0x4, R48 ;  /* 0x0000000402307825 */ /* 0x000fc800078e0230 */
[C---:B------:R-:W-:Y:S01]  /*1dc80*/  IMAD.WIDE R40, R2.reuse, 0x4, R40 ;  /* 0x0000000402287825 */ /* 0x040fe200078e0228 */
[----:B------:R1:W-:Y:S04]  /*1dc90*/  STL.64 [R1+0x550], R48 ;  /* 0x0005503001007387 */ /* 0x0003e80000100a00 */
[----:B------:R1:W-:Y:S04]  /*1dca0*/  STL.64 [R1+0x548], R40 ;  /* 0x0005482801007387 */ /* 0x0003e80000100a00 */
[----:B------:R1:W-:Y:S04]  /*1dcb0*/  LDGSTS.E [R252+0x2ec00], [R48.64], !P2 ;  /* 0x2ec0000030fc7fae */ /* 0x0003e8000d121844 */
[----:B------:R4:W-:Y:S02]  /*1dcc0*/  LDGSTS.E [R252+0x2ee00], [R40.64], !P2 ;  /* 0x2ee0000028fc7fae */ /* 0x0009e4000d121844 */
[----:B----4-:R-:W-:-:S02]  /*1dcd0*/  IMAD.WIDE R80, R2, 0x4, R80 ;  /* 0x0000000402507825 */ /* 0x010fc400078e0250 */
[----:B-1----:R-:W4:Y:S02]  /*1dce0*/  LDL.LU.64 R48, [R1+0x330] ;  /* 0x0003300001307983 */ /* 0x002f240000300a00 */
[C---:B------:R-:W-:Y:S02]  /*1dcf0*/  IMAD.WIDE R32, R2.reuse, 0x4, R32 ;  /* 0x0000000402207825 */ /* 0x040fe400078e0220 */
[----:B------:R-:W-:Y:S04]  /*1dd00*/  STL.64 [R1+0x540], R80 ;  /* 0x0005405001007387 */ /* 0x000fe80000100a00 */
[----:B------:R1:W-:Y:S04]  /*1dd10*/  STL.64 [R1+0x538], R32 ;  /* 0x0005382001007387 */ /* 0x0003e80000100a00 */
[----:B------:R-:W4:Y:S04]  /*1dd20*/  LDL.LU.64 R40, [R1+0x328] ;  /* 0x0003280001287983 */ /* 0x000f280000300a00 */
[----:B------:R1:W-:Y:S04]  /*1dd30*/  LDGSTS.E [R252+0x2fc00], [R80.64], !P4 ;  /* 0x2fc0000050fc7fae */ /* 0x0003e8000e121844 */
[----:B------:R1:W-:Y:S01]  /*1dd40*/  LDGSTS.E [R252+0x2fe00], [R32.64], !P4 ;  /* 0x2fe0000020fc7fae */ /* 0x0003e2000e121844 */
[----:B--2---:R-:W-:-:S03]  /*1dd50*/  IMAD.WIDE R88, R2, 0x4, R24 ;  /* 0x0000000402587825 */ /* 0x004fc600078e0218 */
[----:B------:R-:W4:Y:S04]  /*1dd60*/  LDL.LU.64 R24, [R1+0x2f0] ;  /* 0x0002f00001187983 */ /* 0x000f280000300a00 */
[----:B-1----:R-:W4:Y:S04]  /*1dd70*/  LDL.LU.64 R32, [R1+0x2e8] ;  /* 0x0002e80001207983 */ /* 0x002f280000300a00 */
[----:B------:R-:W-:Y:S01]  /*1dd80*/  STL.64 [R1+0x530], R88 ;  /* 0x0005305801007387 */ /* 0x000fe20000100a00 */
[----:B------:R-:W-:-:S04]  /*1dd90*/  IADD3 R248, R0, -0xc4, RZ ;  /* 0xffffff3c00f87810 */ /* 0x000fc80007ffe0ff */
[----:B------:R-:W-:-:S13]  /*1dda0*/  ISETP.GE.U32.AND P1, PT, R248, 0x7ffffebd, PT ;  /* 0x7ffffebdf800780c */ /* 0x000fda0003f26070 */
[----:B------:R1:W-:Y:S01]  /*1ddb0*/  LDGSTS.E [R252+0x30c00], [R88.64], !P1 ;  /* 0x30c0000058fc7fae */ /* 0x0003e2000c921844 */
[----:B---3--:R-:W-:-:S05]  /*1ddc0*/  IMAD.WIDE R8, R2, 0x4, R8 ;  /* 0x0000000402087825 */ /* 0x008fca00078e0208 */
[----:B------:R3:W-:Y:S04]  /*1ddd0*/  STL.64 [R1+0x528], R8 ;  /* 0x0005280801007387 */ /* 0x0007e80000100a00 */
[----:B------:R3:W-:Y:S01]  /*1dde0*/  LDGSTS.E [R252+0x30e00], [R8.64], !P1 ;  /* 0x30e0000008fc7fae */ /* 0x0007e2000c921844 */
[----:B------:R-:W-:-:S04]  /*1ddf0*/  IMAD.WIDE R80, R2, 0x4, R72 ;  /* 0x0000000402507825 */ /* 0x000fc800078e0248 */
[----:B------:R-:W-:Y:S02]  /*1de00*/  IMAD.WIDE R72, R2, 0x4, R16 ;  /* 0x0000000402487825 */ /* 0x000fe400078e0210 */
[----:B------:R-:W2:Y:S04]  /*1de10*/  LDL.LU.64 R16, [R1+0x2b0] ;  /* 0x0002b00001107983 */ /* 0x000ea80000300a00 */
[----:B------:R1:W-:Y:S04]  /*1de20*/  STL.64 [R1+0x520], R80 ;  /* 0x0005205001007387 */ /* 0x0003e80000100a00 */
[----:B------:R1:W-:Y:S04]  /*1de30*/  STL.64 [R1+0x518], R72 ;  /* 0x0005184801007387 */ /* 0x0003e80000100a00 */
[----:B---3--:R-:W3:Y:S01]  /*1de40*/  LDL.LU.64 R8, [R1+0x2a8] ;  /* 0x0002a80001087983 */ /* 0x008ee20000300a00 */
[----:B------:R-:W-:-:S02]  /*1de50*/  IADD3 R249, R0, -0xc8, RZ ;  /* 0xffffff3800f97810 */ /* 0x000fc40007ffe0ff */
[C---:B------:R-:W-:Y:S02]  /*1de60*/  IADD3 R248, R0.reuse, -0xcc, RZ ;  /* 0xffffff3400f87810 */ /* 0x040fe40007ffe0ff */
[----:B------:R-:W-:Y:S02]  /*1de70*/  ISETP.GE.U32.AND P6, PT, R249, 0x7ffffeb9, PT ;  /* 0x7ffffeb9f900780c */ /* 0x000fe40003fc6070 */
[----:B------:R-:W-:Y:S02]  /*1de80*/  IADD3 R249, R0, -0xd0, RZ ;  /* 0xffffff3000f97810 */ /* 0x000fe40007ffe0ff */
[----:B------:R-:W-:Y:S02]  /*1de90*/  ISETP.GE.U32.AND P5, PT, R248, 0x7ffffeb5, PT ;  /* 0x7ffffeb5f800780c */ /* 0x000fe40003fa6070 */
[----:B------:R-:W-:Y:S02]  /*1dea0*/  ISETP.GE.U32.AND P0, PT, R249, 0x7ffffeb1, PT ;  /* 0x7ffffeb1f900780c */ /* 0x000fe40003f06070 */
[----:B------:R-:W-:Y:S01]  /*1deb0*/  IADD3 R248, R0, -0xd4, RZ ;  /* 0xffffff2c00f87810 */ /* 0x000fe20007ffe0ff */
[----:B------:R-:W-:-:S03]  /*1dec0*/  IMAD.WIDE R96, R2, 0x4, R64 ;  /* 0x0000000402607825 */ /* 0x000fc600078e0240 */
[----:B------:R-:W-:Y:S01]  /*1ded0*/  ISETP.GE.U32.AND P3, PT, R248, 0x7ffffead, PT ;  /* 0x7ffffeadf800780c */ /* 0x000fe20003f66070 */
[----:B------:R1:W-:Y:S02]  /*1dee0*/  LDGSTS.E [R252+0x31c00], [R80.64], !P6 ;  /* 0x31c0000050fc7fae */ /* 0x0003e4000f121844 */
[C---:B-1----:R-:W-:Y:S02]  /*1def0*/  IMAD.WIDE R88, R2.reuse, 0x4, R56 ;  /* 0x0000000402587825 */ /* 0x042fe400078e0238 */
[----:B------:R1:W-:Y:S04]  /*1df00*/  LDGSTS.E [R252+0x31e00], [R72.64], !P6 ;  /* 0x31e0000048fc7fae */ /* 0x0003e8000f121844 */
[----:B------:R2:W-:Y:S04]  /*1df10*/  LDGSTS.E [R252+0x32c00], [R96.64], !P5 ;  /* 0x32c0000060fc7fae */ /* 0x0005e8000e921844 */
[----:B------:R-:W3:Y:S04]  /*1df20*/  LDL.LU.64 R80, [R1+0x270] ;  /* 0x0002700001507983 */ /* 0x000ee80000300a00 */
[----:B-1----:R-:W3:Y:S04]  /*1df30*/  LDL.LU.64 R72, [R1+0x268] ;  /* 0x0002680001487983 */ /* 0x002ee80000300a00 */
[----:B------:R-:W-:Y:S04]  /*1df40*/  STL.64 [R1+0x510], R96 ;  /* 0x0005106001007387 */ /* 0x000fe80000100a00 */
[----:B------:R-:W-:Y:S04]  /*1df50*/  STL.64 [R1+0x508], R88 ;  /* 0x0005085801007387 */ /* 0x000fe80000100a00 */
[----:B------:R-:W3:Y:S04]  /*1df60*/  LDL.LU.64 R64, [R1+0x230] ;  /* 0x0002300001407983 */ /* 0x000ee80000300a00 */
[----:B------:R-:W3:Y:S04]  /*1df70*/  LDL.LU.64 R56, [R1+0x228] ;  /* 0x0002280001387983 */ /* 0x000ee80000300a00 */
[----:B------:R1:W-:Y:S01]  /*1df80*/  LDGSTS.E [R252+0x32e00], [R88.64], !P5 ;  /* 0x32e0000058fc7fae */ /* 0x0003e2000e921844 */
[----:B----4-:R-:W-:-:S05]  /*1df90*/  IMAD.WIDE R48, R2, 0x4, R48 ;  /* 0x0000000402307825 */ /* 0x010fca00078e0230 */
[----:B------:R-:W-:Y:S04]  /*1dfa0*/  STL.64 [R1+0x500], R48 ;  /* 0x0005003001007387 */ /* 0x000fe80000100a00 */
[----:B------:R4:W-:Y:S01]  /*1dfb0*/  LDGSTS.E [R252+0x33c00], [R48.64], !P0 ;  /* 0x33c0000030fc7fae */ /* 0x0009e2000c121844 */
[----:B------:R-:W-:-:S05]  /*1dfc0*/  IMAD.WIDE R40, R2, 0x4, R40 ;  /* 0x0000000402287825 */ /* 0x000fca00078e0228 */
[----:B------:R1:W-:Y:S04]  /*1dfd0*/  STL.64 [R1+0x4f8], R40 ;  /* 0x0004f82801007387 */ /* 0x0003e80000100a00 */
[----:B------:R1:W-:Y:S04]  /*1dfe0*/  LDGSTS.E [R252+0x33e00], [R40.64], !P0 ;  /* 0x33e0000028fc7fae */ /* 0x0003e8000c121844 */
[----:B-1----:R-:W3:Y:S01]  /*1dff0*/  LDL.LU.64 R40, [R1+0x1f0] ;  /* 0x0001f00001287983 */ /* 0x002ee20000300a00 */
[----:B------:R-:W-:-:S03]  /*1e000*/  IMAD.WIDE R24, R2, 0x4, R24 ;  /* 0x0000000402187825 */ /* 0x000fc600078e0218 */
[----:B----4-:R-:W3:Y:S01]  /*1e010*/  LDL.LU.64 R48, [R1+0x1e8] ;  /* 0x0001e80001307983 */ /* 0x010ee20000300a00 */
[----:B------:R-:W-:-:S03]  /*1e020*/  IMAD.WIDE R88, R2, 0x4, R32 ;  /* 0x0000000402587825 */ /* 0x000fc600078e0220 */
[----:B------:R1:W-:Y:S04]  /*1e030*/  STL.64 [R1+0x4f0], R24 ;  /* 0x0004f01801007387 */ /* 0x0003e80000100a00 */
[----:B------:R-:W-:Y:S04]  /*1e040*/  STL.64 [R1+0x4e8], R88 ;  /* 0x0004e85801007387 */ /* 0x000fe80000100a00 */
[----:B------:R-:W3:Y:S04]  /*1e050*/  LDL.LU.64 R32, [R1+0x1a8] ;  /* 0x0001a80001207983 */ /* 0x000ee80000300a00 */
[----:B------:R1:W-:Y:S01]  /*1e060*/  LDGSTS.E [R252+0x34c00], [R24.64], !P3 ;  /* 0x34c0000018fc7fae */ /* 0x0003e2000d921844 */
[----:B------:R-:W-:-:S03]  /*1e070*/  IADD3 R249, R0, -0xd8, RZ ;  /* 0xffffff2800f97810 */ /* 0x000fc60007ffe0ff */
[----:B------:R3:W-:Y:S01]  /*1e080*/  LDGSTS.E [R252+0x34e00], [R88.64], !P3 ;  /* 0x34e0000058fc7fae */ /* 0x0007e2000d921844 */
[----:B------:R-:W-:Y:S01]  /*1e090*/  ISETP.GE.U32.AND P2, PT, R249, 0x7ffffea9, PT ;  /* 0x7ffffea9f900780c */ /* 0x000fe20003f46070 */
[----:B--2---:R-:W-:-:S05]  /*1e0a0*/  IMAD.WIDE R16, R2, 0x4, R16 ;  /* 0x0000000402107825 */ /* 0x004fca00078e0210 */
[----:B------:R2:W-:Y:S04]  /*1e0b0*/  STL.64 [R1+0x4e0], R16 ;  /* 0x0004e01001007387 */ /* 0x0005e80000100a00 */
[----:B-1----:R-:W4:Y:S01]  /*1e0c0*/  LDL.LU.64 R24, [R1+0x1a0] ;  /* 0x0001a00001187983 */ /* 0x002f220000300a00 */
[----:B---3--:R-:W-:-:S03]  /*1e0d0*/  IMAD.WIDE R8, R2, 0x4, R8 ;  /* 0x0000000402087825 */ /* 0x008fc600078e0208 */
[----:B------:R2:W-:Y:S04]  /*1e0e0*/  LDGSTS.E [R252+0x35c00], [R16.64], !P2 ;  /* 0x35c0000010fc7fae */ /* 0x0005e8000d121844 */
[----:B------:R1:W-:Y:S04]  /*1e0f0*/  STL.64 [R1+0x4d8], R8 ;  /* 0x0004d80801007387 */ /* 0x0003e80000100a00 */
[----:B------:R1:W-:Y:S04]  /*1e100*/  LDGSTS.E [R252+0x35e00], [R8.64], !P2 ;  /* 0x35e0000008fc7fae */ /* 0x0003e8000d121844 */
[----:B--2---:R-:W2:Y:S04]  /*1e110*/  LDL.LU.64 R16, [R1+0x168] ;  /* 0x0001680001107983 */ /* 0x004ea80000300a00 */
[----:B-1----:R-:W3:Y:S01]  /*1e120*/  LDL.LU.64 R8, [R1+0x160] ;  /* 0x0001600001087983 */ /* 0x002ee20000300a00 */
[----:B------:R-:W-:-:S04]  /*1e130*/  IADD3 R248, R0, -0xdc, RZ ;  /* 0xffffff2400f87810 */ /* 0x000fc80007ffe0ff */
[----:B------:R-:W-:Y:S02]  /*1e140*/  ISETP.GE.U32.AND P4, PT, R248, 0x7ffffea5, PT ;  /* 0x7ffffea5f800780c */ /* 0x000fe40003f86070 */
[----:B------:R-:W-:Y:S01]  /*1e150*/  IADD3 R249, R0, -0xe0, RZ ;  /* 0xffffff2000f97810 */ /* 0x000fe20007ffe0ff */
[----:B------:R-:W-:-:S03]  /*1e160*/  IMAD.WIDE R80, R2, 0x4, R80 ;  /* 0x0000000402507825 */ /* 0x000fc600078e0250 */
[----:B------:R-:W-:Y:S01]  /*1e170*/  ISETP.GE.U32.AND P1, PT, R249, 0x7ffffea1, PT ;  /* 0x7ffffea1f900780c */ /* 0x000fe20003f26070 */
[----:B------:R-:W-:Y:S01]  /*1e180*/  IMAD.WIDE R72, R2, 0x4, R72 ;  /* 0x0000000402487825 */ /* 0x000fe200078e0248 */
[C---:B------:R-:W-:Y:S01]  /*1e190*/  IADD3 R248, R0.reuse, -0xe4, RZ ;  /* 0xffffff1c00f87810 */ /* 0x040fe20007ffe0ff */
[----:B------:R1:W-:Y:S01]  /*1e1a0*/  STL.64 [R1+0x4d0], R80 ;  /* 0x0004d05001007387 */ /* 0x0003e20000100a00 */
[----:B------:R-:W-:-:S03]  /*1e1b0*/  IADD3 R249, R0, -0xe8, RZ ;  /* 0xffffff1800f97810 */ /* 0x000fc60007ffe0ff */
[----:B------:R1:W-:Y:S01]  /*1e1c0*/  STL.64 [R1+0x4c8], R72 ;  /* 0x0004c84801007387 */ /* 0x0003e20000100a00 */
[----:B------:R-:W-:-:S03]  /*1e1d0*/  IMAD.WIDE R64, R2, 0x4, R64 ;  /* 0x0000000402407825 */ /* 0x000fc600078e0240 */
[----:B------:R1:W-:Y:S01]  /*1e1e0*/  LDGSTS.E [R252+0x36c00], [R80.64], !P4 ;  /* 0x36c0000050fc7fae */ /* 0x0003e2000e121844 */
[----:B------:R-:W-:-:S03]  /*1e1f0*/  IMAD.WIDE R56, R2, 0x4, R56 ;  /* 0x0000000402387825 */ /* 0x000fc600078e0238 */
[----:B------:R1:W-:Y:S01]  /*1e200*/  STL.64 [R1+0x4c0], R64 ;  /* 0x0004c04001007387 */ /* 0x0003e20000100a00 */
[----:B------:R-:W-:Y:S02]  /*1e210*/  ISETP.GE.U32.AND P6, PT, R248, 0x7ffffe9d, PT ;  /* 0x7ffffe9df800780c */ /* 0x000fe40003fc6070 */
[----:B------:R-:W-:Y:S01]  /*1e220*/  IADD3 R248, R0, -0xec, RZ ;  /* 0xffffff1400f87810 */ /* 0x000fe20007ffe0ff */
[----:B------:R1:W-:Y:S04]  /*1e230*/  LDGSTS.E [R252+0x36e00], [R72.64], !P4 ;  /* 0x36e0000048fc7fae */ /* 0x0003e8000e121844 */
[----:B-1----:R-:W3:Y:S04]  /*1e240*/  LDL.LU.64 R80, [R1+0x128] ;  /* 0x0001280001507983 */ /* 0x002ee80000300a00 */
[----:B------:R1:W-:Y:S01]  /*1e250*/  STL.64 [R1+0x4b8], R56 ;  /* 0x0004b83801007387 */ /* 0x0003e20000100a00 */
[----:B------:R-:W-:-:S03]  /*1e260*/  ISETP.GE.U32.AND P5, PT, R249, 0x7ffffe99, PT ;  /* 0x7ffffe99f900780c */ /* 0x000fc60003fa6070 */
[----:B------:R-:W3:Y:S01]  /*1e270*/  LDL.LU.64 R72, [R1+0x120] ;  /* 0x0001200001487983 */ /* 0x000ee20000300a00 */
[----:B------:R-:W-:Y:S02]  /*1e280*/  ISETP.GE.U32.AND P0, PT, R248, 0x7ffffe95, PT ;  /* 0x7ffffe95f800780c */ /* 0x000fe40003f06070 */
[----:B------:R-:W-:Y:S01]  /*1e290*/  IADD3 R248, R0, -0xf4, RZ ;  /* 0xffffff0c00f87810 */ /* 0x000fe20007ffe0ff */
[----:B------:R1:W-:Y:S03]  /*1e2a0*/  LDGSTS.E [R252+0x37c00], [R64.64], !P1 ;  /* 0x37c0000040fc7fae */ /* 0x0003e6000c921844 */
[----:B------:R-:W-:Y:S01]  /*1e2b0*/  ISETP.GE.U32.AND P2, PT, R248, 0x7ffffe8d, PT ;  /* 0x7ffffe8df800780c */ /* 0x000fe20003f46070 */
[----:B------:R1:W-:Y:S01]  /*1e2c0*/  LDGSTS.E [R252+0x37e00], [R56.64], !P1 ;  /* 0x37e0000038fc7fae */ /* 0x0003e2000c921844 */
[----:B------:R-:W-:-:S03]  /*1e2d0*/  IADD3 R248, R0, -0xfc, RZ ;  /* 0xffffff0400f87810 */ /* 0x000fc60007ffe0ff */
[----:B-1----:R-:W3:Y:S01]  /*1e2e0*/  LDL.LU.64 R64, [R1+0xe8] ;  /* 0x0000e80001407983 */ /* 0x002ee20000300a00 */
[----:B------:R-:W-:-:S03]  /*1e2f0*/  IMAD.WIDE R250, R2, 0x4, R40 ;  /* 0x0000000402fa7825 */ /* 0x000fc600078e0228 */
[----:B------:R-:W3:Y:S01]  /*1e300*/  LDL.LU.64 R40, [R1+0xe0] ;  /* 0x0000e00001287983 */ /* 0x000ee20000300a00 */
[----:B------:R-:W-:-:S03]  /*1e310*/  IMAD.WIDE R88, R2, 0x4, R32 ;  /* 0x0000000402587825 */ /* 0x000fc600078e0220 */
[----:B------:R-:W-:Y:S01]  /*1e320*/  STL.64 [R1+0x4b0], R250 ;  /* 0x0004b0fa01007387 */ /* 0x000fe20000100a00 */
[----:B------:R-:W-:-:S03]  /*1e330*/  IMAD.WIDE R96, R2, 0x4, R48 ;  /* 0x0000000402607825 */ /* 0x000fc600078e0230 */
[----:B------:R-:W3:Y:S01]  /*1e340*/  LDL.LU.64 R56, [R1+0xa8] ;  /* 0x0000a80001387983 */ /* 0x000ee20000300a00 */
[----:B------:R-:W-:-:S03]  /*1e350*/  ISETP.GE.U32.AND P1, PT, R248, 0x7ffffe85, PT ;  /* 0x7ffffe85f800780c */ /* 0x000fc60003f26070 */
[----:B------:R2:W-:Y:S01]  /*1e360*/  STL.64 [R1+0x4a8], R96 ;  /* 0x0004a86001007387 */ /* 0x0005e20000100a00 */
[----:B------:R-:W-:-:S03]  /*1e370*/  IADD3 R248, R0, -0x100, RZ ;  /* 0xffffff0000f87810 */ /* 0x000fc60007ffe0ff */
[----:B------:R-:W3:Y:S04]  /*1e380*/  LDL.LU.64 R48, [R1+0xa0] ;  /* 0x0000a00001307983 */ /* 0x000ee80000300a00 */
[----:B------:R1:W-:Y:S04]  /*1e390*/  LDGSTS.E [R252+0x38c00], [R250.64], !P6 ;  /* 0x38c00000fafc7fae */ /* 0x0003e8000f121844 */
[----:B------:R2:W-:Y:S04]  /*1e3a0*/  LDGSTS.E [R252+0x38e00], [R96.64], !P6 ;  /* 0x38e0000060fc7fae */ /* 0x0005e8000f121844 */
[----:B------:R-:W-:Y:S04]  /*1e3b0*/  STL.64 [R1+0x4a0], R88 ;  /* 0x0004a05801007387 */ /* 0x000fe80000100a00 */
[----:B------:R3:W-:Y:S01]  /*1e3c0*/  LDGSTS.E [R252+0x39c00], [R88.64], !P5 ;  /* 0x39c0000058fc7fae */ /* 0x0007e2000e921844 */
[----:B----4-:R-:W-:-:S03]  /*1e3d0*/  IMAD.WIDE R32, R2, 0x4, R24 ;  /* 0x0000000402207825 */ /* 0x010fc600078e0218 */
[----:B------:R-:W4:Y:S04]  /*1e3e0*/  S2R R25, SR_TID.X ;  /* 0x0000000000197919 */ /* 0x000f280000002100 */
[----:B------:R1:W-:Y:S04]  /*1e3f0*/  STL.64 [R1+0x498], R32 ;  /* 0x0004982001007387 */ /* 0x0003e80000100a00 */
[----:B------:R1:W-:Y:S01]  /*1e400*/  LDGSTS.E [R252+0x39e00], [R32.64], !P5 ;  /* 0x39e0000020fc7fae */ /* 0x0003e2000e921844 */
[----:B--2---:R-:W-:Y:S01]  /*1e410*/  IMAD.WIDE R96, R2, 0x4, R16 ;  /* 0x0000000402607825 */ /* 0x004fe200078e0210 */
[----:B------:R-:W-:-:S02]  /*1e420*/  IADD3 R249, R0, -0xf0, RZ ;  /* 0xffffff1000f97810 */ /* 0x000fc40007ffe0ff */
[----:B-1----:R-:W2:Y:S01]  /*1e430*/  LDL.LU.64 R32, [R1+0x830] ;  /* 0x0008300001207983 */ /* 0x002ea20000300a00 */
[----:B----4-:R-:W-:Y:S01]  /*1e440*/  LOP3.LUT R25, R25, 0x7f, RZ, 0xc0, !PT ;  /* 0x0000007f19197812 */ /* 0x010fe200078ec0ff */
[----:B---3--:R-:W-:Y:S02]  /*1e450*/  IMAD.WIDE R88, R2, 0x4, R8 ;  /* 0x0000000402587825 */ /* 0x008fe400078e0208 */
[----:B------:R1:W-:Y:S01]  /*1e460*/  LDGSTS.E [R252+0x3ac00], [R96.64], !P0 ;  /* 0x3ac0000060fc7fae */ /* 0x0003e2000c121844 */
[----:B------:R-:W-:-:S03]  /*1e470*/  ISETP.GE.AND P5, PT, R25, R248, PT ;  /* 0x000000f81900720c */ /* 0x000fc60003fa6270 */
[----:B------:R-:W3:Y:S04]  /*1e480*/  LDL.LU.64 R24, [R1+0x828] ;  /* 0x0008280001187983 */ /* 0x000ee80000300a00 */
[----:B------:R1:W-:Y:S04]  /*1e490*/  STL.64 [R1+0x490], R96 ;  /* 0x0004906001007387 */ /* 0x0003e80000100a00 */
[----:B------:R-:W4:Y:S04]  /*1e4a0*/  LDL.LU.64 R250, [R1+0x38] ;  /* 0x0000380001fa7983 */ /* 0x000f280000300a00 */
[----:B------:R1:W-:Y:S04]  /*1e4b0*/  STL.64 [R1+0x488], R88 ;  /* 0x0004885801007387 */ /* 0x0003e80000100a00 */
[----:B------:R-:W4:Y:S04]  /*1e4c0*/  LDL.LU.64 R16, [R1+0x820] ;  /* 0x0008200001107983 */ /* 0x000f280000300a00 */
[----:B------:R-:W4:Y:S01]  /*1e4d0*/  LDL.LU.64 R8, [R1+0x818] ;  /* 0x0008180001087983 */ /* 0x000f220000300a00 */
[----:B------:R-:W-:-:S02]  /*1e4e0*/  ISETP.GE.U32.AND P3, PT, R249, 0x7ffffe91, PT ;  /* 0x7ffffe91f900780c */ /* 0x000fc40003f66070 */
[----:B------:R-:W-:Y:S01]  /*1e4f0*/  IADD3 R249, R0, -0xf8, RZ ;  /* 0xffffff0800f97810 */ /* 0x000fe20007ffe0ff */
[----:B-1----:R-:W4:Y:S01]  /*1e500*/  LDL.LU.64 R96, [R1+0x2148] ;  /* 0x0021480001607983 */ /* 0x002f220000300a00 */
[----:B------:R-:W-:Y:S02]  /*1e510*/  ISETP.GE.U32.AND P6, PT, R248, 0x7ffffe81, PT ;  /* 0x7ffffe81f800780c */ /* 0x000fe40003fc6070 */
[----:B------:R-:W-:Y:S01]  /*1e520*/  ISETP.GE.U32.AND P4, PT, R249, 0x7ffffe89, PT ;  /* 0x7ffffe89f900780c */ /* 0x000fe20003f86070 */
[----:B------:R1:W-:Y:S01]  /*1e530*/  LDGSTS.E [R252+0x3ae00], [R88.64], !P0 ;  /* 0x3ae0000058fc7fae */ /* 0x0003e2000c121844 */
[----:B------:R-:W-:Y:S01]  /*1e540*/  IMAD.WIDE R80, R2, 0x4, R80 ;  /* 0x0000000402507825 */ /* 0x000fe200078e0250 */
[----:B------:R-:W-:-:S04]  /*1e550*/  IADD3 R248, R0, -0x105, RZ ;  /* 0xfffffefb00f87810 */ /* 0x000fc80007ffe0ff */
[----:B------:R1:W-:Y:S01]  /*1e560*/  LDGSTS.E [R252+0x3bc00], [R80.64], !P3 ;  /* 0x3bc0000050fc7fae */ /* 0x0003e2000d921844 */
[----:B------:R-:W-:-:S03]  /*1e570*/  IMAD.WIDE R72, R2, 0x4, R72 ;  /* 0x0000000402487825 */ /* 0x000fc600078e0248 */
[----:B-1----:R-:W4:Y:S04]  /*1e580*/  LDL.LU.64 R88, [R1+0x2140] ;  /* 0x0021400001587983 */ /* 0x002f280000300a00 */
[----:B------:R1:W-:Y:S04]  /*1e590*/  STL.64 [R1+0x480], R80 ;  /* 0x0004805001007387 */ /* 0x0003e80000100a00 */
[----:B------:R1:W-:Y:S04]  /*1e5a0*/  STL.64 [R1+0x478], R72 ;  /* 0x0004784801007387 */ /* 0x0003e80000100a00 */
[----:B------:R1:W-:Y:S01]  /*1e5b0*/  LDGSTS.E [R252+0x3be00], [R72.64], !P3 ;  /* 0x3be0000048fc7fae */ /* 0x0003e2000d921844 */
[----:B------:R-:W-:-:S02]  /*1e5c0*/  ISETP.GE.U32.AND P3, PT, R248, 0x7ffffe7c, PT ;  /* 0x7ffffe7cf800780c */ /* 0x000fc40003f66070 */
[----:B------:R-:W-:Y:S01]  /*1e5d0*/  IADD3 R248, R0, -0x109, RZ ;  /* 0xfffffef700f87810 */ /* 0x000fe20007ffe0ff */
[----:B-1----:R-:W4:Y:S01]  /*1e5e0*/  LDL.LU.64 R80, [R1+0x2138] ;  /* 0x0021380001507983 */ /* 0x002f220000300a00 */
[----:B------:R-:W-:-:S04]  /*1e5f0*/  IMAD.WIDE R72, R2, 0x4, R64 ;  /* 0x0000000402487825 */ /* 0x000fc800078e0240 */
[----:B------:R-:W-:Y:S01]  /*1e600*/  IMAD.WIDE R64, R2, 0x4, R40 ;  /* 0x0000000402407825 */ /* 0x000fe200078e0228 */
[----:B------:R1:W-:Y:S04]  /*1e610*/  LDGSTS.E [R252+0x3cc00], [R72.64], !P2 ;  /* 0x3cc0000048fc7fae */ /* 0x0003e8000d121844 */
[----:B------:R1:W-:Y:S01]  /*1e620*/  LDGSTS.E [R252+0x3ce00], [R64.64], !P2 ;  /* 0x3ce0000040fc7fae */ /* 0x0003e2000d121844 */
[----:B------:R-:W-:Y:S01]  /*1e630*/  ISETP.GE.U32.AND P2, PT, R248, 0x7ffffe78, PT ;  /* 0x7ffffe78f800780c */ /* 0x000fe20003f46070 */
[----:B------:R-:W-:Y:S02]  /*1e640*/  IMAD.MOV.U32 R248, RZ, RZ, c[0x0][0x18c] ;  /* 0x00006300fff87624 */ /* 0x000fe400078e00ff */
[----:B------:R-:W4:Y:S01]  /*1e650*/  LDL.LU.64 R40, [R1+0x10] ;  /* 0x0000100001287983 */ /* 0x000f220000300a00 */
[----:B------:R-:W-:-:S03]  /*1e660*/  IMAD.WIDE R56, R2, 0x4, R56 ;  /* 0x0000000402387825 */ /* 0x000fc600078e0238 */
[----:B------:R1:W-:Y:S04]  /*1e670*/  STL.64 [R1+0x470], R72 ;  /* 0x0004704801007387 */ /* 0x0003e80000100a00 */
[----:B------:R1:W-:Y:S01]  /*1e680*/  LDGSTS.E [R252+0x3dc00], [R56.64], !P4 ;  /* 0x3dc0000038fc7fae */ /* 0x0003e2000e121844 */
[----:B------:R-:W-:-:S03]  /*1e690*/  IMAD.WIDE R48, R2, 0x4, R48 ;  /* 0x0000000402307825 */ /* 0x000fc600078e0230 */
[----:B------:R1:W-:Y:S04]  /*1e6a0*/  STL.64 [R1+0x468], R64 ;  /* 0x0004684001007387 */ /* 0x0003e80000100a00 */
[----:B------:R1:W-:Y:S01]  /*1e6b0*/  LDGSTS.E [R252+0x3de00], [R48.64], !P4 ;  /* 0x3de0000030fc7fae */ /* 0x0003e2000e121844 */
[----:B------:R-:W-:Y:S01]  /*1e6c0*/  ISETP.NE.U32.AND P4, PT, R3, RZ, PT ;  /* 0x000000ff0300720c */ /* 0x000fe20003f85070 */
[----:B------:R-:W-:Y:S02]  /*1e6d0*/  IMAD.SHL.U32 R3, R248, 0x80, RZ ;  /* 0x00000080f8037824 */ /* 0x000fe400078e00ff */
[----:B-1----:R-:W4:Y:S04]  /*1e6e0*/  LDL.LU.64 R72, [R1+0x2130] ;  /* 0x0021300001487983 */ /* 0x002f280000300a00 */
[----:B------:R-:W4:Y:S04]  /*1e6f0*/  LDL.LU.64 R64, [R1+0x2128] ;  /* 0x0021280001407983 */ /* 0x000f280000300a00 */
[----:B------:R1:W-:Y:S04]  /*1e700*/  STL.64 [R1+0x460], R56 ;  /* 0x0004603801007387 */ /* 0x0003e80000100a00 */
[----:B------:R1:W-:Y:S04]  /*1e710*/  STL.64 [R1+0x458], R48 ;  /* 0x0004583001007387 */ /* 0x0003e80000100a00 */
[----:B-1----:R-:W4:Y:S04]  /*1e720*/  LDL.LU.64 R56, [R1+0x2120] ;  /* 0x0021200001387983 */ /* 0x002f280000300a00 */
[----:B------:R-:W4:Y:S01]  /*1e730*/  LDL.LU.64 R48, [R1+0x2118] ;  /* 0x0021180001307983 */ /* 0x000f220000300a00 */
[----:B--2---:R-:W-:-:S05]  /*1e740*/  IMAD.WIDE R32, R2, 0x4, R32 ;  /* 0x0000000402207825 */ /* 0x004fca00078e0220 */
[----:B------:R1:W-:Y:S04]  /*1e750*/  STL.64 [R1+0x450], R32 ;  /* 0x0004502001007387 */ /* 0x0003e80000100a00 */
[----:B------:R1:W-:Y:S01]  /*1e760*/  LDGSTS.E [R252+0x3ec00], [R32.64], !P1 ;  /* 0x3ec0000020fc7fae */ /* 0x0003e2000c921844 */
[----:B---3--:R-:W-:-:S05]  /*1e770*/  IMAD.WIDE R24, R2, 0x4, R24 ;  /* 0x0000000402187825 */ /* 0x008fca00078e0218 */
[----:B------:R2:W-:Y:S01]  /*1e780*/  STL.64 [R1+0x448], R24 ;  /* 0x0004481801007387 */ /* 0x0005e20000100a00 */
[----:B----4-:R-:W-:-:S03]  /*1e790*/  IMAD.WIDE R250, R3, 0x4, R250 ;  /* 0x0000000403fa7825 */ /* 0x010fc600078e02fa */
[----:B------:R2:W-:Y:S04]  /*1e7a0*/  LDGSTS.E [R252+0x3ee00], [R24.64], !P1 ;  /* 0x3ee0000018fc7fae */ /* 0x0005e8000c921844 */
[----:B-1----:R-:W3:Y:S01]  /*1e7b0*/  LDL.LU.64 R32, [R1+0x2110] ;  /* 0x0021100001207983 */ /* 0x002ee20000300a00 */
[----:B------:R-:W-:-:S03]  /*1e7c0*/  IMAD.WIDE R16, R2, 0x4, R16 ;  /* 0x0000000402107825 */ /* 0x000fc600078e0210 */
[----:B------:R-:W-:Y:S01]  /*1e7d0*/  STL.64 [R1+0x440], R250 ;  /* 0x000440fa01007387 */ /* 0x000fe20000100a00 */
[----:B------:R-:W-:-:S03]  /*1e7e0*/  IMAD.WIDE R8, R2, 0x4, R8 ;  /* 0x0000000402087825 */ /* 0x000fc600078e0208 */
[----:B------:R1:W-:Y:S04]  /*1e7f0*/  STL.64 [R1+0x438], R16 ;  /* 0x0004381001007387 */ /* 0x0003e80000100a00 */
[----:B--2---:R-:W2:Y:S04]  /*1e800*/  LDL.LU.64 R24, [R1+0x2108] ;  /* 0x0021080001187983 */ /* 0x004ea80000300a00 */
[----:B------:R4:W-:Y:S04]  /*1e810*/  STL.64 [R1+0x430], R8 ;  /* 0x0004300801007387 */ /* 0x0009e80000100a00 */
[----:B------:R1:W-:Y:S04]  /*1e820*/  LDGSTS.E [R252+0x3fc00], [R16.64], !P6 ;  /* 0x3fc0000010fc7fae */ /* 0x0003e8000f121844 */
[----:B------:R4:W-:Y:S01]  /*1e830*/  LDGSTS.E [R252+0x3fe00], [R8.64], !P6 ;  /* 0x3fe0000008fc7fae */ /* 0x0009e2000f121844 */
[----:B------:R-:W-:-:S03]  /*1e840*/  IADD3 R249, R0, -0x101, RZ ;  /* 0xfffffeff00f97810 */ /* 0x000fc60007ffe0ff */
[----:B------:R-:W0:Y:S04]  /*1e850*/  LDGDEPBAR ;  /* 0x00000000000079af */ /* 0x000e280000000000 */
[----:B-1----:R-:W2:Y:S04]  /*1e860*/  LDL.LU.64 R16, [R1+0x2100] ;  /* 0x0021000001107983 */ /* 0x002ea80000300a00 */
[----:B----4-:R-:W4:Y:S01]  /*1e870*/  LDL.LU.64 R8, [R1+0x20f8] ;  /* 0x0020f80001087983 */ /* 0x010f220000300a00 */
[----:B------:R-:W-:-:S03]  /*1e880*/  ISETP.GE.U32.AND P0, PT, R249, 0x7ffffe80, PT ;  /* 0x7ffffe80f900780c */ /* 0x000fc60003f06070 */
[----:B------:R-:W1:Y:S02]  /*1e890*/  S2R R249, SR_TID.X ;  /* 0x0000000000f97919 */ /* 0x000e640000002100 */
[----:B-1----:R-:W-:Y:S02]  /*1e8a0*/  LOP3.LUT R248, R249, 0x7f, RZ, 0xc0, !PT ;  /* 0x0000007ff9f87812 */ /* 0x002fe400078ec0ff */
[----:B------:R-:W-:-:S03]  /*1e8b0*/  IADD3 R249, R0, -0x10d, RZ ;  /* 0xfffffef300f97810 */ /* 0x000fc60007ffe0ff */
[----:B------:R-:W-:Y:S02]  /*1e8c0*/  IMAD.SHL.U32 R0, R248, 0x4, RZ ;  /* 0x00000004f8007824 */ /* 0x000fe400078e00ff */
[----:B------:R-:W-:-:S03]  /*1e8d0*/  IMAD.WIDE R40, R3, 0x4, R40 ;  /* 0x0000000403287825 */ /* 0x000fc600078e0228 */
[C---:B------:R-:W-:Y:S02]  /*1e8e0*/  IADD3 R248, R0.reuse, 0x100000, RZ ;  /* 0x0010000000f87810 */ /* 0x040fe40007ffe0ff */
[----:B------:R-:W-:Y:S01]  /*1e8f0*/  IADD3 R252, R0, 0x100000, RZ ;  /* 0x0010000000fc7810 */ /* 0x000fe20007ffe0ff */
[----:B------:R1:W-:Y:S04]  /*1e900*/  STL.64 [R1+0x428], R40 ;  /* 0x0004282801007387 */ /* 0x0003e80000100a00 */
[----:B------:R1:W-:Y:S04]  /*1e910*/  LDGSTS.E [R248+-0x60000], [R250.64], P4 ;  /* 0xa0000000faf87fae */ /* 0x0003e8000a121844 */
[----:B------:R1:W-:Y:S01]  /*1e920*/  LDGSTS.E [R252+-0x5f000], [R40.64], P4 ;  /* 0xa100000028fc7fae */ /* 0x0003e2000a121844 */
[----:B----4-:R-:W-:-:S05]  /*1e930*/  IMAD.WIDE R8, R3, 0x4, R8 ;  /* 0x0000000403087825 */ /* 0x010fca00078e0208 */
[----:B------:R3:W-:Y:S04]  /*1e940*/  STL.64 [R1+0x420], R8 ;  /* 0x0004200801007387 */ /* 0x0007e80000100a00 */
[----:B-1----:R-:W4:Y:S01]  /*1e950*/  LDL.LU.64 R40, [R1+0x20f0] ;  /* 0x0020f00001287983 */ /* 0x002f220000300a00 */
[C---:B------:R-:W-:Y:S01]  /*1e960*/  IADD3 R251, R0.reuse, 0x100000, RZ ;  /* 0x0010000000fb7810 */ /* 0x040fe20007ffe0ff */
[----:B--2---:R-:W-:Y:S01]  /*1e970*/  IMAD.WIDE R16, R3, 0x4, R16 ;  /* 0x0000000403107825 */ /* 0x004fe200078e0210 */
[----:B------:R-:W-:Y:S02]  /*1e980*/  ISETP.GE.U32.AND P1, PT, R249, 0x7ffffe74, PT ;  /* 0x7ffffe74f900780c */ /* 0x000fe40003f26070 */
[C---:B------:R-:W-:Y:S01]  /*1e990*/  IADD3 R250, R0.reuse, 0x100000, RZ ;  /* 0x0010000000fa7810 */ /* 0x040fe20007ffe0ff */
[C---:B------:R-:W-:Y:S01]  /*1e9a0*/  IMAD.WIDE R24, R3.reuse, 0x4, R24 ;  /* 0x0000000403187825 */ /* 0x040fe200078e0218 */
[----:B------:R-:W-:Y:S01]  /*1e9b0*/  IADD3 R249, R0, 0x100000, RZ ;  /* 0x0010000000f97810 */ /* 0x000fe20007ffe0ff */
[----:B------:R1:W-:Y:S02]  /*1e9c0*/  LDGSTS.E [R251+-0x5e000], [R8.64], P4 ;  /* 0xa200000008fb7fae */ /* 0x0003e4000a121844 */
[----:B---3--:R-:W-:-:S02]  /*1e9d0*/  IMAD.WIDE R32, R3, 0x4, R32 ;  /* 0x0000000403207825 */ /* 0x008fc400078e0220 */
[----:B------:R2:W-:Y:S04]  /*1e9e0*/  STL.64 [R1+0x418], R16 ;  /* 0x0004181001007387 */ /* 0x0005e80000100a00 */
[----:B------:R2:W-:Y:S01]  /*1e9f0*/  LDGSTS.E [R250+-0x5d000], [R16.64], P4 ;  /* 0xa300000010fa7fae */ /* 0x0005e2000a121844 */
[----:B------:R-:W-:-:S03]  /*1ea00*/  IMAD.WIDE R48, R3, 0x4, R48 ;  /* 0x0000000403307825 */ /* 0x000fc600078e0230 */
[----:B------:R3:W-:Y:S01]  /*1ea10*/  STL.64 [R1+0x410], R24 ;  /* 0x0004101801007387 */ /* 0x0007e20000100a00 */
[----:B------:R-:W-:-:S03]  /*1ea20*/  IMAD.WIDE R56, R3, 0x4, R56 ;  /* 0x0000000403387825 */ /* 0x000fc600078e0238 */
[----:B------:R3:W-:Y:S01]  /*1ea30*/  LDGSTS.E [R249+-0x5c000], [R24.64], P4 ;  /* 0xa400000018f97fae */ /* 0x0007e2000a121844 */
[C---:B-1----:R-:W-:Y:S01]  /*1ea40*/  IADD3 R9, R0.reuse, 0x100000, RZ ;  /* 0x0010000000097810 */ /* 0x042fe20007ffe0ff */
[----:B------:R-:W-:Y:S01]  /*1ea50*/  IMAD.WIDE R64, R3, 0x4, R64 ;  /* 0x0000000403407825 */ /* 0x000fe200078e0240 */
[C---:B--2---:R-:W-:Y:S02]  /*1ea60*/  IADD3 R17, R0.reuse, 0x100000, RZ ;  /* 0x0010000000117810 */ /* 0x044fe40007ffe0ff */
[C---:B------:R-:W-:Y:S01]  /*1ea70*/  IADD3 R16, R0.reuse, 0x100000, RZ ;  /* 0x0010000000107810 */ /* 0x040fe20007ffe0ff */
[----:B------:R1:W-:Y:S01]  /*1ea80*/  STL.64 [R1+0x408], R32 ;  /* 0x0004082001007387 */ /* 0x0003e20000100a00 */
[----:B------:R-:W-:-:S03]  /*1ea90*/  IADD3 R8, R0, 0x100000, RZ ;  /* 0x0010000000087810 */ /* 0x000fc60007ffe0ff */
[----:B------:R1:W-:Y:S01]  /*1eaa0*/  LDGSTS.E [R248+-0x5b000], [R32.64], P4 ;  /* 0xa500000020f87fae */ /* 0x0003e2000a121844 */
[----:B---3--:R-:W-:Y:S01]  /*1eab0*/  IADD3 R24, R0, 0x100000, RZ ;  /* 0x0010000000187810 */ /* 0x008fe20007ffe0ff */
[----:B-1----:R-:W-:-:S04]  /*1eac0*/  IMAD.WIDE R32, R3, 0x4, R72 ;  /* 0x0000000403207825 */ /* 0x002fc800078e0248 */
[----:B----4-:R-:W-:-:S05]  /*1ead0*/  IMAD.WIDE R40, R3, 0x4, R40 ;  /* 0x0000000403287825 */ /* 0x010fca00078e0228 */
[----:B------:R-:W-:Y:S04]  /*1eae0*/  STL.64 [R1+0x400], R40 ;  /* 0x0004002801007387 */ /* 0x000fe80000100a00 */
[----:B------:R1:W-:Y:S04]  /*1eaf0*/  LDGSTS.E [R24+-0x5a000], [R40.64], P4 ;  /* 0xa600000028187fae */ /* 0x0003e8000a121844 */
[----:B------:R2:W-:Y:S04]  /*1eb00*/  STL.64 [R1+0x3e8], R48 ;  /* 0x0003e83001007387 */ /* 0x0005e80000100a00 */
[----:B------:R2:W-:Y:S04]  /*1eb10*/  LDGSTS.E [R17+-0x59000], [R48.64], P4 ;  /* 0xa700000030117fae */ /* 0x0005e8000a121844 */
[----:B------:R3:W-:Y:S04]  /*1eb20*/  STL.64 [R1+0x3d8], R56 ;  /* 0x0003d83801007387 */ /* 0x0007e80000100a00 */
[----:B------:R3:W-:Y:S04]  /*1eb30*/  LDGSTS.E [R16+-0x58000], [R56.64], P4 ;  /* 0xa800000038107fae */ /* 0x0007e8000a121844 */
[----:B------:R4:W-:Y:S01]  /*1eb40*/  STL.64 [R1+0x3c8], R64 ;  /* 0x0003c84001007387 */ /* 0x0009e20000100a00 */
[----:B--2---:R-:W-:-:S03]  /*1eb50*/  IMAD.WIDE R48, R3, 0x4, R96 ;  /* 0x0000000403307825 */ /* 0x004fc600078e0260 */
[----:B------:R4:W-:Y:S01]  /*1eb60*/  LDGSTS.E [R9+-0x57000], [R64.64], P4 ;  /* 0xa900000040097fae */ /* 0x0009e2000a121844 */
[----:B-1----:R-:W-:-:S04]  /*1eb70*/  IMAD.WIDE R40, R3, 0x4, R104 ;  /* 0x0000000403287825 */ /* 0x002fc800078e0268 */
[C---:B---3--:R-:W-:Y:S01]  /*1eb80*/  IMAD.WIDE R56, R3.reuse, 0x4, R88 ;  /* 0x0000000403387825 */ /* 0x048fe200078e0258 */
[----:B------:R1:W-:Y:S04]  /*1eb90*/  STL.64 [R1+0x3b8], R32 ;  /* 0x0003b82001007387 */ /* 0x0003e80000100a00 */
[----:B------:R1:W-:Y:S01]  /*1eba0*/  LDGSTS.E [R8+-0x56000], [R32.64], P4 ;  /* 0xaa00000020087fae */ /* 0x0003e2000a121844 */
[----:B----4-:R-:W-:-:S05]  /*1ebb0*/  IMAD.WIDE R64, R3, 0x4, R80 ;  /* 0x0000000403407825 */ /* 0x010fca00078e0250 */
[----:B------:R2:W-:Y:S04]  /*1ebc0*/  STL.64 [R1+0x3a8], R64 ;  /* 0x0003a84001007387 */ /* 0x0005e80000100a00 */
[----:B------:R2:W-:Y:S01]  /*1ebd0*/  LDGSTS.E [R24+-0x55000], [R64.64], P4 ;  /* 0xab00000040187fae */ /* 0x0005e2000a121844 */
[----:B-1----:R-:W-:-:S03]  /*1ebe0*/  IMAD.WIDE R32, R3, 0x4, R112 ;  /* 0x0000000403207825 */ /* 0x002fc600078e0270 */
[----:B------:R1:W-:Y:S04]  /*1ebf0*/  STL.64 [R1+0x398], R56 ;  /* 0x0003983801007387 */ /* 0x0003e80000100a00 */
[----:B------:R1:W-:Y:S01]  /*1ec00*/  LDGSTS.E [R17+-0x54000], [R56.64], P4 ;  /* 0xac00000038117fae */ /* 0x0003e2000a121844 */
[----:B--2---:R-:W-:-:S03]  /*1ec10*/  IMAD.WIDE R64, R3, 0x4, R120 ;  /* 0x0000000403407825 */ /* 0x004fc600078e0278 */
        /* <DEDUP_REMOVED lines=9> */
[----:B------:R-:W-:Y:S04]  /*1ecb0*/  STL.64 [R1+0x358], R64 ;  /* 0x0003584001007387 */ /* 0x000fe80000100a00 */
[----:B------:R-:W-:Y:S01]  /*1ecc0*/  STL.64 [R1+0x348], R56 ;  /* 0x0003483801007387 */ /* 0x000fe20000100a00 */
[----:B--2---:R-:W-:-:S03]  /*1ecd0*/  IMAD.WIDE R32, R3, 0x4, R152 ;  /* 0x0000000403207825 */ /* 0x004fc600078e0298 */
[----:B------:R1:W-:Y:S04]  /*1ece0*/  LDGSTS.E [R24+-0x50000], [R64.64], P4 ;  /* 0xb000000040187fae */ /* 0x0003e8000a121844 */
[----:B------:R-:W-:Y:S04]  /*1ecf0*/  STL.64 [R1+0x338], R48 ;  /* 0x0003383001007387 */ /* 0x000fe80000100a00 */
[----:B------:R2:W-:Y:S04]  /*1ed00*/  LDGSTS.E [R17+-0x4f000], [R56.64], P4 ;  /* 0xb100000038117fae */ /* 0x0005e8000a121844 */
[----:B------:R-:W-:Y:S04]  /*1ed10*/  STL.64 [R1+0x328], R40 ;  /* 0x0003282801007387 */ /* 0x000fe80000100a00 */
[----:B------:R2:W-:Y:S04]  /*1ed20*/  LDGSTS.E [R16+-0x4e000], [R48.64], P4 ;  /* 0xb200000030107fae */ /* 0x0005e8000a121844 */
[----:B------:R4:W-:Y:S04]  /*1ed30*/  STL.64 [R1+0x310], R32 ;  /* 0x0003102001007387 */ /* 0x0009e80000100a00 */
[----:B------:R1:W-:Y:S04]  /*1ed40*/  LDGSTS.E [R9+-0x4d000], [R40.64], P4 ;  /* 0xb300000028097fae */ /* 0x0003e8000a121844 */
[----:B------:R4:W-:Y:S04]  /*1ed50*/  LDGSTS.E [R8+-0x4c000], [R32.64], P4 ;  /* 0xb400000020087fae */ /* 0x0009e8000a121844 */
[----:B------:R-:W3:Y:S04]  /*1ed60*/  LDL.LU.64 R250, [R1+0x30] ;  /* 0x0000300001fa7983 */ /* 0x000ee80000300a00 */
[----:B----4-:R-:W4:Y:S04]  /*1ed70*/  LDL.LU.64 R32, [R1+0x8] ;  /* 0x0000080001207983 */ /* 0x010f280000300a00 */
[----:B------:R-:W2:Y:S01]  /*1ed80*/  S2R R2, SR_TID.X ;  /* 0x0000000000027919 */ /* 0x000ea20000002100 */
[----:B------:R-:W-:-:S04]  /*1ed90*/  IMAD.WIDE R72, R3, 0x4, R160 ;  /* 0x0000000403487825 */ /* 0x000fc800078e02a0 */
[C---:B-1----:R-:W-:Y:S01]  /*1eda0*/  IMAD.WIDE R64, R3.reuse, 0x4, R168 ;  /* 0x0000000403407825 */ /* 0x042fe200078e02a8 */
[----:B------:R1:W-:Y:S03]  /*1edb0*/  STL.64 [R1+0x300], R72 ;  /* 0x0003004801007387 */ /* 0x0003e60000100a00 */
[C---:B--2---:R-:W-:Y:S01]  /*1edc0*/  IMAD.WIDE R56, R3.reuse, 0x4, R176 ;  /* 0x0000000403387825 */ /* 0x044fe200078e02b0 */
[----:B------:R1:W-:Y:S03]  /*1edd0*/  LDGSTS.E [R24+-0x4b000], [R72.64], P4 ;  /* 0xb500000048187fae */ /* 0x0003e6000a121844 */
[C---:B------:R-:W-:Y:S01]  /*1ede0*/  IMAD.WIDE R48, R3.reuse, 0x4, R184 ;  /* 0x0000000403307825 */ /* 0x040fe200078e02b8 */
[----:B------:R2:W-:Y:S03]  /*1edf0*/  STL.64 [R1+0x2f0], R64 ;  /* 0x0002f04001007387 */ /* 0x0005e60000100a00 */
[C---:B------:R-:W-:Y:S01]  /*1ee00*/  IMAD.WIDE R40, R3.reuse, 0x4, R192 ;  /* 0x0000000403287825 */ /* 0x040fe200078e02c0 */
[----:B------:R2:W-:Y:S03]  /*1ee10*/  LDGSTS.E [R17+-0x4a000], [R64.64], P4 ;  /* 0xb600000040117fae */ /* 0x0005e6000a121844 */
[C---:B-1----:R-:W-:Y:S01]  /*1ee20*/  IMAD.WIDE R72, R3.reuse, 0x4, R200 ;  /* 0x0000000403487825 */ /* 0x042fe200078e02c8 */
[----:B------:R-:W-:Y:S01]  /*1ee30*/  LOP3.LUT R2, R2, 0x7f, RZ, 0xc0, !PT ;  /* 0x0000007f02027812 */ /* 0x000fe200078ec0ff */
[----:B------:R1:W-:Y:S03]  /*1ee40*/  STL.64 [R1+0x2e0], R56 ;  /* 0x0002e03801007387 */ /* 0x0003e60000100a00 */
[----:B------:R-:W-:Y:S01]  /*1ee50*/  SHF.L.U32 R25, R2, 0x2, RZ ;  /* 0x0000000202197819 */ /* 0x000fe200000006ff */
[----:B------:R1:W-:Y:S01]  /*1ee60*/  LDGSTS.E [R16+-0x49000], [R56.64], P4 ;  /* 0xb700000038107fae */ /* 0x0003e2000a121844 */
[----:B--2---:R-:W-:-:S03]  /*1ee70*/  IMAD.WIDE R64, R3, 0x4, R208 ;  /* 0x0000000403407825 */ /* 0x004fc600078e02d0 */
[----:B------:R2:W-:Y:S04]  /*1ee80*/  STL.64 [R1+0x2d0], R48 ;  /* 0x0002d03001007387 */ /* 0x0005e80000100a00 */
[----:B------:R2:W-:Y:S01]  /*1ee90*/  LDGSTS.E [R9+-0x48000], [R48.64], P4 ;  /* 0xb800000030097fae */ /* 0x0005e2000a121844 */
[----:B-1----:R-:W-:-:S03]  /*1eea0*/  IMAD.WIDE R56, R3, 0x4, R216 ;  /* 0x0000000403387825 */ /* 0x002fc600078e02d8 */
[----:B------:R1:W-:Y:S01]  /*1eeb0*/  STL.64 [R1+0x2c0], R40 ;  /* 0x0002c02801007387 */ /* 0x0003e20000100a00 */
[----:B------:R-:W-:-:S03]  /*1eec0*/  LOP3.LUT R2, R25, 0x10, RZ, 0x3c, !PT ;  /* 0x0000001019027812 */ /* 0x000fc600078e3cff */
[----:B------:R1:W-:Y:S01]  /*1eed0*/  LDGSTS.E [R8+-0x47000], [R40.64], P4 ;  /* 0xb900000028087fae */ /* 0x0003e2000a121844 */
[----:B--2---:R-:W-:-:S03]  /*1eee0*/  IMAD.WIDE R48, R3, 0x4, R224 ;  /* 0x0000000403307825 */ /* 0x004fc600078e02e0 */
[----:B------:R-:W-:Y:S04]  /*1eef0*/  STL.64 [R1+0x2b0], R72 ;  /* 0x0002b04801007387 */ /* 0x000fe80000100a00 */
[----:B------:R2:W-:Y:S01]  /*1ef00*/  LDGSTS.E [R24+-0x46000], [R72.64], P4 ;  /* 0xba00000048187fae */ /* 0x0005e2000a121844 */
[----:B-1----:R-:W-:-:S03]  /*1ef10*/  IMAD.WIDE R40, R3, 0x4, R232 ;  /* 0x0000000403287825 */ /* 0x002fc600078e02e8 */
[----:B------:R-:W-:Y:S04]  /*1ef20*/  STL.64 [R1+0x2a0], R64 ;  /* 0x0002a04001007387 */ /* 0x000fe80000100a00 */
[----:B------:R1:W-:Y:S04]  /*1ef30*/  LDGSTS.E [R17+-0x45000], [R64.64], P4 ;  /* 0xbb00000040117fae */ /* 0x0003e8000a121844 */
[----:B------:R-:W-:Y:S04]  /*1ef40*/  STL.64 [R1+0x290], R56 ;  /* 0x0002903801007387 */ /* 0x000fe80000100a00 */
[----:B------:R2:W-:Y:S04]  /*1ef50*/  LDGSTS.E [R16+-0x44000], [R56.64], P4 ;  /* 0xbc00000038107fae */ /* 0x0005e8000a121844 */
[----:B------:R2:W-:Y:S01]  /*1ef60*/  STL.64 [R1+0x280], R48 ;  /* 0x0002803001007387 */ /* 0x0005e20000100a00 */
[----:B-1----:R-:W-:-:S03]  /*1ef70*/  IADD3 R17, R2, 0x100000, RZ ;  /* 0x0010000002117810 */ /* 0x002fc60007ffe0ff */
[----:B------:R1:W-:Y:S01]  /*1ef80*/  LDGSTS.E [R9+-0x43000], [R48.64], P4 ;  /* 0xbd00000030097fae */ /* 0x0003e2000a121844 */
[----:B------:R-:W-:-:S03]  /*1ef90*/  IMAD.WIDE R10, R3, 0x4, R10 ;  /* 0x00000004030a7825 */ /* 0x000fc600078e020a */
[----:B------:R3:W-:Y:S01]  /*1efa0*/  STL.64 [R1+0x270], R40 ;  /* 0x0002702801007387 */ /* 0x0007e20000100a00 */
[----:B--2---:R-:W-:-:S03]  /*1efb0*/  IADD3 R16, R2, 0x100000, RZ ;  /* 0x0010000002107810 */ /* 0x004fc60007ffe0ff */
[----:B------:R2:W-:Y:S01]  /*1efc0*/  LDGSTS.E [R8+-0x42000], [R40.64], P4 ;  /* 0xbe00000028087fae */ /* 0x0005e2000a121844 */
[----:B-1----:R-:W-:Y:S01]  /*1efd0*/  IMAD.WIDE R48, R3, 0x4, R240 ;  /* 0x0000000403307825 */ /* 0x002fe200078e02f0 */
[----:B------:R-:W-:-:S04]  /*1efe0*/  IADD3 R9, R2, 0x100000, RZ ;  /* 0x0010000002097810 */ /* 0x000fc80007ffe0ff */
[----:B------:R-:W-:Y:S01]  /*1eff0*/  STL.64 [R1+0x260], R48 ;  /* 0x0002603001007387 */ /* 0x000fe20000100a00 */
[----:B------:R-:W-:-:S03]  /*1f000*/  IMAD.WIDE R18, R3, 0x4, R18 ;  /* 0x0000000403127825 */ /* 0x000fc600078e0212 */
[----:B------:R1:W-:Y:S01]  /*1f010*/  LDGSTS.E [R24+-0x41000], [R48.64], P4 ;  /* 0xbf00000030187fae */ /* 0x0003e2000a121844 */
[----:B--2---:R-:W-:Y:S01]  /*1f020*/  IADD3 R8, R2, 0x100000, RZ ;  /* 0x0010000002087810 */ /* 0x004fe20007ffe0ff */
[----:B------:R-:W-:-:S04]  /*1f030*/  IMAD.WIDE R26, R3, 0x4, R26 ;  /* 0x00000004031a7825 */ /* 0x000fc800078e021a */
[----:B------:R-:W-:-:S04]  /*1f040*/  IMAD.WIDE R34, R3, 0x4, R34 ;  /* 0x0000000403227825 */ /* 0x000fc800078e0222 */
[----:B---3--:R-:W-:-:S04]  /*1f050*/  IMAD.WIDE R40, R3, 0x4, R250 ;  /* 0x0000000403287825 */ /* 0x008fc800078e02fa */
[C---:B----4-:R-:W-:Y:S01]  /*1f060*/  IMAD.WIDE R32, R3.reuse, 0x4, R32 ;  /* 0x0000000403207825 */ /* 0x050fe200078e0220 */
[----:B------:R2:W-:Y:S04]  /*1f070*/  STL.64 [R1+0x258], R40 ;  /* 0x0002582801007387 */ /* 0x0005e80000100a00 */
[----:B------:R2:W-:Y:S04]  /*1f080*/  LDGSTS.E [R17+-0x5fe00], [R40.64], P4 ;  /* 0xa020000028117fae */ /* 0x0005e8000a121844 */
[----:B------:R3:W-:Y:S04]  /*1f090*/  STL.64 [R1+0x248], R32 ;  /* 0x0002482001007387 */ /* 0x0007e80000100a00 */
[----:B------:R3:W-:Y:S04]  /*1f0a0*/  LDGSTS.E [R16+-0x5ee00], [R32.64], P4 ;  /* 0xa120000020107fae */ /* 0x0007e8000a121844 */
[----:B------:R4:W-:Y:S01]  /*1f0b0*/  STL.64 [R1+0x238], R10 ;  /* 0x0002380a01007387 */ /* 0x0009e20000100a00 */
[----:B--2---:R-:W-:-:S03]  /*1f0c0*/  IMAD.WIDE R40, R3, 0x4, R42 ;  /* 0x0000000403287825 */ /* 0x004fc600078e022a */
[----:B------:R4:W-:Y:S04]  /*1f0d0*/  LDGSTS.E [R9+-0x5de00], [R10.64], P4 ;  /* 0xa22000000a097fae */ /* 0x0009e8000a121844 */
[----:B------:R2:W-:Y:S01]  /*1f0e0*/  STL.64 [R1+0x228], R18 ;  /* 0x0002281201007387 */ /* 0x0005e20000100a00 */
[----:B---3--:R-:W-:-:S03]  /*1f0f0*/  IMAD.WIDE R32, R3, 0x4, R50 ;  /* 0x0000000403207825 */ /* 0x008fc600078e0232 */
[----:B------:R2:W-:Y:S01]  /*1f100*/  LDGSTS.E [R8+-0x5ce00], [R18.64], P4 ;  /* 0xa320000012087fae */ /* 0x0005e2000a121844 */
[C---:B----4-:R-:W-:Y:S02]  /*1f110*/  IADD3 R11, R2.reuse, 0x100000, RZ ;  /* 0x00100000020b7810 */ /* 0x050fe40007ffe0ff */
[----:B------:R-:W-:Y:S01]  /*1f120*/  IADD3 R10, R2, 0x100000, RZ ;  /* 0x00100000020a7810 */ /* 0x000fe20007ffe0ff */
[----:B------:R3:W-:Y:S04]  /*1f130*/  STL.64 [R1+0x210], R26 ;  /* 0x0002101a01007387 */ /* 0x0007e80000100a00 */
[----:B------:R3:W-:Y:S01]  /*1f140*/  LDGSTS.E [R16+-0x5be00], [R26.64], P4 ;  /* 0xa42000001a107fae */ /* 0x0007e2000a121844 */
[----:B--2---:R-:W-:-:S03]  /*1f150*/  IMAD.WIDE R18, R3, 0x4, R58 ;  /* 0x0000000403127825 */ /* 0x004fc600078e023a */
[----:B------:R2:W-:Y:S04]  /*1f160*/  STL.64 [R1+0x200], R34 ;  /* 0x0002002201007387 */ /* 0x0005e80000100a00 */
[----:B------:R2:W-:Y:S04]  /*1f170*/  LDGSTS.E [R11+-0x5ae00], [R34.64], P4 ;  /* 0xa5200000220b7fae */ /* 0x0005e8000a121844 */
[----:B------:R4:W-:Y:S04]  /*1f180*/  STL.64 [R1+0x1f0], R40 ;  /* 0x0001f02801007387 */ /* 0x0009e80000100a00 */
[----:B------:R4:W-:Y:S01]  /*1f190*/  LDGSTS.E [R10+-0x59e00], [R40.64], P4 ;  /* 0xa6200000280a7fae */ /* 0x0009e2000a121844 */
[----:B---3--:R-:W-:-:S03]  /*1f1a0*/  IMAD.WIDE R26, R3, 0x4, R90 ;  /* 0x00000004031a7825 */ /* 0x008fc600078e025a */
[----:B------:R3:W-:Y:S01]  /*1f1b0*/  STL.64 [R1+0x1e8], R32 ;  /* 0x0001e82001007387 */ /* 0x0007e20000100a00 */
[----:B--2---:R-:W-:-:S03]  /*1f1c0*/  IMAD.WIDE R34, R3, 0x4, R74 ;  /* 0x0000000403227825 */ /* 0x004fc600078e024a */
[----:B------:R3:W-:Y:S01]  /*1f1d0*/  LDGSTS.E [R9+-0x58e00], [R32.64], P4 ;  /* 0xa720000020097fae */ /* 0x0007e2000a121844 */
[----:B----4-:R-:W-:-:S03]  /*1f1e0*/  IMAD.WIDE R40, R3, 0x4, R66 ;  /* 0x0000000403287825 */ /* 0x010fc600078e0242 */
[----:B------:R2:W-:Y:S04]  /*1f1f0*/  STL.64 [R1+0x1d8], R18 ;  /* 0x0001d81201007387 */ /* 0x0005e80000100a00 */
[----:B------:R2:W-:Y:S01]  /*1f200*/  LDGSTS.E [R8+-0x57e00], [R18.64], P4 ;  /* 0xa820000012087fae */ /* 0x0005e2000a121844 */
[----:B---3--:R-:W-:-:S03]  /*1f210*/  IMAD.WIDE R32, R3, 0x4, R82 ;  /* 0x0000000403207825 */ /* 0x008fc600078e0252 */
[----:B------:R3:W-:Y:S04]  /*1f220*/  STL.64 [R1+0x1c8], R40 ;  /* 0x0001c82801007387 */ /* 0x0007e80000100a00 */
[----:B------:R3:W-:Y:S01]  /*1f230*/  LDGSTS.E [R16+-0x56e00], [R40.64], P4 ;  /* 0xa920000028107fae */ /* 0x0007e2000a121844 */
[----:B--2---:R-:W-:-:S03]  /*1f240*/  IMAD.WIDE R18, R3, 0x4, R98 ;  /* 0x0000000403127825 */ /* 0x004fc600078e0262 */
        /* <DEDUP_REMOVED lines=22> */
[----:B------:R4:W-:Y:S01]  /*1f3b0*/  STL.64 [R1+0x138], R18 ;  /* 0x0001381201007387 */ /* 0x0009e20000100a00 */
[----:B--2---:R-:W-:-:S03]  /*1f3c0*/  IMAD.WIDE R32, R3, 0x4, R162 ;  /* 0x0000000403207825 */ /* 0x004fc600078e02a2 */
[----:B------:R-:W2:Y:S04]  /*1f3d0*/  LDL.LU.64 R248, [R1+0x28] ;  /* 0x0000280001f87983 */ /* 0x000ea80000300a00 */
[----:B------:R1:W-:Y:S04]  /*1f3e0*/  STL.64 [R1+0x128], R40 ;  /* 0x0001282801007387 */ /* 0x0003e80000100a00 */
[----:B------:R1:W-:Y:S04]  /*1f3f0*/  STL.64 [R1+0x110], R34 ;  /* 0x0001102201007387 */ /* 0x0003e80000100a00 */
[----:B------:R1:W-:Y:S04]  /*1f400*/  STL.64 [R1+0x100], R32 ;  /* 0x0001002001007387 */ /* 0x0003e80000100a00 */
[----:B------:R-:W2:Y:S04]  /*1f410*/  LDL.LU.64 R250, [R1] ;  /* 0x0000000001fa7983 */ /* 0x000ea80000300a00 */
[----:B------:R3:W-:Y:S04]  /*1f420*/  LDGSTS.E [R9+-0x4ee00], [R26.64], P4 ;  /* 0xb12000001a097fae */ /* 0x0007e8000a121844 */
[----:B------:R4:W-:Y:S04]  /*1f430*/  LDGSTS.E [R8+-0x4de00], [R18.64], P4 ;  /* 0xb220000012087fae */ /* 0x0009e8000a121844 */
[----:B------:R1:W-:Y:S01]  /*1f440*/  LDGSTS.E [R16+-0x4ce00], [R40.64], P4 ;  /* 0xb320000028107fae */ /* 0x0003e2000a121844 */
[----:B---3--:R-:W-:-:S03]  /*1f450*/  IMAD.WIDE R26, R3, 0x4, R170 ;  /* 0x00000004031a7825 */ /* 0x008fc600078e02aa */
[----:B------:R3:W-:Y:S01]  /*1f460*/  LDGSTS.E [R11+-0x4be00], [R34.64], P4 ;  /* 0xb4200000220b7fae */ /* 0x0007e2000a121844 */
[----:B----4-:R-:W-:-:S03]  /*1f470*/  IMAD.WIDE R18, R3, 0x4, R178 ;  /* 0x0000000403127825 */ /* 0x010fc600078e02b2 */
[----:B------:R4:W-:Y:S01]  /*1f480*/  LDGSTS.E [R10+-0x4ae00], [R32.64], P4 ;  /* 0xb5200000200a7fae */ /* 0x0009e2000a121844 */
[----:B-1----:R-:W-:-:S03]  /*1f490*/  IMAD.WIDE R40, R3, 0x4, R186 ;  /* 0x0000000403287825 */ /* 0x002fc600078e02ba */
[----:B------:R1:W-:Y:S01]  /*1f4a0*/  STL.64 [R1+0xf0], R26 ;  /* 0x0000f01a01007387 */ /* 0x0003e20000100a00 */
[----:B---3--:R-:W-:-:S03]  /*1f4b0*/  IMAD.WIDE R34, R3, 0x4, R194 ;  /* 0x0000000403227825 */ /* 0x008fc600078e02c2 */
[----:B------:R1:W-:Y:S01]  /*1f4c0*/  LDGSTS.E [R9+-0x49e00], [R26.64], P4 ;  /* 0xb62000001a097fae */ /* 0x0003e2000a121844 */
[----:B----4-:R-:W-:-:S03]  /*1f4d0*/  IMAD.WIDE R32, R3, 0x4, R202 ;  /* 0x0000000403207825 */ /* 0x010fc600078e02ca */
[----:B------:R3:W-:Y:S01]  /*1f4e0*/  STL.64 [R1+0xe0], R18 ;  /* 0x0000e01201007387 */ /* 0x0007e20000100a00 */
[----:B------:R-:W-:-:S03]  /*1f4f0*/  LOP3.LUT R25, R25, 0x20, RZ, 0x3c, !PT ;  /* 0x0000002019197812 */ /* 0x000fc600078e3cff */
[----:B------:R3:W-:Y:S01]  /*1f500*/  LDGSTS.E [R8+-0x48e00], [R18.64], P4 ;  /* 0xb720000012087fae */ /* 0x0007e2000a121844 */
[----:B-1----:R-:W-:-:S03]  /*1f510*/  IMAD.WIDE R26, R3, 0x4, R210 ;  /* 0x00000004031a7825 */ /* 0x002fc600078e02d2 */
[----:B------:R1:W-:Y:S04]  /*1f520*/  STL.64 [R1+0xd0], R40 ;  /* 0x0000d02801007387 */ /* 0x0003e80000100a00 */
[----:B------:R1:W-:Y:S01]  /*1f530*/  LDGSTS.E [R16+-0x47e00], [R40.64], P4 ;  /* 0xb820000028107fae */ /* 0x0003e2000a121844 */
[----:B---3--:R-:W-:-:S03]  /*1f540*/  IMAD.WIDE R18, R3, 0x4, R218 ;  /* 0x0000000403127825 */ /* 0x008fc600078e02da */
[----:B------:R3:W-:Y:S04]  /*1f550*/  STL.64 [R1+0xc0], R34 ;  /* 0x0000c02201007387 */ /* 0x0007e80000100a00 */
[----:B------:R3:W-:Y:S01]  /*1f560*/  LDGSTS.E [R11+-0x46e00], [R34.64], P4 ;  /* 0xb9200000220b7fae */ /* 0x0007e2000a121844 */
[----:B-1----:R-:W-:-:S03]  /*1f570*/  IMAD.WIDE R40, R3, 0x4, R226 ;  /* 0x0000000403287825 */ /* 0x002fc600078e02e2 */
[----:B------:R1:W-:Y:S01]  /*1f580*/  STL.64 [R1+0xb0], R32 ;  /* 0x0000b02001007387 */ /* 0x0003e20000100a00 */
[----:B------:R-:W-:-:S03]  /*1f590*/  IADD3 R16, R25, 0x100000, RZ ;  /* 0x0010000019107810 */ /* 0x000fc60007ffe0ff */
[----:B------:R1:W-:Y:S01]  /*1f5a0*/  LDGSTS.E [R10+-0x45e00], [R32.64], P4 ;  /* 0xba200000200a7fae */ /* 0x0003e2000a121844 */
[----:B---3--:R-:W-:-:S03]  /*1f5b0*/  IMAD.WIDE R34, R3, 0x4, R234 ;  /* 0x0000000403227825 */ /* 0x008fc600078e02ea */
[----:B------:R2:W-:Y:S01]  /*1f5c0*/  STL.64 [R1+0xa0], R26 ;  /* 0x0000a01a01007387 */ /* 0x0005e20000100a00 */
[----:B------:R-:W-:-:S03]  /*1f5d0*/  IADD3 R11, R25, 0x100000, RZ ;  /* 0x00100000190b7810 */ /* 0x000fc60007ffe0ff */
[----:B------:R3:W-:Y:S01]  /*1f5e0*/  LDGSTS.E [R9+-0x44e00], [R26.64], P4 ;  /* 0xbb2000001a097fae */ /* 0x0007e2000a121844 */
[----:B-1----:R-:W-:-:S03]  /*1f5f0*/  IMAD.WIDE R32, R3, 0x4, R242 ;  /* 0x0000000403207825 */ /* 0x002fc600078e02f2 */
[----:B------:R1:W-:Y:S04]  /*1f600*/  STL.64 [R1+0x90], R18 ;  /* 0x0000901201007387 */ /* 0x0003e80000100a00 */
[----:B------:R4:W-:Y:S01]  /*1f610*/  LDGSTS.E [R8+-0x43e00], [R18.64], P4 ;  /* 0xbc20000012087fae */ /* 0x0009e2000a121844 */
[----:B------:R-:W-:-:S03]  /*1f620*/  IMAD.WIDE R12, R3, 0x4, R12 ;  /* 0x00000004030c7825 */ /* 0x000fc600078e020c */
[----:B------:R-:W-:Y:S04]  /*1f630*/  STL.64 [R1+0x80], R40 ;  /* 0x0000802801007387 */ /* 0x000fe80000100a00 */
[----:B------:R1:W-:Y:S01]  /*1f640*/  LDGSTS.E [R10+-0x42e00], [R40.64], P4 ;  /* 0xbd200000280a7fae */ /* 0x0003e2000a121844 */
[----:B------:R-:W-:-:S03]  /*1f650*/  IMAD.WIDE R20, R3, 0x4, R20 ;  /* 0x0000000403147825 */ /* 0x000fc600078e0214 */
[----:B------:R-:W-:Y:S04]  /*1f660*/  STL.64 [R1+0x70], R34 ;  /* 0x0000702201007387 */ /* 0x000fe80000100a00 */
[----:B------:R3:W-:Y:S04]  /*1f670*/  LDGSTS.E [R9+-0x41e00], [R34.64], P4 ;  /* 0xbe20000022097fae */ /* 0x0007e8000a121844 */
[----:B------:R-:W-:Y:S01]  /*1f680*/  STL.64 [R1+0x60], R32 ;  /* 0x0000602001007387 */ /* 0x000fe20000100a00 */
[----:B-1----:R-:W-:-:S03]  /*1f690*/  IADD3 R10, R25, 0x100000, RZ ;  /* 0x00100000190a7810 */ /* 0x002fc60007ffe0ff */
[----:B------:R4:W-:Y:S01]  /*1f6a0*/  LDGSTS.E [R8+-0x40e00], [R32.64], P4 ;  /* 0xbf20000020087fae */ /* 0x0009e2000a121844 */
[----:B------:R-:W-:Y:S01]  /*1f6b0*/  IMAD.WIDE R242, R3, 0x4, R44 ;  /* 0x0000000403f27825 */ /* 0x000fe200078e022c */
[----:B---3--:R-:W-:-:S03]  /*1f6c0*/  IADD3 R9, R25, 0x100000, RZ ;  /* 0x0010000019097810 */ /* 0x008fc60007ffe0ff */
[----:B------:R-:W-:-:S04]  /*1f6d0*/  IMAD.WIDE R240, R3, 0x4, R52 ;  /* 0x0000000403f07825 */ /* 0x000fc800078e0234 */
[----:B------:R-:W-:Y:S01]  /*1f6e0*/  IMAD.WIDE R234, R3, 0x4, R60 ;  /* 0x0000000403ea7825 */ /* 0x000fe200078e023c */
[----:B----4-:R-:W-:-:S03]  /*1f6f0*/  IADD3 R8, R25, 0x100000, RZ ;  /* 0x0010000019087810 */ /* 0x010fc60007ffe0ff */
[----:B------:R-:W-:-:S04]  /*1f700*/  IMAD.WIDE R232, R3, 0x4, R68 ;  /* 0x0000000403e87825 */ /* 0x000fc800078e0244 */
[----:B------:R-:W-:-:S04]  /*1f710*/  IMAD.WIDE R76, R3, 0x4, R76 ;  /* 0x00000004034c7825 */ /* 0x000fc800078e024c */
[----:B------:R-:W-:-:S04]  /*1f720*/  IMAD.WIDE R84, R3, 0x4, R84 ;  /* 0x0000000403547825 */ /* 0x000fc800078e0254 */
[----:B------:R-:W-:-:S04]  /*1f730*/  IMAD.WIDE R92, R3, 0x4, R92 ;  /* 0x00000004035c7825 */ /* 0x000fc800078e025c */
[----:B------:R-:W-:-:S04]  /*1f740*/  IMAD.WIDE R100, R3, 0x4, R100 ;  /* 0x0000000403647825 */ /* 0x000fc800078e0264 */
[----:B------:R-:W-:-:S04]  /*1f750*/  IMAD.WIDE R116, R3, 0x4, R116 ;  /* 0x0000000403747825 */ /* 0x000fc800078e0274 */
[----:B------:R-:W-:-:S04]  /*1f760*/  IMAD.WIDE R124, R3, 0x4, R124 ;  /* 0x00000004037c7825 */ /* 0x000fc800078e027c */
[----:B--2---:R-:W-:-:S05]  /*1f770*/  IMAD.WIDE R26, R3, 0x4, R248 ;  /* 0x00000004031a7825 */ /* 0x004fca00078e02f8 */
[----:B------:R-:W-:Y:S04]  /*1f780*/  STL.64 [R1+0x58], R26 ;  /* 0x0000581a01007387 */ /* 0x000fe80000100a00 */
[----:B------:R1:W-:Y:S01]  /*1f790*/  LDGSTS.E [R16+-0x5fc00], [R26.64], P4 ;  /* 0xa04000001a107fae */ /* 0x0003e2000a121844 */
[----:B------:R-:W-:-:S05]  /*1f7a0*/  IMAD.WIDE R18, R3, 0x4, R250 ;  /* 0x0000000403127825 */ /* 0x000fca00078e02fa */
[----:B------:R2:W-:Y:S01]  /*1f7b0*/  STL.64 [R1+0x48], R18 ;  /* 0x0000481201007387 */ /* 0x0005e20000100a00 */
[----:B------:R-:W-:-:S03]  /*1f7c0*/  IMAD.WIDE R250, R3, 0x4, R36 ;  /* 0x0000000403fa7825 */ /* 0x000fc600078e0224 */
[----:B------:R2:W-:Y:S04]  /*1f7d0*/  LDGSTS.E [R11+-0x5ec00], [R18.64], P4 ;  /* 0xa1400000120b7fae */ /* 0x0005e8000a121844 */
[----:B------:R3:W-:Y:S04]  /*1f7e0*/  STL.64 [R1+0x38], R12 ;  /* 0x0000380c01007387 */ /* 0x0007e80000100a00 */
[----:B------:R3:W-:Y:S01]  /*1f7f0*/  LDGSTS.E [R16+-0x5dc00], [R12.64], P4 ;  /* 0xa24000000c107fae */ /* 0x0007e2000a121844 */
[----:B--2---:R-:W-:-:S03]  /*1f800*/  IMAD.WIDE R18, R3, 0x4, R28 ;  /* 0x0000000403127825 */ /* 0x004fc600078e021c */
[----:B------:R3:W-:Y:S04]  /*1f810*/  LDGSTS.E [R11+-0x5cc00], [R20.64], P4 ;  /* 0xa3400000140b7fae */ /* 0x0007e8000a121844 */
[----:B------:R4:W-:Y:S01]  /*1f820*/  LDGSTS.E [R10+-0x5bc00], [R18.64], P4 ;  /* 0xa4400000120a7fae */ /* 0x0009e2000a121844 */
[----:B---3--:R-:W-:-:S03]  /*1f830*/  IADD3 R12, R25, 0x100000, RZ ;  /* 0x00100000190c7810 */ /* 0x008fc60007ffe0ff */
[----:B------:R-:W-:Y:S04]  /*1f840*/  STL.64 [R1+0x28], R20 ;  /* 0x0000281401007387 */ /* 0x000fe80000100a00 */
[----:B------:R3:W-:Y:S04]  /*1f850*/  LDGSTS.E [R9+-0x5ac00], [R250.64], P4 ;  /* 0xa5400000fa097fae */ /* 0x0007e8000a121844 */
[----:B------:R4:W-:Y:S04]  /*1f860*/  STL.64 [R1+0x10], R18 ;  /* 0x0000101201007387 */ /* 0x0009e80000100a00 */
[----:B------:R3:W-:Y:S04]  /*1f870*/  LDGSTS.E [R8+-0x59c00], [R242.64], P4 ;  /* 0xa6400000f2087fae */ /* 0x0007e8000a121844 */
[----:B------:R-:W2:Y:S04]  /*1f880*/  LDL.LU.64 R32, [R1+0x20] ;  /* 0x0000200001207983 */ /* 0x000ea80000300a00 */
[----:B------:R1:W-:Y:S04]  /*1f890*/  LDGSTS.E [R12+-0x58c00], [R240.64], P4 ;  /* 0xa7400000f00c7fae */ /* 0x0003e8000a121844 */
[----:B------:R1:W-:Y:S04]  /*1f8a0*/  STL.64 [R1+0x2090], R250 ;  /* 0x002090fa01007387 */ /* 0x0003e80000100a00 */
[----:B------:R2:W-:Y:S04]  /*1f8b0*/  LDGSTS.E [R11+-0x57c00], [R234.64], P4 ;  /* 0xa8400000ea0b7fae */ /* 0x0005e8000a121844 */
[----:B------:R-:W-:Y:S04]  /*1f8c0*/  STL.64 [R1+0x2098], R242 ;  /* 0x002098f201007387 */ /* 0x000fe80000100a00 */
[----:B------:R2:W-:Y:S04]  /*1f8d0*/  LDGSTS.E [R10+-0x56c00], [R232.64], P4 ;  /* 0xa9400000e80a7fae */ /* 0x0005e8000a121844 */
[----:B------:R-:W-:Y:S04]  /*1f8e0*/  STL.64 [R1+0x20a0], R240 ;  /* 0x0020a0f001007387 */ /* 0x000fe80000100a00 */
[----:B------:R3:W-:Y:S04]  /*1f8f0*/  LDGSTS.E [R9+-0x55c00], [R76.64], P4 ;  /* 0xaa4000004c097fae */ /* 0x0007e8000a121844 */
[----:B------:R-:W-:Y:S04]  /*1f900*/  STL.64 [R1+0x20a8], R234 ;  /* 0x0020a8ea01007387 */ /* 0x000fe80000100a00 */
[----:B------:R3:W-:Y:S04]  /*1f910*/  LDGSTS.E [R8+-0x54c00], [R84.64], P4 ;  /* 0xab40000054087fae */ /* 0x0007e8000a121844 */
[----:B------:R-:W-:Y:S04]  /*1f920*/  STL.64 [R1+0x20b0], R232 ;  /* 0x0020b0e801007387 */ /* 0x000fe80000100a00 */
[----:B------:R1:W-:Y:S01]  /*1f930*/  STL.64 [R1+0x20b8], R76 ;  /* 0x0020b84c01007387 */ /* 0x0003e20000100a00 */
[----:B---3--:R-:W-:-:S03]  /*1f940*/  IMAD.WIDE R8, R3, 0x4, R108 ;  /* 0x0000000403087825 */ /* 0x008fc600078e026c */
[----:B------:R-:W-:Y:S04]  /*1f950*/  STL.64 [R1+0x20c0], R84 ;  /* 0x0020c05401007387 */ /* 0x000fe80000100a00 */
[----:B------:R-:W-:Y:S04]  /*1f960*/  STL.64 [R1+0x20c8], R92 ;  /* 0x0020c85c01007387 */ /* 0x000fe80000100a00 */
[----:B------:R3:W-:Y:S04]  /*1f970*/  STL.64 [R1+0x20d0], R100 ;  /* 0x0020d06401007387 */ /* 0x0007e80000100a00 */
[----:B------:R-:W-:Y:S04]  /*1f980*/  STL.64 [R1+0x20d8], R8 ;  /* 0x0020d80801007387 */ /* 0x000fe80000100a00 */
[----:B------:R-:W-:Y:S04]  /*1f990*/  STL.64 [R1+0x20e0], R116 ;  /* 0x0020e07401007387 */ /* 0x000fe80000100a00 */
[----:B------:R1:W-:Y:S04]  /*1f9a0*/  STL.64 [R1+0x20e8], R124 ;  /* 0x0020e87c01007387 */ /* 0x0003e80000100a00 */
[----:B------:R-:W3:Y:S04]  /*1f9b0*/  LDL.LU.64 R64, [R1+0x18] ;  /* 0x0000180001407983 */ /* 0x000ee80000300a00 */
[----:B------:R-:W3:Y:S04]  /*1f9c0*/  LDL.LU.64 R48, [R1+0x1d0] ;  /* 0x0001d00001307983 */ /* 0x000ee80000300a00 */
[----:B------:R-:W3:Y:S04]  /*1f9d0*/  LDL.LU.64 R112, [R1+0x838] ;  /* 0x0008380001707983 */ /* 0x000ee80000300a00 */
[----:B------:R-:W3:Y:S04]  /*1f9e0*/  LDL.LU.64 R96, [R1+0x840] ;  /* 0x0008400001607983 */ /* 0x000ee80000300a00 */
[----:B------:R-:W3:Y:S04]  /*1f9f0*/  LDL.LU.64 R80, [R1+0x848] ;  /* 0x0008480001507983 */ /* 0x000ee80000300a00 */
[----:B------:R-:W3:Y:S04]  /*1fa00*/  LDL.LU.64 R56, [R1+0x850] ;  /* 0x0008500001387983 */ /* 0x000ee80000300a00 */
[----:B------:R-:W3:Y:S04]  /*1fa10*/  LDL.LU.64 R248, [R1+0x858] ;  /* 0x0008580001f87983 */ /* 0x000ee80000300a00 */
[----:B------:R-:W1:Y:S01]  /*1fa20*/  S2R R2, SR_TID.X ;  /* 0x0000000000027919 */ /* 0x000e620000002100 */
[----:B------:R-:W-:Y:S01]  /*1fa30*/  IADD3 R13, R25, 0x100000, RZ ;  /* 0x00100000190d7810 */ /* 0x000fe20007ffe0ff */
[----:B------:R-:W-:-:S02]  /*1fa40*/  IMAD.WIDE R132, R3, 0x4, R132 ;  /* 0x0000000403847825 */ /* 0x000fc400078e0284 */
[----:B------:R1:W-:Y:S02]  /*1fa50*/  LDGSTS.E [R16+-0x53c00], [R92.64], P4 ;  /* 0xac4000005c107fae */ /* 0x0003e4000a121844 */
[C---:B------:R-:W-:Y:S02]  /*1fa60*/  IMAD.WIDE R140, R3.reuse, 0x4, R140 ;  /* 0x00000004038c7825 */ /* 0x040fe400078e028c */
[----:B------:R1:W-:Y:S02]  /*1fa70*/  LDGSTS.E [R13+-0x52c00], [R100.64], P4 ;  /* 0xad400000640d7fae */ /* 0x0003e4000a121844 */
[C---:B------:R-:W-:Y:S02]  /*1fa80*/  IMAD.WIDE R148, R3.reuse, 0x4, R148 ;  /* 0x0000000403947825 */ /* 0x040fe400078e0294 */
[----:B------:R1:W-:Y:S02]  /*1fa90*/  LDGSTS.E [R12+-0x51c00], [R8.64], P4 ;  /* 0xae400000080c7fae */ /* 0x0003e4000a121844 */
[----:B------:R-:W-:-:S02]  /*1faa0*/  IMAD.WIDE R156, R3, 0x4, R156 ;  /* 0x00000004039c7825 */ /* 0x000fc400078e029c */
[----:B------:R2:W-:Y:S02]  /*1fab0*/  LDGSTS.E [R11+-0x50c00], [R116.64], P4 ;  /* 0xaf400000740b7fae */ /* 0x0005e4000a121844 */
[C---:B------:R-:W-:Y:S02]  /*1fac0*/  IMAD.WIDE R164, R3.reuse, 0x4, R164 ;  /* 0x0000000403a47825 */ /* 0x040fe400078e02a4 */
[----:B------:R2:W-:Y:S02]  /*1fad0*/  LDGSTS.E [R10+-0x4fc00], [R124.64], P4 ;  /* 0xb04000007c0a7fae */ /* 0x0005e4000a121844 */
[C---:B------:R-:W-:Y:S02]  /*1fae0*/  IMAD.WIDE R172, R3.reuse, 0x4, R172 ;  /* 0x0000000403ac7825 */ /* 0x040fe400078e02ac */
[----:B------:R4:W-:Y:S01]  /*1faf0*/  LDGSTS.E [R16+-0x4ec00], [R132.64], P4 ;  /* 0xb140000084107fae */ /* 0x0009e2000a121844 */
[----:B-1----:R-:W-:Y:S01]  /*1fb00*/  LOP3.LUT R2, R2, 0x7f, RZ, 0xc0, !PT ;  /* 0x0000007f02027812 */ /* 0x002fe200078ec0ff */
        /* <DEDUP_REMOVED lines=10> */
[----:B------:R-:W-:Y:S02]  /*1fbb0*/  IMAD.WIDE R220, R3, 0x4, R220 ;  /* 0x0000000403dc7825 */ /* 0x000fe400078e02dc */
[----:B------:R1:W-:Y:S02]  /*1fbc0*/  LDGSTS.E [R13+-0x48c00], [R180.64], P4 ;  /* 0xb7400000b40d7fae */ /* 0x0003e4000a121844 */
[----:B------:R-:W-:-:S02]  /*1fbd0*/  IMAD.SHL.U32 R2, R2, 0x4, RZ ;  /* 0x0000000402027824 */ /* 0x000fc400078e00ff */
[----:B------:R1:W-:Y:S01]  /*1fbe0*/  LDGSTS.E [R12+-0x47c00], [R188.64], P4 ;  /* 0xb8400000bc0c7fae */ /* 0x0003e2000a121844 */
[----:B------:R-:W-:-:S03]  /*1fbf0*/  IMAD.WIDE R228, R3, 0x4, R228 ;  /* 0x0000000403e47825 */ /* 0x000fc600078e02e4 */
[----:B------:R2:W-:Y:S01]  /*1fc00*/  LDGSTS.E [R11+-0x46c00], [R196.64], P4 ;  /* 0xb9400000c40b7fae */ /* 0x0005e2000a121844 */
[C---:B------:R-:W-:Y:S01]  /*1fc10*/  IMAD.WIDE R236, R3.reuse, 0x4, R236 ;  /* 0x0000000403ec7825 */ /* 0x040fe200078e02ec */
[----:B------:R-:W-:Y:S02]  /*1fc20*/  LOP3.LUT R73, R2, 0x30, RZ, 0x3c, !PT ;  /* 0x0000003002497812 */ /* 0x000fe400078e3cff */
[----:B------:R2:W-:Y:S01]  /*1fc30*/  LDGSTS.E [R10+-0x45c00], [R204.64], P4 ;  /* 0xba400000cc0a7fae */ /* 0x0005e2000a121844 */
[----:B------:R-:W-:-:S03]  /*1fc40*/  IMAD.WIDE R244, R3, 0x4, R244 ;  /* 0x0000000403f47825 */ /* 0x000fc600078e02f4 */
[----:B------:R1:W-:Y:S04]  /*1fc50*/  LDGSTS.E [R16+-0x44c00], [R212.64], P4 ;  /* 0xbb400000d4107fae */ /* 0x0003e8000a121844 */
[----:B------:R1:W-:Y:S04]  /*1fc60*/  LDGSTS.E [R13+-0x43c00], [R220.64], P4 ;  /* 0xbc400000dc0d7fae */ /* 0x0003e8000a121844 */
[----:B------:R-:W3:Y:S04]  /*1fc70*/  LDL.LU.64 R104, [R1+0x860] ;  /* 0x0008600001687983 */ /* 0x000ee80000300a00 */
[----:B------:R1:W-:Y:S01]  /*1fc80*/  LDGSTS.E [R12+-0x42c00], [R228.64], P4 ;  /* 0xbd400000e40c7fae */ /* 0x0003e2000a121844 */
[----:B----4-:R-:W-:-:S03]  /*1fc90*/  IADD3 R18, R73, 0x100000, RZ ;  /* 0x0010000049127810 */ /* 0x010fc60007ffe0ff */
[----:B------:R2:W-:Y:S01]  /*1fca0*/  LDGSTS.E [R11+-0x41c00], [R236.64], P4 ;  /* 0xbe400000ec0b7fae */ /* 0x0005e2000a121844 */
[----:B------:R-:W-:-:S03]  /*1fcb0*/  IADD3 R17, R73, 0x100000, RZ ;  /* 0x0010000049117810 */ /* 0x000fc60007ffe0ff */
[----:B------:R2:W-:Y:S01]  /*1fcc0*/  LDGSTS.E [R10+-0x40c00], [R244.64], P4 ;  /* 0xbf400000f40a7fae */ /* 0x0005e2000a121844 */
[C---:B-1----:R-:W-:Y:S02]  /*1fcd0*/  IADD3 R16, R73.reuse, 0x100000, RZ ;  /* 0x0010000049107810 */ /* 0x042fe40007ffe0ff */
[C---:B------:R-:W-:Y:S01]  /*1fce0*/  IADD3 R13, R73.reuse, 0x100000, RZ ;  /* 0x00100000490d7810 */ /* 0x040fe20007ffe0ff */
[----:B------:R-:W4:Y:S01]  /*1fcf0*/  LDL.LU.64 R88, [R1+0x868] ;  /* 0x0008680001587983 */ /* 0x000f220000300a00 */
[C---:B------:R-:W-:Y:S02]  /*1fd00*/  IADD3 R12, R73.reuse, 0x100000, RZ ;  /* 0x00100000490c7810 */ /* 0x040fe40007ffe0ff */
[C---:B------:R-:W-:Y:S02]  /*1fd10*/  IADD3 R24, R73.reuse, 0x100000, RZ ;  /* 0x0010000049187810 */ /* 0x040fe40007ffe0ff */
[C---:B------:R-:W-:Y:S02]  /*1fd20*/  IADD3 R21, R73.reuse, 0x100000, RZ ;  /* 0x0010000049157810 */ /* 0x040fe40007ffe0ff */
[----:B------:R-:W-:-:S02]  /*1fd30*/  IADD3 R20, R73, 0x100000, RZ ;  /* 0x0010000049147810 */ /* 0x000fc40007ffe0ff */
[C---:B------:R-:W-:Y:S02]  /*1fd40*/  IADD3 R19, R73.reuse, 0x100000, RZ ;  /* 0x0010000049137810 */ /* 0x040fe40007ffe0ff */
[C---:B------:R-:W-:Y:S02]  /*1fd50*/  IADD3 R36, R73.reuse, 0x100000, RZ ;  /* 0x0010000049247810 */ /* 0x040fe40007ffe0ff */
[C---:B------:R-:W-:Y:S02]  /*1fd60*/  IADD3 R35, R73.reuse, 0x100000, RZ ;  /* 0x0010000049237810 */ /* 0x040fe40007ffe0ff */
[C---:B------:R-:W-:Y:S02]  /*1fd70*/  IADD3 R34, R73.reuse, 0x100000, RZ ;  /* 0x0010000049227810 */ /* 0x040fe40007ffe0ff */
[C---:B------:R-:W-:Y:S02]  /*1fd80*/  IADD3 R44, R73.reuse, 0x100000, RZ ;  /* 0x00100000492c7810 */ /* 0x040fe40007ffe0ff */
[----:B------:R-:W-:-:S02]  /*1fd90*/  IADD3 R43, R73, 0x100000, RZ ;  /* 0x00100000492b7810 */ /* 0x000fc40007ffe0ff */
[C---:B------:R-:W-:Y:S02]  /*1fda0*/  IADD3 R42, R73.reuse, 0x100000, RZ ;  /* 0x00100000492a7810 */ /* 0x040fe40007ffe0ff */
[C---:B------:R-:W-:Y:S02]  /*1fdb0*/  IADD3 R41, R73.reuse, 0x100000, RZ ;  /* 0x0010000049297810 */ /* 0x040fe40007ffe0ff */
[----:B------:R-:W-:Y:S01]  /*1fdc0*/  IADD3 R40, R73, 0x100000, RZ ;  /* 0x0010000049287810 */ /* 0x000fe20007ffe0ff */
[----:B--2---:R-:W-:Y:S01]  /*1fdd0*/  IMAD.WIDE R10, R3, 0x4, R32 ;  /* 0x00000004030a7825 */ /* 0x004fe200078e0220 */
[C---:B------:R-:W-:Y:S02]  /*1fde0*/  IADD3 R33, R73.reuse, 0x100000, RZ ;  /* 0x0010000049217810 */ /* 0x040fe40007ffe0ff */
[----:B------:R-:W-:Y:S02]  /*1fdf0*/  IADD3 R32, R73, 0x100000, RZ ;  /* 0x0010000049207810 */ /* 0x000fe40007ffe0ff */
[----:B------:R-:W2:Y:S01]  /*1fe00*/  LDL.LU.64 R72, [R1+0x870] ;  /* 0x0008700001487983 */ /* 0x000ea20000300a00 */
[----:B------:R-:W-:-:S03]  /*1fe10*/  IMAD.WIDE R4, R3, 0x4, R4 ;  /* 0x0000000403047825 */ /* 0x000fc600078e0204 */
[----:B------:R1:W-:Y:S01]  /*1fe20*/  LDGSTS.E [R18+-0x5fa00], [R10.64], P4 ;  /* 0xa06000000a127fae */ /* 0x0003e2000a121844 */
[----:B------:R-:W-:-:S03]  /*1fe30*/  IMAD.WIDE R14, R3, 0x4, R14 ;  /* 0x00000004030e7825 */ /* 0x000fc600078e020e */
[----:B------:R1:W-:Y:S01]  /*1fe40*/  LDGSTS.E [R17+-0x5ea00], [R4.64], P4 ;  /* 0xa160000004117fae */ /* 0x0003e2000a121844 */
[----:B---3--:R-:W-:-:S04]  /*1fe50*/  IMAD.WIDE R194, R3, 0x4, R64 ;  /* 0x0000000403c27825 */ /* 0x008fc800078e0240 */
[C---:B------:R-:W-:Y:S01]  /*1fe60*/  IMAD.WIDE R202, R3.reuse, 0x4, R48 ;  /* 0x0000000403ca7825 */ /* 0x040fe200078e0230 */
[----:B------:R-:W3:Y:S03]  /*1fe70*/  LDL.LU.64 R64, [R1+0x878] ;  /* 0x0008780001407983 */ /* 0x000ee60000300a00 */
        /* <DEDUP_REMOVED lines=9> */
[----:B------:R-:W3:Y:S04]  /*1ff10*/  LDL.LU.64 R56, [R1+0x8a0] ;  /* 0x0008a00001387983 */ /* 0x000ee80000300a00 */
[----:B------:R-:W3:Y:S01]  /*1ff20*/  LDL.LU.64 R248, [R1+0x8a8] ;  /* 0x0008a80001f87983 */ /* 0x000ee20000300a00 */
[----:B------:R-:W-:-:S04]  /*1ff30*/  IMAD.WIDE R22, R3, 0x4, R22 ;  /* 0x0000000403167825 */ /* 0x000fc800078e0216 */
[C---:B------:R-:W-:Y:S01]  /*1ff40*/  IMAD.WIDE R30, R3.reuse, 0x4, R30 ;  /* 0x00000004031e7825 */ /* 0x040fe200078e021e */
[----:B------:R-:W1:Y:S03]  /*1ff50*/  S2R R2, SR_TID.X ;  /* 0x0000000000027919 */ /* 0x000e660000002100 */
[C---:B------:R-:W-:Y:S01]  /*1ff60*/  IMAD.WIDE R38, R3.reuse, 0x4, R38 ;  /* 0x0000000403267825 */ /* 0x040fe200078e0226 */
[----:B------:R1:W-:Y:S03]  /*1ff70*/  LDGSTS.E [R16+-0x5da00], [R14.64], P4 ;  /* 0xa26000000e107fae */ /* 0x0003e6000a121844 */
[C---:B------:R-:W-:Y:S01]  /*1ff80*/  IMAD.WIDE R46, R3.reuse, 0x4, R46 ;  /* 0x00000004032e7825 */ /* 0x040fe200078e022e */
[----:B------:R1:W-:Y:S03]  /*1ff90*/  LDGSTS.E [R13+-0x5ca00], [R22.64], P4 ;  /* 0xa3600000160d7fae */ /* 0x0003e6000a121844 */
[C---:B------:R-:W-:Y:S01]  /*1ffa0*/  IMAD.WIDE R54, R3.reuse, 0x4, R54 ;  /* 0x0000000403367825 */ /* 0x040fe200078e0236 */
[----:B------:R1:W-:Y:S03]  /*1ffb0*/  LDGSTS.E [R12+-0x5ba00], [R30.64], P4 ;  /* 0xa46000001e0c7fae */ /* 0x0003e6000a121844 */
[C---:B-1----:R-:W-:Y:S01]  /*1ffc0*/  IMAD.WIDE R16, R3.reuse, 0x4, R70 ;  /* 0x0000000403107825 */ /* 0x042fe200078e0246 */
[----:B------:R1:W-:Y:S04]  /*1ffd0*/  LDGSTS.E [R24+-0x5aa00], [R38.64], P4 ;  /* 0xa560000026187fae */ /* 0x0003e8000a121844 */
[----:B------:R1:W-:Y:S01]  /*1ffe0*/  LDGSTS.E [R21+-0x59a00], [R46.64], P4 ;  /* 0xa66000002e157fae */ /* 0x0003e2000a121844 */
[----:B------:R-:W-:-:S03]  /*1fff0*/  IMAD.WIDE R12, R3, 0x4, R62 ;  /* 0x00000004030c7825 */ /* 0x000fc600078e023e */
[----:B------:R1:W-:Y:S04]  /*20000*/  LDGSTS.E [R20+-0x58a00], [R54.64], P4 ;  /* 0xa760000036147fae */ /* 0x0003e8000a121844 */
[----:B------:R1:W-:Y:S02]  /*20010*/  LDGSTS.E [R19+-0x57a00], [R12.64], P4 ;  /* 0xa86000000c137fae */ /* 0x0003e4000a121844 */
[C---:B-1----:R-:W-:Y:S02]  /*20020*/  IMAD.WIDE R24, R3.reuse, 0x4, R94 ;  /* 0x0000000403187825 */ /* 0x042fe400078e025e */
[----:B------:R1:W-:Y:S02]  /*20030*/  LDGSTS.E [R18+-0x56a00], [R16.64], P4 ;  /* 0xa960000010127fae */ /* 0x0003e4000a121844 */
[----:B------:R-:W-:-:S04]  /*20040*/  IMAD.WIDE R26, R3, 0x4, R102 ;  /* 0x00000004031a7825 */ /* 0x000fc800078e0266 */
[----:B------:R-:W-:-:S04]  /*20050*/  IMAD.WIDE R20, R3, 0x4, R86 ;  /* 0x0000000403147825 */ /* 0x000fc800078e0256 */
[----:B-1----:R-:W-:-:S04]  /*20060*/  IMAD.WIDE R18, R3, 0x4, R78 ;  /* 0x0000000403127825 */ /* 0x002fc800078e024e */
[C---:B------:R-:W-:Y:S01]  /*20070*/  IMAD.WIDE R28, R3.reuse, 0x4, R110 ;  /* 0x00000004031c7825 */ /* 0x040fe200078e026e */
[----:B------:R1:W-:Y:S04]  /*20080*/  LDGSTS.E [R36+-0x55a00], [R18.64], P4 ;  /* 0xaa60000012247fae */ /* 0x0003e8000a121844 */
[----:B------:R1:W-:Y:S04]  /*20090*/  LDGSTS.E [R35+-0x54a00], [R20.64], P4 ;  /* 0xab60000014237fae */ /* 0x0003e8000a121844 */
[----:B------:R1:W-:Y:S04]  /*200a0*/  LDGSTS.E [R34+-0x53a00], [R24.64], P4 ;  /* 0xac60000018227fae */ /* 0x0003e8000a121844 */
[----:B------:R4:W-:Y:S01]  /*200b0*/  LDGSTS.E [R33+-0x52a00], [R26.64], P4 ;  /* 0xad6000001a217fae */ /* 0x0009e2000a121844 */
[----:B-1----:R-:W-:-:S03]  /*200c0*/  IMAD.WIDE R36, R3, 0x4, R134 ;  /* 0x0000000403247825 */ /* 0x002fc600078e0286 */
[----:B------:R4:W-:Y:S01]  /*200d0*/  LDGSTS.E [R32+-0x51a00], [R28.64], P4 ;  /* 0xae6000001c207fae */ /* 0x0009e2000a121844 */
[----:B------:R-:W-:Y:S01]  /*200e0*/  IMAD.WIDE R142, R3, 0x4, R142 ;  /* 0x00000004038e7825 */ /* 0x000fe200078e028e */
[----:B------:R-:W-:-:S03]  /*200f0*/  LOP3.LUT R2, R2, 0x7f, RZ, 0xc0, !PT ;  /* 0x0000007f02027812 */ /* 0x000fc600078ec0ff */
[----:B------:R-:W-:-:S04]  /*20100*/  IMAD.WIDE R34, R3, 0x4, R126 ;  /* 0x0000000403227825 */ /* 0x000fc800078e027e */
[----:B----4-:R-:W-:-:S04]  /*20110*/  IMAD.WIDE R32, R3, 0x4, R118 ;  /* 0x0000000403207825 */ /* 0x010fc800078e0276 */
[C---:B------:R-:W-:Y:S01]  /*20120*/  IMAD.WIDE R150, R3.reuse, 0x4, R150 ;  /* 0x0000000403967825 */ /* 0x040fe200078e0296 */
[----:B------:R1:W-:Y:S03]  /*20130*/  LDGSTS.E [R44+-0x50a00], [R32.64], P4 ;  /* 0xaf600000202c7fae */ /* 0x0003e6000a121844 */
        /* <DEDUP_REMOVED lines=8> */
[----:B------:R-:W-:Y:S01]  /*201c0*/  IMAD.SHL.U32 R252, R2, 0x4, RZ ;  /* 0x0000000402fc7824 */ /* 0x000fe200078e00ff */
[----:B------:R1:W-:Y:S01]  /*201d0*/  LDGSTS.E [R44+-0x4ba00], [R158.64], P4 ;  /* 0xb46000009e2c7fae */ /* 0x0003e2000a121844 */
[----:B------:R-:W-:-:S03]  /*201e0*/  IMAD.WIDE R190, R3, 0x4, R190 ;  /* 0x0000000403be7825 */ /* 0x000fc600078e02be */
[----:B------:R4:W-:Y:S01]  /*201f0*/  LDGSTS.E [R43+-0x4aa00], [R166.64], P4 ;  /* 0xb5600000a62b7fae */ /* 0x0009e2000a121844 */
[C---:B------:R-:W-:Y:S01]  /*20200*/  IMAD.WIDE R198, R3.reuse, 0x4, R198 ;  /* 0x0000000403c67825 */ /* 0x040fe200078e02c6 */
[----:B------:R-:W-:Y:S02]  /*20210*/  LOP3.LUT R2, R252, 0x40, RZ, 0x3c, !PT ;  /* 0x00000040fc027812 */ /* 0x000fe400078e3cff */
[----:B------:R1:W-:Y:S01]  /*20220*/  LDGSTS.E [R42+-0x49a00], [R174.64], P4 ;  /* 0xb6600000ae2a7fae */ /* 0x0003e2000a121844 */
[----:B------:R-:W-:-:S03]  /*20230*/  IMAD.WIDE R206, R3, 0x4, R206 ;  /* 0x0000000403ce7825 */ /* 0x000fc600078e02ce */
        /* <DEDUP_REMOVED lines=9> */
[C---:B------:R-:W-:Y:S01]  /*202d0*/  IMAD.WIDE R246, R3.reuse, 0x4, R246 ;  /* 0x0000000403f67825 */ /* 0x040fe200078e02f6 */
[C---:B-1----:R-:W-:Y:S02]  /*202e0*/  IADD3 R44, R2.reuse, 0x100000, RZ ;  /* 0x00100000022c7810 */ /* 0x042fe40007ffe0ff */
[----:B------:R1:W-:Y:S01]  /*202f0*/  LDGSTS.E [R41+-0x43a00], [R222.64], P4 ;  /* 0xbc600000de297fae */ /* 0x0003e2000a121844 */
[----:B------:R-:W-:Y:S01]  /*20300*/  IMAD.WIDE R200, R3, 0x4, R6 ;  /* 0x0000000403c87825 */ /* 0x000fe200078e0206 */
[C---:B----4-:R-:W-:Y:S02]  /*20310*/  IADD3 R43, R2.reuse, 0x100000, RZ ;  /* 0x00100000022b7810 */ /* 0x050fe40007ffe0ff */
[----:B------:R4:W-:Y:S01]  /*20320*/  LDGSTS.E [R40+-0x42a00], [R230.64], P4 ;  /* 0xbd600000e6287fae */ /* 0x0009e2000a121844 */
[----:B------:R-:W-:-:S03]  /*20330*/  IADD3 R42, R2, 0x100000, RZ ;  /* 0x00100000022a7810 */ /* 0x000fc60007ffe0ff */
[----:B------:R1:W-:Y:S01]  /*20340*/  LDGSTS.E [R41+-0x41a00], [R238.64], P4 ;  /* 0xbe600000ee297fae */ /* 0x0003e2000a121844 */
[----:B------:R-:W-:-:S03]  /*20350*/  IADD3 R7, R2, 0x100000, RZ ;  /* 0x0010000002077810 */ /* 0x000fc60007ffe0ff */
[----:B------:R4:W-:Y:S01]  /*20360*/  LDGSTS.E [R40+-0x40a00], [R246.64], P4 ;  /* 0xbf600000f6287fae */ /* 0x0009e2000a121844 */
[----:B------:R-:W-:-:S03]  /*20370*/  IADD3 R6, R2, 0x100000, RZ ;  /* 0x0010000002067810 */ /* 0x000fc60007ffe0ff */
[----:B------:R2:W-:Y:S01]  /*20380*/  LDGSTS.E [R44+-0x5f800], [R194.64], P4 ;  /* 0xa0800000c22c7fae */ /* 0x0005e2000a121844 */
[----:B-1----:R-:W-:-:S03]  /*20390*/  IADD3 R41, R2, 0x100000, RZ ;  /* 0x0010000002297810 */ /* 0x002fc60007ffe0ff */
[----:B------:R1:W-:Y:S01]  /*203a0*/  LDGSTS.E [R43+-0x5e800], [R200.64], P4 ;  /* 0xa1800000c82b7fae */ /* 0x0003e2000a121844 */
[----:B----4-:R-:W-:-:S03]  /*203b0*/  IADD3 R40, R2, 0x100000, RZ ;  /* 0x0010000002287810 */ /* 0x010fc60007ffe0ff */
[----:B------:R1:W-:Y:S01]  /*203c0*/  LDGSTS.E [R42+-0x5d800], [R202.64], P4 ;  /* 0xa2800000ca2a7fae */ /* 0x0003e2000a121844 */
[----:B------:R-:W-:-:S03]  /*203d0*/  IMAD.WIDE R226, R3, 0x4, R104 ;  /* 0x0000000403e27825 */ /* 0x000fc600078e0268 */
[----:B------:R1:W-:Y:S04]  /*203e0*/  LDGSTS.E [R42+-0x5c800], [R208.64], P4 ;  /* 0xa3800000d02a7fae */ /* 0x0003e8000a121844 */
[----:B------:R4:W-:Y:S04]  /*203f0*/  LDGSTS.E [R41+-0x5b800], [R210.64], P4 ;  /* 0xa4800000d2297fae */ /* 0x0009e8000a121844 */
[----:B------:R-:W4:Y:S04]  /*20400*/  LDL.LU.64 R104, [R1+0x8b0] ;  /* 0x0008b00001687983 */ /* 0x000f280000300a00 */
[----:B------:R1:W-:Y:S04]  /*20410*/  LDGSTS.E [R40+-0x5a800], [R216.64], P4 ;  /* 0xa5800000d8287fae */ /* 0x0003e8000a121844 */
[----:B------:R1:W-:Y:S04]  /*20420*/  LDGSTS.E [R7+-0x59800], [R218.64], P4 ;  /* 0xa6800000da077fae */ /* 0x0003e8000a121844 */
[----:B------:R1:W-:Y:S04]  /*20430*/  LDGSTS.E [R6+-0x58800], [R224.64], P4 ;  /* 0xa7800000e0067fae */ /* 0x0003e8000a121844 */
[----:B------:R2:W-:Y:S01]  /*20440*/  LDGSTS.E [R44+-0x57800], [R226.64], P4 ;  /* 0xa8800000e22c7fae */ /* 0x0005e2000a121844 */
[----:B-1----:R-:W-:-:S03]  /*20450*/  IMAD.WIDE R6, R3, 0x4, R88 ;  /* 0x0000000403067825 */ /* 0x002fc600078e0258 */
[----:B------:R-:W4:Y:S01]  /*20460*/  LDL.LU.64 R88, [R1+0x8b8] ;  /* 0x0008b80001587983 */ /* 0x000f220000300a00 */
[----:B--2---:R-:W-:-:S03]  /*20470*/  IMAD.WIDE R192, R3, 0x4, R72 ;  /* 0x0000000403c07825 */ /* 0x004fc600078e0248 */
[----:B------:R-:W2:Y:S04]  /*20480*/  LDL.LU.64 R72, [R1+0x8c0] ;  /* 0x0008c00001487983 */ /* 0x000ea80000300a00 */
[----:B------:R1:W-:Y:S04]  /*20490*/  LDGSTS.E [R43+-0x56800], [R6.64], P4 ;  /* 0xa9800000062b7fae */ /* 0x0003e8000a121844 */
[----:B------:R1:W-:Y:S01]  /*204a0*/  LDGSTS.E [R42+-0x55800], [R192.64], P4 ;  /* 0xaa800000c02a7fae */ /* 0x0003e2000a121844 */
[----:B---3--:R-:W-:-:S03]  /*204b0*/  IMAD.WIDE R186, R3, 0x4, R64 ;  /* 0x0000000403ba7825 */ /* 0x008fc600078e0240 */
[----:B------:R-:W3:Y:S01]  /*204c0*/  LDL.LU.64 R64, [R1+0x8c8] ;  /* 0x0008c80001407983 */ /* 0x000ee20000300a00 */
[----:B------:R-:W-:-:S03]  /*204d0*/  IMAD.WIDE R184, R3, 0x4, R48 ;  /* 0x0000000403b87825 */ /* 0x000fc600078e0230 */
[----:B------:R-:W3:Y:S04]  /*204e0*/  LDL.LU.64 R48, [R1+0x8d0] ;  /* 0x0008d00001307983 */ /* 0x000ee80000300a00 */
[----:B------:R-:W3:Y:S01]  /*204f0*/  LDL.LU.64 R120, [R1+0x8d8] ;  /* 0x0008d80001787983 */ /* 0x000ee20000300a00 */
[----:B------:R-:W-:-:S03]  /*20500*/  IMAD.WIDE R176, R3, 0x4, R96 ;  /* 0x0000000403b07825 */ /* 0x000fc600078e0260 */
[----:B------:R-:W3:Y:S01]  /*20510*/  LDL.LU.64 R96, [R1+0x8e0] ;  /* 0x0008e00001607983 */ /* 0x000ee20000300a00 */
[----:B------:R-:W-:-:S03]  /*20520*/  IMAD.WIDE R170, R3, 0x4, R80 ;  /* 0x0000000403aa7825 */ /* 0x000fc600078e0250 */
[----:B------:R-:W3:Y:S01]  /*20530*/  LDL.LU.64 R80, [R1+0x8e8] ;  /* 0x0008e80001507983 */ /* 0x000ee20000300a00 */
[----:B------:R-:W-:-:S03]  /*20540*/  IMAD.WIDE R168, R3, 0x4, R56 ;  /* 0x0000000403a87825 */ /* 0x000fc600078e0238 */
[----:B------:R-:W3:Y:S01]  /*20550*/  LDL.LU.64 R56, [R1+0x8f0] ;  /* 0x0008f00001387983 */ /* 0x000ee20000300a00 */
[----:B------:R-:W-:-:S03]  /*20560*/  IMAD.WIDE R162, R3, 0x4, R248 ;  /* 0x0000000403a27825 */ /* 0x000fc600078e02f8 */
[----:B------:R-:W1:Y:S01]  /*20570*/  LDL.LU.64 R248, [R1+0x8f8] ;  /* 0x0008f80001f87983 */ /* 0x000e620000300a00 */
[----:B------:R-:W-:-:S03]  /*20580*/  IMAD.WIDE R178, R3, 0x4, R112 ;  /* 0x0000000403b27825 */ /* 0x000fc600078e0270 */
[----:B------:R-:W3:Y:S04]  /*20590*/  LDL.LU.64 R112, [R1+0x900] ;  /* 0x0009000001707983 */ /* 0x000ee80000300a00 */
[----:B------:R1:W-:Y:S04]  /*205a0*/  LDGSTS.E [R41+-0x54800], [R186.64], P4 ;  /* 0xab800000ba297fae */ /* 0x0003e8000a121844 */
[----:B------:R1:W-:Y:S04]  /*205b0*/  LDGSTS.E [R40+-0x53800], [R184.64], P4 ;  /* 0xac800000b8287fae */ /* 0x0003e8000a121844 */
[----:B------:R1:W-:Y:S04]  /*205c0*/  LDGSTS.E [R44+-0x52800], [R178.64], P4 ;  /* 0xad800000b22c7fae */ /* 0x0003e8000a121844 */
[----:B------:R1:W-:Y:S04]  /*205d0*/  LDGSTS.E [R43+-0x51800], [R176.64], P4 ;  /* 0xae800000b02b7fae */ /* 0x0003e8000a121844 */
[----:B------:R1:W-:Y:S04]  /*205e0*/  LDGSTS.E [R42+-0x50800], [R170.64], P4 ;  /* 0xaf800000aa2a7fae */ /* 0x0003e8000a121844 */
[----:B------:R1:W-:Y:S04]  /*205f0*/  LDGSTS.E [R41+-0x4f800], [R168.64], P4 ;  /* 0xb0800000a8297fae */ /* 0x0003e8000a121844 */
[----:B------:R1:W-:Y:S01]  /*20600*/  LDGSTS.E [R40+-0x4e800], [R162.64], P4 ;  /* 0xb1800000a2287fae */ /* 0x0003e2000a121844 */
[----:B----4-:R-:W-:-:S03]  /*20610*/  IMAD.WIDE R160, R3, 0x4, R104 ;  /* 0x0000000403a07825 */ /* 0x010fc600078e0268 */
[----:B------:R-:W4:Y:S04]  /*20620*/  LDL.LU.64 R104, [R1+0x908] ;  /* 0x0009080001687983 */ /* 0x000f280000300a00 */
[----:B------:R1:W-:Y:S01]  /*20630*/  LDGSTS.E [R44+-0x4d800], [R160.64], P4 ;  /* 0xb2800000a02c7fae */ /* 0x0003e2000a121844 */
[----:B------:R-:W-:-:S03]  /*20640*/  IMAD.WIDE R154, R3, 0x4, R88 ;  /* 0x00000004039a7825 */ /* 0x000fc600078e0258 */
[----:B------:R-:W4:Y:S01]  /*20650*/  LDL.LU.64 R88, [R1+0x910] ;  /* 0x0009100001587983 */ /* 0x000f220000300a00 */
[----:B--2---:R-:W-:-:S03]  /*20660*/  IMAD.WIDE R152, R3, 0x4, R72 ;  /* 0x0000000403987825 */ /* 0x004fc600078e0248 */
[----:B------:R-:W2:Y:S04]  /*20670*/  LDL.LU.64 R72, [R1+0x918] ;  /* 0x0009180001487983 */ /* 0x000ea80000300a00 */
[----:B------:R1:W-:Y:S04]  /*20680*/  LDGSTS.E [R43+-0x4c800], [R154.64], P4 ;  /* 0xb38000009a2b7fae */ /* 0x0003e8000a121844 */
[----:B------:R1:W-:Y:S01]  /*20690*/  LDGSTS.E [R42+-0x4b800], [R152.64], P4 ;  /* 0xb4800000982a7fae */ /* 0x0003e2000a121844 */
[----:B---3--:R-:W-:-:S03]  /*206a0*/  IMAD.WIDE R146, R3, 0x4, R64 ;  /* 0x0000000403927825 */ /* 0x008fc600078e0240 */
[----:B------:R-:W3:Y:S04]  /*206b0*/  LDL.LU.64 R64, [R1+0x920] ;  /* 0x0009200001407983 */ /* 0x000ee80000300a00 */
[----:B------:R-:W3:Y:S04]  /*206c0*/  LDL.LU.64 R128, [R1+0x928] ;  /* 0x0009280001807983 */ /* 0x000ee80000300a00 */
[----:B------:R-:W3:Y:S01]  /*206d0*/  LDL.LU.64 R74, [R1+0x930] ;  /* 0x00093000014a7983 */ /* 0x000ee20000300a00 */
[----:B------:R-:W-:-:S03]  /*206e0*/  IMAD.WIDE R136, R3, 0x4, R96 ;  /* 0x0000000403887825 */ /* 0x000fc600078e0260 */
[----:B------:R-:W3:Y:S01]  /*206f0*/  LDL.LU.64 R96, [R1+0x938] ;  /* 0x0009380001607983 */ /* 0x000ee20000300a00 */
[----:B------:R-:W-:-:S03]  /*20700*/  IMAD.WIDE R134, R3, 0x4, R80 ;  /* 0x0000000403867825 */ /* 0x000fc600078e0250 */
[----:B------:R-:W3:Y:S01]  /*20710*/  LDL.LU.64 R80, [R1+0x940] ;  /* 0x0009400001507983 */ /* 0x000ee20000300a00 */
[----:B------:R-:W-:-:S04]  /*20720*/  IMAD.WIDE R144, R3, 0x4, R48 ;  /* 0x0000000403907825 */ /* 0x000fc800078e0230 */
[C---:B-1----:R-:W-:Y:S01]  /*20730*/  IMAD.WIDE R42, R3.reuse, 0x4, R248 ;  /* 0x00000004032a7825 */ /* 0x042fe200078e02f8 */
[C---:B------:R-:W-:Y:S01]  /*20740*/  IADD3 R50, R2.reuse, 0x100000, RZ ;  /* 0x0010000002327810 */ /* 0x040fe20007ffe0ff */
[----:B------:R-:W3:Y:S01]  /*20750*/  LDL.LU.64 R248, [R1+0x948] ;  /* 0x0009480001f87983 */ /* 0x000ee20000300a00 */
[C---:B------:R-:W-:Y:S01]  /*20760*/  IADD3 R49, R2.reuse, 0x100000, RZ ;  /* 0x0010000002317810 */ /* 0x040fe20007ffe0ff */
[----:B------:R-:W-:Y:S01]  /*20770*/  IMAD.WIDE R138, R3, 0x4, R120 ;  /* 0x00000004038a7825 */ /* 0x000fe200078e0278 */
[C---:B------:R-:W-:Y:S01]  /*20780*/  IADD3 R48, R2.reuse, 0x100000, RZ ;  /* 0x0010000002307810 */ /* 0x040fe20007ffe0ff */
[----:B------:R1:W-:Y:S01]  /*20790*/  LDGSTS.E [R41+-0x4a800], [R146.64], P4 ;  /* 0xb580000092297fae */ /* 0x0003e2000a121844 */
[----:B------:R-:W-:-:S03]  /*207a0*/  IADD3 R45, R2, 0x100000, RZ ;  /* 0x00100000022d7810 */ /* 0x000fc60007ffe0ff */
[----:B------:R1:W-:Y:S04]  /*207b0*/  LDGSTS.E [R40+-0x49800], [R144.64], P4 ;  /* 0xb680000090287fae */ /* 0x0003e8000a121844 */
[----:B------:R2:W-:Y:S04]  /*207c0*/  LDGSTS.E [R50+-0x48800], [R138.64], P4 ;  /* 0xb78000008a327fae */ /* 0x0005e8000a121844 */
[----:B------:R4:W-:Y:S01]  /*207d0*/  LDGSTS.E [R49+-0x47800], [R136.64], P4 ;  /* 0xb880000088317fae */ /* 0x0009e2000a121844 */
[----:B-1----:R-:W-:-:S03]  /*207e0*/  IMAD.WIDE R40, R3, 0x4, R56 ;  /* 0x0000000403287825 */ /* 0x002fc600078e0238 */
[----:B------:R1:W-:Y:S04]  /*207f0*/  LDGSTS.E [R48+-0x46800], [R134.64], P4 ;  /* 0xb980000086307fae */ /* 0x0003e8000a121844 */
[----:B------:R1:W-:Y:S04]  /*20800*/  LDGSTS.E [R45+-0x45800], [R40.64], P4 ;  /* 0xba800000282d7fae */ /* 0x0003e8000a121844 */
[----:B------:R1:W-:Y:S04]  /*20810*/  LDGSTS.E [R44+-0x44800], [R42.64], P4 ;  /* 0xbb8000002a2c7fae */ /* 0x0003e8000a121844 */
[----:B------:R-:W3:Y:S01]  /*20820*/  LDL.LU.64 R120, [R1+0x950] ;  /* 0x0009500001787983 */ /* 0x000ee20000300a00 */
[----:B------:R-:W-:Y:S01]  /*20830*/  IADD3 R60, R2, 0x100000, RZ ;  /* 0x00100000023c7810 */ /* 0x000fe20007ffe0ff */
[----:B-1----:R-:W-:-:S02]  /*20840*/  IMAD.WIDE R44, R3, 0x4, R112 ;  /* 0x00000004032c7825 */ /* 0x002fc400078e0270 */
[----:B------:R-:W3:Y:S01]  /*20850*/  LDL.LU.64 R112, [R1+0x958] ;  /* 0x0009580001707983 */ /* 0x000ee20000300a00 */
[C---:B------:R-:W-:Y:S02]  /*20860*/  IADD3 R59, R2.reuse, 0x100000, RZ ;  /* 0x00100000023b7810 */ /* 0x040fe40007ffe0ff */
[----:B------:R-:W-:Y:S01]  /*20870*/  IADD3 R58, R2, 0x100000, RZ ;  /* 0x00100000023a7810 */ /* 0x000fe20007ffe0ff */
        /* <DEDUP_REMOVED lines=8> */
[----:B------:R-:W2:Y:S04]  /*20900*/  LDL.LU.64 R114, [R1+0x978] ;  /* 0x0009780001727983 */ /* 0x000ea80000300a00 */
[----:B------:R3:W-:Y:S04]  /*20910*/  LDGSTS.E [R58+-0x41800], [R48.64], P4 ;  /* 0xbe800000303a7fae */ /* 0x0007e8000a121844 */
[----:B------:R-:W2:Y:S04]  /*20920*/  LDL.LU.64 R98, [R1+0x980] ;  /* 0x0009800001627983 */ /* 0x000ea80000300a00 */
[----:B------:R-:W2:Y:S01]  /*20930*/  LDL.LU.64 R82, [R1+0x988] ;  /* 0x0009880001527983 */ /* 0x000ea20000300a00 */
[----:B---3--:R-:W-:-:S03]  /*20940*/  IMAD.WIDE R58, R3, 0x4, R96 ;  /* 0x00000004033a7825 */ /* 0x008fc600078e0260 */
[----:B------:R-:W3:Y:S01]  /*20950*/  LDL.LU.64 R96, [R1+0x990] ;  /* 0x0009900001607983 */ /* 0x000ee20000300a00 */
[----:B------:R-:W-:-:S03]  /*20960*/  IMAD.WIDE R62, R3, 0x4, R248 ;  /* 0x00000004033e7825 */ /* 0x000fc600078e02f8 */
[----:B------:R-:W3:Y:S01]  /*20970*/  LDL.LU.64 R248, [R1+0x998] ;  /* 0x0009980001f87983 */ /* 0x000ee20000300a00 */
[----:B------:R-:W-:Y:S01]  /*20980*/  LOP3.LUT R251, R252, 0x50, RZ, 0x3c, !PT ;  /* 0x00000050fcfb7812 */ /* 0x000fe200078e3cff */
[----:B------:R-:W-:Y:S01]  /*20990*/  IMAD.WIDE R52, R3, 0x4, R64 ;  /* 0x0000000403347825 */ /* 0x000fe200078e0240 */
[----:B------:R-:W-:Y:S01]  /*209a0*/  IADD3 R57, R2, 0x100000, RZ ;  /* 0x0010000002397810 */ /* 0x000fe20007ffe0ff */
[----:B------:R-:W3:Y:S01]  /*209b0*/  LDL.LU.64 R122, [R1+0x9a0] ;  /* 0x0009a000017a7983 */ /* 0x000ee20000300a00 */
[----:B------:R-:W-:Y:S01]  /*209c0*/  IADD3 R56, R251, 0x100000, RZ ;  /* 0x00100000fb387810 */ /* 0x000fe20007ffe0ff */
[----:B------:R-:W-:Y:S01]  /*209d0*/  IMAD.WIDE R128, R3, 0x4, R128 ;  /* 0x0000000403807825 */ /* 0x000fe200078e0280 */
[C---:B------:R-:W-:Y:S01]  /*209e0*/  IADD3 R68, R251.reuse, 0x100000, RZ ;  /* 0x00100000fb447810 */ /* 0x040fe20007ffe0ff */
[----:B------:R1:W-:Y:S01]  /*209f0*/  LDGSTS.E [R57+-0x40800], [R50.64], P4 ;  /* 0xbf80000032397fae */ /* 0x0003e2000a121844 */
[----:B------:R-:W-:-:S03]  /*20a00*/  IADD3 R67, R251, 0x100000, RZ ;  /* 0x00100000fb437810 */ /* 0x000fc60007ffe0ff */
[----:B------:R1:W-:Y:S01]  /*20a10*/  LDGSTS.E [R56+-0x5f600], [R52.64], P4 ;  /* 0xa0a0000034387fae */ /* 0x0003e2000a121844 */
[----:B------:R-:W-:Y:S01]  /*20a20*/  IADD3 R66, R251, 0x100000, RZ ;  /* 0x00100000fb427810 */ /* 0x000fe20007ffe0ff */
[----:B-1----:R-:W-:Y:S01]  /*20a30*/  IMAD.WIDE R60, R3, 0x4, R80 ;  /* 0x00000004033c7825 */ /* 0x002fe200078e0250 */
[C---:B------:R-:W-:Y:S01]  /*20a40*/  IADD3 R65, R251.reuse, 0x100000, RZ ;  /* 0x00100000fb417810 */ /* 0x040fe20007ffe0ff */
[----:B------:R4:W-:Y:S01]  /*20a50*/  LDGSTS.E [R68+-0x5e600], [R128.64], P4 ;  /* 0xa1a0000080447fae */ /* 0x0009e2000a121844 */
[----:B------:R-:W-:-:S03]  /*20a60*/  IADD3 R64, R251, 0x100000, RZ ;  /* 0x00100000fb407810 */ /* 0x000fc60007ffe0ff */
[----:B------:R-:W3:Y:S01]  /*20a70*/  LDL.LU.64 R106, [R1+0x9a8] ;  /* 0x0009a800016a7983 */ /* 0x000ee20000300a00 */
[----:B------:R-:W-:-:S05]  /*20a80*/  IMAD.WIDE R56, R3, 0x4, R74 ;  /* 0x0000000403387825 */ /* 0x000fca00078e024a */
[----:B------:R1:W-:Y:S04]  /*20a90*/  LDGSTS.E [R67+-0x5d600], [R56.64], P4 ;  /* 0xa2a0000038437fae */ /* 0x0003e8000a121844 */
[----:B------:R1:W-:Y:S04]  /*20aa0*/  LDGSTS.E [R66+-0x5c600], [R58.64], P4 ;  /* 0xa3a000003a427fae */ /* 0x0003e8000a121844 */
[----:B------:R1:W-:Y:S04]  /*20ab0*/  LDGSTS.E [R65+-0x5b600], [R60.64], P4 ;  /* 0xa4a000003c417fae */ /* 0x0003e8000a121844 */
[----:B------:R1:W-:Y:S02]  /*20ac0*/  LDGSTS.E [R64+-0x5a600], [R62.64], P4 ;  /* 0xa5a000003e407fae */ /* 0x0003e4000a121844 */
[----:B-1----:R-:W-:Y:S01]  /*20ad0*/  IMAD.WIDE R66, R3, 0x4, R112 ;  /* 0x0000000403427825 */ /* 0x002fe200078e0270 */
[----:B------:R-:W-:-:S03]  /*20ae0*/  IADD3 R80, R251, 0x100000, RZ ;  /* 0x00100000fb507810 */ /* 0x000fc60007ffe0ff */
[----:B------:R-:W-:Y:S02]  /*20af0*/  IMAD.WIDE R64, R3, 0x4, R120 ;  /* 0x0000000403407825 */ /* 0x000fe400078e0278 */
[----:B------:R-:W3:Y:S04]  /*20b00*/  LDL.LU.64 R120, [R1+0x9b0] ;  /* 0x0009b00001787983 */ /* 0x000ee80000300a00 */
[----:B------:R-:W3:Y:S01]  /*20b10*/  LDL.LU.64 R112, [R1+0x9b8] ;  /* 0x0009b80001707983 */ /* 0x000ee20000300a00 */
[C---:B------:R-:W-:Y:S02]  /*20b20*/  IADD3 R79, R251.reuse, 0x100000, RZ ;  /* 0x00100000fb4f7810 */ /* 0x040fe40007ffe0ff */
[C---:B------:R-:W-:Y:S01]  /*20b30*/  IADD3 R78, R251.reuse, 0x100000, RZ ;  /* 0x00100000fb4e7810 */ /* 0x040fe20007ffe0ff */
[----:B------:R1:W-:Y:S01]  /*20b40*/  LDGSTS.E [R80+-0x59600], [R64.64], P4 ;  /* 0xa6a0000040507fae */ /* 0x0003e2000a121844 */
[----:B------:R-:W-:-:S02]  /*20b50*/  IADD3 R75, R251, 0x100000, RZ ;  /* 0x00100000fb4b7810 */ /* 0x000fc40007ffe0ff */
[----:B------:R-:W-:Y:S01]  /*20b60*/  IADD3 R74, R251, 0x100000, RZ ;  /* 0x00100000fb4a7810 */ /* 0x000fe20007ffe0ff */
[----:B------:R1:W-:Y:S01]  /*20b70*/  LDGSTS.E [R79+-0x58600], [R66.64], P4 ;  /* 0xa7a00000424f7fae */ /* 0x0003e2000a121844 */
[----:B----4-:R-:W-:-:S03]  /*20b80*/  IMAD.WIDE R68, R3, 0x4, R104 ;  /* 0x0000000403447825 */ /* 0x010fc600078e0268 */
[----:B------:R-:W4:Y:S04]  /*20b90*/  LDL.LU.64 R104, [R1+0x9c0] ;  /* 0x0009c00001687983 */ /* 0x000f280000300a00 */
[----:B------:R-:W4:Y:S04]  /*20ba0*/  LDL.LU.64 R76, [R1+0x9c8] ;  /* 0x0009c800014c7983 */ /* 0x000f280000300a00 */
[----:B------:R-:W4:Y:S04]  /*20bb0*/  LDL.LU.64 R232, [R1+0x9d0] ;  /* 0x0009d00001e87983 */ /* 0x000f280000300a00 */
[----:B------:R-:W4:Y:S04]  /*20bc0*/  LDL.LU.64 R240, [R1+0x9d8] ;  /* 0x0009d80001f07983 */ /* 0x000f280000300a00 */
[----:B------:R1:W-:Y:S01]  /*20bd0*/  LDGSTS.E [R78+-0x57600], [R68.64], P4 ;  /* 0xa8a00000444e7fae */ /* 0x0003e2000a121844 */
[----:B------:R-:W-:-:S04]  /*20be0*/  IMAD.WIDE R70, R3, 0x4, R88 ;  /* 0x0000000403467825 */ /* 0x000fc800078e0258 */
[C---:B--2---:R-:W-:Y:S01]  /*20bf0*/  IMAD.WIDE R72, R3.reuse, 0x4, R72 ;  /* 0x0000000403487825 */ /* 0x044fe200078e0248 */
[----:B------:R2:W-:Y:S04]  /*20c00*/  LDGSTS.E [R75+-0x56600], [R70.64], P4 ;  /* 0xa9a00000464b7fae */ /* 0x0005e8000a121844 */
[----:B------:R2:W-:Y:S01]  /*20c10*/  LDGSTS.E [R74+-0x55600], [R72.64], P4 ;  /* 0xaaa00000484a7fae */ /* 0x0005e2000a121844 */
[----:B-1----:R-:W-:-:S04]  /*20c20*/  IMAD.WIDE R78, R3, 0x4, R82 ;  /* 0x00000004034e7825 */ /* 0x002fc800078e0252 */
[C---:B--2---:R-:W-:Y:S02]  /*20c30*/  IMAD.WIDE R74, R3.reuse, 0x4, R114 ;  /* 0x00000004034a7825 */ /* 0x044fe400078e0272 */
[----:B------:R-:W2:Y:S02]  /*20c40*/  LDL.LU.64 R114, [R1+0x9e0] ;  /* 0x0009e00001727983 */ /* 0x000ea40000300a00 */
[----:B---3--:R-:W-:Y:S02]  /*20c50*/  IMAD.WIDE R82, R3, 0x4, R248 ;  /* 0x0000000403527825 */ /* 0x008fe400078e02f8 */
[----:B------:R-:W2:Y:S04]  /*20c60*/  LDL.LU.64 R248, [R1+0x9e8] ;  /* 0x0009e80001f87983 */ /* 0x000ea80000300a00 */
[----:B------:R-:W2:Y:S04]  /*20c70*/  LDL.LU.64 R100, [R1+0x9f0] ;  /* 0x0009f00001647983 */ /* 0x000ea80000300a00 */
[----:B------:R-:W2:Y:S04]  /*20c80*/  LDL.LU.64 R92, [R1+0x9f8] ;  /* 0x0009f800015c7983 */ /* 0x000ea80000300a00 */
[----:B------:R-:W2:Y:S04]  /*20c90*/  LDL.LU.64 R234, [R1+0xa00] ;  /* 0x000a000001ea7983 */ /* 0x000ea80000300a00 */
[----:B------:R-:W2:Y:S01]  /*20ca0*/  LDL.LU.64 R242, [R1+0xa08] ;  /* 0x000a080001f27983 */ /* 0x000ea20000300a00 */
[----:B------:R-:W-:Y:S01]  /*20cb0*/  IADD3 R90, R251, 0x100000, RZ ;  /* 0x00100000fb5a7810 */ /* 0x000fe20007ffe0ff */
[----:B------:R-:W-:Y:S01]  /*20cc0*/  IMAD.WIDE R126, R3, 0x4, R98 ;  /* 0x00000004037e7825 */ /* 0x000fe200078e0262 */
[----:B------:R-:W-:-:S02]  /*20cd0*/  IADD3 R89, R251, 0x100000, RZ ;  /* 0x00100000fb597810 */ /* 0x000fc40007ffe0ff */
[----:B------:R-:W-:Y:S01]  /*20ce0*/  IADD3 R88, R251, 0x100000, RZ ;  /* 0x00100000fb587810 */ /* 0x000fe20007ffe0ff */
[----:B------:R-:W-:Y:S01]  /*20cf0*/  IMAD.WIDE R80, R3, 0x4, R96 ;  /* 0x0000000403507825 */ /* 0x000fe200078e0260 */
[C---:B------:R-:W-:Y:S01]  /*20d00*/  IADD3 R87, R251.reuse, 0x100000, RZ ;  /* 0x00100000fb577810 */ /* 0x040fe20007ffe0ff */
[----:B------:R1:W-:Y:S01]  /*20d10*/  LDGSTS.E [R90+-0x54600], [R74.64], P4 ;  /* 0xaba000004a5a7fae */ /* 0x0003e2000a121844 */
[----:B------:R-:W-:-:S03]  /*20d20*/  IADD3 R86, R251, 0x100000, RZ ;  /* 0x00100000fb567810 */ /* 0x000fc60007ffe0ff */
[----:B------:R1:W-:Y:S01]  /*20d30*/  LDGSTS.E [R89+-0x53600], [R126.64], P4 ;  /* 0xaca000007e597fae */ /* 0x0003e2000a121844 */
[----:B------:R-:W-:Y:S01]  /*20d40*/  IADD3 R98, R251, 0x100000, RZ ;  /* 0x00100000fb627810 */ /* 0x000fe20007ffe0ff */
[----:B------:R-:W-:Y:S02]  /*20d50*/  IMAD.WIDE R122, R3, 0x4, R122 ;  /* 0x00000004037a7825 */ /* 0x000fe400078e027a */
[----:B------:R1:W-:Y:S01]  /*20d60*/  LDGSTS.E [R88+-0x52600], [R78.64], P4 ;  /* 0xada000004e587fae */ /* 0x0003e2000a121844 */
[----:B------:R-:W-:-:S03]  /*20d70*/  IADD3 R97, R251, 0x100000, RZ ;  /* 0x00100000fb617810 */ /* 0x000fc60007ffe0ff */
[----:B------:R1:W-:Y:S01]  /*20d80*/  LDGSTS.E [R87+-0x51600], [R80.64], P4 ;  /* 0xaea0000050577fae */ /* 0x0003e2000a121844 */
[----:B------:R-:W-:-:S03]  /*20d90*/  IADD3 R96, R251, 0x100000, RZ ;  /* 0x00100000fb607810 */ /* 0x000fc60007ffe0ff */
[----:B------:R1:W-:Y:S01]  /*20da0*/  LDGSTS.E [R86+-0x50600], [R82.64], P4 ;  /* 0xafa0000052567fae */ /* 0x0003e2000a121844 */
[C---:B------:R-:W-:Y:S02]  /*20db0*/  IADD3 R95, R251.reuse, 0x100000, RZ ;  /* 0x00100000fb5f7810 */ /* 0x040fe40007ffe0ff */
[----:B------:R-:W-:Y:S01]  /*20dc0*/  IADD3 R94, R251, 0x100000, RZ ;  /* 0x00100000fb5e7810 */ /* 0x000fe20007ffe0ff */
[----:B------:R4:W-:Y:S01]  /*20dd0*/  LDGSTS.E [R98+-0x4f600], [R122.64], P4 ;  /* 0xb0a000007a627fae */ /* 0x0009e2000a121844 */
[----:B-1----:R-:W-:-:S04]  /*20de0*/  IMAD.WIDE R86, R3, 0x4, R106 ;  /* 0x0000000403567825 */ /* 0x002fc800078e026a */
[C---:B------:R-:W-:Y:S01]  /*20df0*/  IMAD.WIDE R88, R3.reuse, 0x4, R120 ;  /* 0x0000000403587825 */ /* 0x040fe200078e0278 */
[----:B------:R1:W-:Y:S03]  /*20e00*/  LDGSTS.E [R97+-0x4e600], [R86.64], P4 ;  /* 0xb1a0000056617fae */ /* 0x0003e6000a121844 */
[----:B------:R-:W-:Y:S01]  /*20e10*/  IMAD.WIDE R90, R3, 0x4, R112 ;  /* 0x00000004035a7825 */ /* 0x000fe200078e0270 */
[----:B------:R1:W-:Y:S04]  /*20e20*/  LDGSTS.E [R96+-0x4d600], [R88.64], P4 ;  /* 0xb2a0000058607fae */ /* 0x0003e8000a121844 */
[----:B------:R-:W2:Y:S04]  /*20e30*/  LDL.LU.64 R112, [R1+0xa10] ;  /* 0x000a100001707983 */ /* 0x000ea80000300a00 */
[----:B------:R1:W-:Y:S04]  /*20e40*/  LDGSTS.E [R95+-0x4c600], [R90.64], P4 ;  /* 0xb3a000005a5f7fae */ /* 0x0003e8000a121844 */
[----:B------:R-:W2:Y:S01]  /*20e50*/  LDL.LU.64 R124, [R1+0xa18] ;  /* 0x000a1800017c7983 */ /* 0x000ea20000300a00 */
[----:B------:R-:W-:-:S02]  /*20e60*/  IADD3 R108, R251, 0x100000, RZ ;  /* 0x00100000fb6c7810 */ /* 0x000fc40007ffe0ff */
[C---:B------:R-:W-:Y:S02]  /*20e70*/  IADD3 R107, R251.reuse, 0x100000, RZ ;  /* 0x00100000fb6b7810 */ /* 0x040fe40007ffe0ff */
[----:B------:R-:W-:Y:S01]  /*20e80*/  IADD3 R106, R251, 0x100000, RZ ;  /* 0x00100000fb6a7810 */ /* 0x000fe20007ffe0ff */
[----:B----4-:R-:W-:-:S05]  /*20e90*/  IMAD.WIDE R120, R3, 0x4, R104 ;  /* 0x0000000403787825 */ /* 0x010fca00078e0268 */
[----:B------:R4:W-:Y:S01]  /*20ea0*/  LDGSTS.E [R94+-0x4b600], [R120.64], P4 ;  /* 0xb4a00000785e7fae */ /* 0x0009e2000a121844 */
[----:B-1----:R-:W-:-:S03]  /*20eb0*/  IMAD.WIDE R96, R3, 0x4, R232 ;  /* 0x0000000403607825 */ /* 0x002fc600078e02e8 */
[----:B------:R-:W3:Y:S01]  /*20ec0*/  LDL.LU.64 R232, [R1+0xc10] ;  /* 0x000c100001e87983 */ /* 0x000ee20000300a00 */
[----:B------:R-:W-:-:S03]  /*20ed0*/  IMAD.WIDE R98, R3, 0x4, R240 ;  /* 0x0000000403627825 */ /* 0x000fc600078e02f0 */
[----:B------:R-:W3:Y:S01]  /*20ee0*/  LDL.LU.64 R84, [R1+0xc00] ;  /* 0x000c000001547983 */ /* 0x000ee20000300a00 */
[----:B----4-:R-:W-:-:S03]  /*20ef0*/  IMAD.WIDE R94, R3, 0x4, R76 ;  /* 0x00000004035e7825 */ /* 0x010fc600078e024c */
[----:B------:R-:W4:Y:S04]  /*20f00*/  LDL.LU.64 R76, [R1+0xa88] ;  /* 0x000a8800014c7983 */ /* 0x000f280000300a00 */
[----:B------:R-:W4:Y:S04]  /*20f10*/  LDL.LU.64 R240, [R1+0xa68] ;  /* 0x000a680001f07983 */ /* 0x000f280000300a00 */
[----:B------:R1:W-:Y:S04]  /*20f20*/  LDGSTS.E [R108+-0x4a600], [R94.64], P4 ;  /* 0xb5a000005e6c7fae */ /* 0x0003e8000a121844 */
[----:B------:R2:W-:Y:S04]  /*20f30*/  LDGSTS.E [R107+-0x49600], [R96.64], P4 ;  /* 0xb6a00000606b7fae */ /* 0x0005e8000a121844 */
[----:B------:R2:W-:Y:S02]  /*20f40*/  LDGSTS.E [R106+-0x48600], [R98.64], P4 ;  /* 0xb7a00000626a7fae */ /* 0x0005e4000a121844 */
[----:B--2---:R-:W-:-:S04]  /*20f50*/  IMAD.WIDE R106, R3, 0x4, R92 ;  /* 0x00000004036a7825 */ /* 0x004fc800078e025c */
[----:B-1----:R-:W-:-:S04]  /*20f60*/  IMAD.WIDE R108, R3, 0x4, R234 ;  /* 0x00000004036c7825 */ /* 0x002fc800078e02ea */
[----:B------:R-:W-:Y:S02]  /*20f70*/  IMAD.WIDE R110, R3, 0x4, R242 ;  /* 0x00000004036e7825 */ /* 0x000fe400078e02f2 */
[----:B------:R-:W4:Y:S04]  /*20f80*/  LDL.LU.64 R242, [R1+0xa20] ;  /* 0x000a200001f27983 */ /* 0x000f280000300a00 */
[----:B------:R-:W4:Y:S04]  /*20f90*/  LDL.LU.64 R234, [R1+0xa28] ;  /* 0x000a280001ea7983 */ /* 0x000f280000300a00 */
[----:B------:R-:W4:Y:S04]  /*20fa0*/  LDL.LU.64 R116, [R1+0xa30] ;  /* 0x000a300001747983 */ /* 0x000f280000300a00 */
[----:B------:R-:W4:Y:S04]  /*20fb0*/  LDL.LU.64 R92, [R1+0xa38] ;  /* 0x000a3800015c7983 */ /* 0x000f280000300a00 */
[----:B------:R-:W4:Y:S04]  /*20fc0*/  LDL.LU.64 R8, [R1+0xa40] ;  /* 0x000a400001087983 */ /* 0x000f280000300a00 */
[----:B------:R-:W1:Y:S01]  /*20fd0*/  S2R R2, SR_TID.X ;  /* 0x0000000000027919 */ /* 0x000e620000002100 */
[----:B------:R-:W-:Y:S01]  /*20fe0*/  IADD3 R105, R251, 0x100000, RZ ;  /* 0x00100000fb697810 */ /* 0x000fe20007ffe0ff */
[----:B------:R-:W-:Y:S01]  /*20ff0*/  IMAD.WIDE R118, R3, 0x4, R114 ;  /* 0x0000000403767825 */ /* 0x000fe200078e0272 */
[----:B------:R-:W-:-:S03]  /*21000*/  IADD3 R104, R251, 0x100000, RZ ;  /* 0x00100000fb687810 */ /* 0x000fc60007ffe0ff */
[----:B------:R-:W-:Y:S01]  /*21010*/  IMAD.WIDE R102, R3, 0x4, R248 ;  /* 0x0000000403667825 */ /* 0x000fe200078e02f8 */
[----:B------:R1:W-:Y:S01]  /*21020*/  LDGSTS.E [R105+-0x47600], [R118.64], P4 ;  /* 0xb8a0000076697fae */ /* 0x0003e2000a121844 */
[----:B------:R-:W-:-:S03]  /*21030*/  IADD3 R252, R251, 0x100000, RZ ;  /* 0x00100000fbfc7810 */ /* 0x000fc60007ffe0ff */
[----:B------:R1:W-:Y:S01]  /*21040*/  LDGSTS.E [R104+-0x46600], [R102.64], P4 ;  /* 0xb9a0000066687fae */ /* 0x0003e2000a121844 */
[C---:B------:R-:W-:Y:S02]  /*21050*/  IADD3 R249, R251.reuse, 0x100000, RZ ;  /* 0x00100000fbf97810 */ /* 0x040fe40007ffe0ff */
[C---:B------:R-:W-:Y:S02]  /*21060*/  IADD3 R248, R251.reuse, 0x100000, RZ ;  /* 0x00100000fbf87810 */ /* 0x040fe40007ffe0ff */
[C---:B------:R-:W-:Y:S02]  /*21070*/  IADD3 R115, R251.reuse, 0x100000, RZ ;  /* 0x00100000fb737810 */ /* 0x040fe40007ffe0ff */
[----:B------:R-:W-:Y:S01]  /*21080*/  IADD3 R114, R251, 0x100000, RZ ;  /* 0x00100000fb727810 */ /* 0x000fe20007ffe0ff */
[----:B-1----:R-:W-:Y:S01]  /*21090*/  IMAD.WIDE R104, R3, 0x4, R100 ;  /* 0x0000000403687825 */ /* 0x002fe200078e0264 */
[----:B------:R-:W-:-:S03]  /*210a0*/  LOP3.LUT R2, R2, 0x7f, RZ, 0xc0, !PT ;  /* 0x0000007f02027812 */ /* 0x000fc600078ec0ff */
[----:B------:R-:W-:Y:S01]  /*210b0*/  IMAD.WIDE R112, R3, 0x4, R112 ;  /* 0x0000000403707825 */ /* 0x000fe200078e0270 */
[----:B------:R1:W-:Y:S03]  /*210c0*/  LDGSTS.E [R252+-0x45600], [R104.64], P4 ;  /* 0xbaa0000068fc7fae */ /* 0x0003e6000a121844 */
[----:B------:R-:W-:Y:S01]  /*210d0*/  IMAD.SHL.U32 R2, R2, 0x4, RZ ;  /* 0x0000000402027824 */ /* 0x000fe200078e00ff */
[----:B------:R1:W-:Y:S04]  /*210e0*/  LDGSTS.E [R249+-0x44600], [R106.64], P4 ;  /* 0xbba000006af97fae */ /* 0x0003e8000a121844 */
[----:B------:R1:W-:Y:S01]  /*210f0*/  LDGSTS.E [R248+-0x43600], [R108.64], P4 ;  /* 0xbca000006cf87fae */ /* 0x0003e2000a121844 */
[----:B------:R-:W-:-:S03]  /*21100*/  LOP3.LUT R250, R2, 0x60, RZ, 0x3c, !PT ;  /* 0x0000006002fa7812 */ /* 0x000fc600078e3cff */
[----:B------:R1:W-:Y:S04]  /*21110*/  LDGSTS.E [R115+-0x42600], [R110.64], P4 ;  /* 0xbda000006e737fae */ /* 0x0003e8000a121844 */
[----:B------:R1:W-:Y:S01]  /*21120*/  LDGSTS.E [R114+-0x41600], [R112.64], P4 ;  /* 0xbea0000070727fae */ /* 0x0003e2000a121844 */
[C---:B------:R-:W-:Y:S02]  /*21130*/  IADD3 R101, R250.reuse, 0x100000, RZ ;  /* 0x00100000fa657810 */ /* 0x040fe40007ffe0ff */
[C---:B------:R-:W-:Y:S02]  /*21140*/  IADD3 R100, R250.reuse, 0x100000, RZ ;  /* 0x00100000fa647810 */ /* 0x040fe40007ffe0ff */
[C---:B-1----:R-:W-:Y:S01]  /*21150*/  IADD3 R252, R250.reuse, 0x100000, RZ ;  /* 0x00100000fafc7810 */ /* 0x042fe20007ffe0ff */
[----:B------:R-:W-:Y:S01]  /*21160*/  IMAD.WIDE R114, R3, 0x4, R124 ;  /* 0x0000000403727825 */ /* 0x000fe200078e027c */
[----:B------:R-:W-:-:S04]  /*21170*/  IADD3 R249, R250, 0x100000, RZ ;  /* 0x00100000faf97810 */ /* 0x000fc80007ffe0ff */
[----:B------:R1:W-:Y:S02]  /*21180*/  LDGSTS.E [R248+-0x40600], [R114.64], P4 ;  /* 0xbfa0000072f87fae */ /* 0x0003e4000a121844 */
[----:B-1----:R-:W-:Y:S01]  /*21190*/  IADD3 R248, R250, 0x100000, RZ ;  /* 0x00100000faf87810 */ /* 0x002fe20007ffe0ff */
[----:B---3--:R-:W-:-:S04]  /*211a0*/  IMAD.WIDE R232, R3, 0x4, R232 ;  /* 0x0000000403e87825 */ /* 0x008fc800078e02e8 */
[C---:B------:R-:W-:Y:S01]  /*211b0*/  IMAD.WIDE R124, R3.reuse, 0x4, R84 ;  /* 0x00000004037c7825 */ /* 0x040fe200078e0254 */
[----:B------:R1:W-:Y:S03]  /*211c0*/  STL.64 [R1], R232 ;  /* 0x000000e801007387 */ /* 0x0003e60000100a00 */
[C---:B----4-:R-:W-:Y:S01]  /*211d0*/  IMAD.WIDE R84, R3.reuse, 0x4, R76 ;  /* 0x0000000403547825 */ /* 0x050fe200078e024c */
[----:B------:R-:W-:Y:S03]  /*211e0*/  STL.64 [R1+0x8], R124 ;  /* 0x0000087c01007387 */ /* 0x000fe60000100a00 */
[----:B------:R-:W-:Y:S01]  /*211f0*/  IMAD.WIDE R76, R3, 0x4, R240 ;  /* 0x00000004034c7825 */ /* 0x000fe200078e02f0 */
[----:B------:R3:W-:Y:S04]  /*21200*/  STL.64 [R1+0x18], R84 ;  /* 0x0000185401007387 */ /* 0x0007e80000100a00 */
[----:B------:R4:W-:Y:S04]  /*21210*/  STL.64 [R1+0x20], R76 ;  /* 0x0000204c01007387 */ /* 0x0009e80000100a00 */
[----:B------:R1:W-:Y:S04]  /*21220*/  LDGSTS.E [R101+-0x5f400], [R232.64], P4 ;  /* 0xa0c00000e8657fae */ /* 0x0003e8000a121844 */
[----:B------:R-:W2:Y:S04]  /*21230*/  LDL.LU.64 R240, [R1+0xa48] ;  /* 0x000a480001f07983 */ /* 0x000ea80000300a00 */
[----:B------:R3:W-:Y:S04]  /*21240*/  LDGSTS.E [R100+-0x5e400], [R124.64], P4 ;  /* 0xa1c000007c647fae */ /* 0x0007e8000a121844 */
[----:B-1----:R-:W2:Y:S04]  /*21250*/  LDL.LU.64 R232, [R1+0xa70] ;  /* 0x000a700001e87983 */ /* 0x002ea80000300a00 */
[----:B------:R1:W-:Y:S04]  /*21260*/  LDGSTS.E [R252+-0x5d400], [R84.64], P4 ;  /* 0xa2c0000054fc7fae */ /* 0x0003e8000a121844 */
[----:B---3--:R-:W3:Y:S04]  /*21270*/  LDL.LU.64 R100, [R1+0xa78] ;  /* 0x000a780001647983 */ /* 0x008ee80000300a00 */
[----:B------:R4:W-:Y:S04]  /*21280*/  LDGSTS.E [R249+-0x5c400], [R76.64], P4 ;  /* 0xa3c000004cf97fae */ /* 0x0009e8000a121844 */
[----:B-1----:R-:W3:Y:S01]  /*21290*/  LDL.LU.64 R84, [R1+0xa80] ;  /* 0x000a800001547983 */ /* 0x002ee20000300a00 */
[----:B------:R-:W-:-:S02]  /*212a0*/  IADD3 R125, R250, 0x100000, RZ ;  /* 0x00100000fa7d7810 */ /* 0x000fc40007ffe0ff */
[----:B------:R-:W-:Y:S01]  /*212b0*/  IADD3 R124, R250, 0x100000, RZ ;  /* 0x00100000fa7c7810 */ /* 0x000fe20007ffe0ff */
[----:B----4-:R-:W3:Y:S01]  /*212c0*/  LDL.LU.64 R76, [R1+0xa90] ;  /* 0x000a9000014c7983 */ /* 0x010ee20000300a00 */
[----:B------:R-:W-:-:S04]  /*212d0*/  IMAD.WIDE R242, R3, 0x4, R242 ;  /* 0x0000000403f27825 */ /* 0x000fc800078e02f2 */
[C---:B------:R-:W-:Y:S01]  /*212e0*/  IMAD.WIDE R234, R3.reuse, 0x4, R234 ;  /* 0x0000000403ea7825 */ /* 0x040fe200078e02ea */
[----:B------:R1:W-:Y:S03]  /*212f0*/  STL.64 [R1+0x30], R242 ;  /* 0x000030f201007387 */ /* 0x0003e60000100a00 */
[C---:B------:R-:W-:Y:S01]  /*21300*/  IMAD.WIDE R116, R3.reuse, 0x4, R116 ;  /* 0x0000000403747825 */ /* 0x040fe200078e0274 */
[----:B------:R1:W-:Y:S03]  /*21310*/  STL.64 [R1+0x40], R234 ;  /* 0x000040ea01007387 */ /* 0x0003e60000100a00 */
[C---:B------:R-:W-:Y:S01]  /*21320*/  IMAD.WIDE R92, R3.reuse, 0x4, R92 ;  /* 0x00000004035c7825 */ /* 0x040fe200078e025c */
[----:B------:R1:W-:Y:S03]  /*21330*/  STL.64 [R1+0x50], R116 ;  /* 0x0000507401007387 */ /* 0x0003e60000100a00 */
[C---:B------:R-:W-:Y:S01]  /*21340*/  IMAD.WIDE R8, R3.reuse, 0x4, R8 ;  /* 0x0000000403087825 */ /* 0x040fe200078e0208 */
[----:B------:R1:W-:Y:S04]  /*21350*/  STL.64 [R1+0x68], R92 ;  /* 0x0000685c01007387 */ /* 0x0003e80000100a00 */
[----:B------:R1:W-:Y:S04]  /*21360*/  LDGSTS.E [R125+-0x5b400], [R242.64], P4 ;  /* 0xa4c00000f27d7fae */ /* 0x0003e8000a121844 */
[----:B------:R1:W-:Y:S04]  /*21370*/  STL.64 [R1+0x78], R8 ;  /* 0x0000780801007387 */ /* 0x0003e80000100a00 */
[----:B------:R1:W-:Y:S04]  /*21380*/  LDGSTS.E [R124+-0x5a400], [R234.64], P4 ;  /* 0xa5c00000ea7c7fae */ /* 0x0003e8000a121844 */
[----:B-1----:R-:W3:Y:S04]  /*21390*/  LDL.LU.64 R242, [R1+0xa98] ;  /* 0x000a980001f27983 */ /* 0x002ee80000300a00 */
[----:B------:R1:W-:Y:S04]  /*213a0*/  LDGSTS.E [R252+-0x59400], [R116.64], P4 ;  /* 0xa6c0000074fc7fae */ /* 0x0003e8000a121844 */
[----:B------:R-:W3:Y:S04]  /*213b0*/  LDL.LU.64 R234, [R1+0xaa0] ;  /* 0x000aa00001ea7983 */ /* 0x000ee80000300a00 */
[----:B------:R1:W-:Y:S04]  /*213c0*/  LDGSTS.E [R249+-0x58400], [R92.64], P4 ;  /* 0xa7c000005cf97fae */ /* 0x0003e8000a121844 */
[----:B-1----:R-:W3:Y:S04]  /*213d0*/  LDL.LU.64 R116, [R1+0xaa8] ;  /* 0x000aa80001747983 */ /* 0x002ee80000300a00 */
[----:B------:R1:W-:Y:S04]  /*213e0*/  LDGSTS.E [R248+-0x57400], [R8.64], P4 ;  /* 0xa8c0000008f87fae */ /* 0x0003e8000a121844 */
[----:B------:R-:W3:Y:S04]  /*213f0*/  LDL.LU.64 R92, [R1+0xab0] ;  /* 0x000ab000015c7983 */ /* 0x000ee80000300a00 */
[----:B-1----:R-:W3:Y:S01]  /*21400*/  LDL.LU.64 R8, [R1+0xab8] ;  /* 0x000ab80001087983 */ /* 0x002ee20000300a00 */
[----:B--2---:R-:W-:-:S04]  /*21410*/  IMAD.WIDE R240, R3, 0x4, R240 ;  /* 0x0000000403f07825 */ /* 0x004fc800078e02f0 */
[C---:B------:R-:W-:Y:S01]  /*21420*/  IMAD.WIDE R232, R3.reuse, 0x4, R232 ;  /* 0x0000000403e87825 */ /* 0x040fe200078e02e8 */
[----:B------:R1:W-:Y:S03]  /*21430*/  STL.64 [R1+0x88], R240 ;  /* 0x000088f001007387 */ /* 0x0003e60000100a00 */
[C---:B---3--:R-:W-:Y:S01]  /*21440*/  IMAD.WIDE R100, R3.reuse, 0x4, R100 ;  /* 0x0000000403647825 */ /* 0x048fe200078e0264 */
        /* <DEDUP_REMOVED lines=8> */
[----:B-1----:R-:W4:Y:S04]  /*214d0*/  LDL.LU.64 R240, [R1+0xac0] ;  /* 0x000ac00001f07983 */ /* 0x002f280000300a00 */
[----:B------:R3:W-:Y:S04]  /*214e0*/  LDGSTS.E [R252+-0x54400], [R100.64], P4 ;  /* 0xabc0000064fc7fae */ /* 0x0007e8000a121844 */
[----:B--2---:R-:W2:Y:S04]  /*214f0*/  LDL.LU.64 R232, [R1+0xac8] ;  /* 0x000ac80001e87983 */ /* 0x004ea80000300a00 */
[----:B------:R1:W-:Y:S04]  /*21500*/  LDGSTS.E [R249+-0x53400], [R84.64], P4 ;  /* 0xacc0000054f97fae */ /* 0x0003e8000a121844 */
[----:B---3--:R-:W2:Y:S04]  /*21510*/  LDL.LU.64 R100, [R1+0xad0] ;  /* 0x000ad00001647983 */ /* 0x008ea80000300a00 */
[----:B------:R1:W-:Y:S04]  /*21520*/  LDGSTS.E [R248+-0x52400], [R76.64], P4 ;  /* 0xadc000004cf87fae */ /* 0x0003e8000a121844 */
[----:B-1----:R-:W2:Y:S04]  /*21530*/  LDL.LU.64 R84, [R1+0xad8] ;  /* 0x000ad80001547983 */ /* 0x002ea80000300a00 */
[----:B------:R-:W2:Y:S01]  /*21540*/  LDL.LU.64 R76, [R1+0xae0] ;  /* 0x000ae000014c7983 */ /* 0x000ea20000300a00 */
        /* <DEDUP_REMOVED lines=14> */
[----:B------:R-:W4:Y:S04]  /*21630*/  LDL.LU.64 R234, [R1+0xaf0] ;  /* 0x000af00001ea7983 */ /* 0x000f280000300a00 */
[----:B------:R1:W-:Y:S04]  /*21640*/  LDGSTS.E [R249+-0x4e400], [R92.64], P4 ;  /* 0xb1c000005cf97fae */ /* 0x0003e8000a121844 */
[----:B-1----:R-:W4:Y:S04]  /*21650*/  LDL.LU.64 R116, [R1+0xaf8] ;  /* 0x000af80001747983 */ /* 0x002f280000300a00 */
[----:B------:R1:W-:Y:S04]  /*21660*/  LDGSTS.E [R248+-0x4d400], [R8.64], P4 ;  /* 0xb2c0000008f87fae */ /* 0x0003e8000a121844 */
[----:B------:R-:W4:Y:S04]  /*21670*/  LDL.LU.64 R92, [R1+0xb00] ;  /* 0x000b0000015c7983 */ /* 0x000f280000300a00 */
[----:B-1----:R-:W4:Y:S02]  /*21680*/  LDL.LU.64 R8, [R1+0xb08] ;  /* 0x000b080001087983 */ /* 0x002f240000300a00 */
[----:B----4-:R-:W-:-:S04]  /*21690*/  IMAD.WIDE R240, R3, 0x4, R240 ;  /* 0x0000000403f07825 */ /* 0x010fc800078e02f0 */
[C---:B--2---:R-:W-:Y:S01]  /*216a0*/  IMAD.WIDE R232, R3.reuse, 0x4, R232 ;  /* 0x0000000403e87825 */ /* 0x044fe200078e02e8 */
[----:B------:R1:W-:Y:S03]  /*216b0*/  STL.64 [R1+0x120], R240 ;  /* 0x000120f001007387 */ /* 0x0003e60000100a00 */
[C---:B------:R-:W-:Y:S01]  /*216c0*/  IMAD.WIDE R100, R3.reuse, 0x4, R100 ;  /* 0x0000000403647825 */ /* 0x040fe200078e0264 */
[----:B------:R-:W-:Y:S03]  /*216d0*/  STL.64 [R1+0x130], R232 ;  /* 0x000130e801007387 */ /* 0x000fe60000100a00 */
[C---:B------:R-:W-:Y:S01]  /*216e0*/  IMAD.WIDE R84, R3.reuse, 0x4, R84 ;  /* 0x0000000403547825 */ /* 0x040fe200078e0254 */
[----:B------:R2:W-:Y:S04]  /*216f0*/  STL.64 [R1+0x140], R100 ;  /* 0x0001406401007387 */ /* 0x0005e80000100a00 */
[----:B------:R1:W-:Y:S01]  /*21700*/  LDGSTS.E [R125+-0x4c400], [R240.64], P4 ;  /* 0xb3c00000f07d7fae */ /* 0x0003e2000a121844 */
[----:B------:R-:W-:-:S03]  /*21710*/  IMAD.WIDE R76, R3, 0x4, R76 ;  /* 0x00000004034c7825 */ /* 0x000fc600078e024c */
[----:B------:R4:W-:Y:S04]  /*21720*/  STL.64 [R1+0x150], R84 ;  /* 0x0001505401007387 */ /* 0x0009e80000100a00 */
[----:B------:R1:W-:Y:S04]  /*21730*/  LDGSTS.E [R124+-0x4b400], [R232.64], P4 ;  /* 0xb4c00000e87c7fae */ /* 0x0003e8000a121844 */
[----:B------:R2:W-:Y:S04]  /*21740*/  STL.64 [R1+0x160], R76 ;  /* 0x0001604c01007387 */ /* 0x0005e80000100a00 */
[----:B------:R2:W-:Y:S04]  /*21750*/  LDGSTS.E [R252+-0x4a400], [R100.64], P4 ;  /* 0xb5c0000064fc7fae */ /* 0x0005e8000a121844 */
[----:B-1----:R-:W3:Y:S04]  /*21760*/  LDL.LU.64 R240, [R1+0xb10] ;  /* 0x000b100001f07983 */ /* 0x002ee80000300a00 */
[----:B------:R4:W-:Y:S04]  /*21770*/  LDGSTS.E [R249+-0x49400], [R84.64], P4 ;  /* 0xb6c0000054f97fae */ /* 0x0009e8000a121844 */
[----:B--2---:R-:W2:Y:S04]  /*21780*/  LDL.LU.64 R100, [R1+0xb20] ;  /* 0x000b200001647983 */ /* 0x004ea80000300a00 */
[----:B------:R1:W-:Y:S04]  /*21790*/  LDGSTS.E [R248+-0x48400], [R76.64], P4 ;  /* 0xb7c000004cf87fae */ /* 0x0003e8000a121844 */
[----:B----4-:R-:W2:Y:S01]  /*217a0*/  LDL.LU.64 R84, [R1+0xb18] ;  /* 0x000b180001547983 */ /* 0x010ea20000300a00 */
[----:B------:R-:W-:-:S03]  /*217b0*/  IADD3 R233, R250, 0x100000, RZ ;  /* 0x00100000fae97810 */ /* 0x000fc60007ffe0ff */
[----:B-1----:R-:W2:Y:S04]  /*217c0*/  LDL.LU.64 R76, [R1+0xc28] ;  /* 0x000c2800014c7983 */ /* 0x002ea80000300a00 */
[----:B------:R-:W2:Y:S01]  /*217d0*/  LDL.LU.64 R124, [R1+0xc20] ;  /* 0x000c2000017c7983 */ /* 0x000ea20000300a00 */
[----:B------:R-:W-:Y:S01]  /*217e0*/  IADD3 R232, R250, 0x100000, RZ ;  /* 0x00100000fae87810 */ /* 0x000fe20007ffe0ff */
[----:B------:R-:W-:-:S04]  /*217f0*/  IMAD.WIDE R242, R3, 0x4, R242 ;  /* 0x0000000403f27825 */ /* 0x000fc800078e02f2 */
[C---:B------:R-:W-:Y:S01]  /*21800*/  IMAD.WIDE R234, R3.reuse, 0x4, R234 ;  /* 0x0000000403ea7825 */ /* 0x040fe200078e02ea */
[----:B------:R1:W-:Y:S03]  /*21810*/  STL.64 [R1+0x170], R242 ;  /* 0x000170f201007387 */ /* 0x0003e60000100a00 */
[C---:B------:R-:W-:Y:S01]  /*21820*/  IMAD.WIDE R116, R3.reuse, 0x4, R116 ;  /* 0x0000000403747825 */ /* 0x040fe200078e0274 */
[----:B------:R-:W-:Y:S03]  /*21830*/  STL.64 [R1+0x180], R234 ;  /* 0x000180ea01007387 */ /* 0x000fe60000100a00 */
[C---:B------:R-:W-:Y:S01]  /*21840*/  IMAD.WIDE R92, R3.reuse, 0x4, R92 ;  /* 0x00000004035c7825 */ /* 0x040fe200078e025c */
[----:B------:R1:W-:Y:S03]  /*21850*/  STL.64 [R1+0x190], R116 ;  /* 0x0001907401007387 */ /* 0x0003e60000100a00 */
[----:B------:R-:W-:Y:S01]  /*21860*/  IMAD.WIDE R8, R3, 0x4, R8 ;  /* 0x0000000403087825 */ /* 0x000fe200078e0208 */
        /* <DEDUP_REMOVED lines=12> */
[----:B------:R-:W-:-:S02]  /*21930*/  LOP3.LUT R251, R2, 0x70, RZ, 0x3c, !PT ;  /* 0x0000007002fb7812 */ /* 0x000fc400078e3cff */
[C---:B------:R-:W-:Y:S02]  /*21940*/  IADD3 R234, R250.reuse, 0x100000, RZ ;  /* 0x00100000faea7810 */ /* 0x040fe40007ffe0ff */
[----:B------:R-:W-:Y:S02]  /*21950*/  IADD3 R2, R250, 0x100000, RZ ;  /* 0x00100000fa027810 */ /* 0x000fe40007ffe0ff */
[C---:B------:R-:W-:Y:S02]  /*21960*/  IADD3 R249, R251.reuse, 0x100000, RZ ;  /* 0x00100000fbf97810 */ /* 0x040fe40007ffe0ff */
[----:B------:R-:W-:Y:S01]  /*21970*/  IADD3 R248, R251, 0x100000, RZ ;  /* 0x00100000fbf87810 */ /* 0x000fe20007ffe0ff */
[----:B---3--:R-:W-:-:S04]  /*21980*/  IMAD.WIDE R240, R3, 0x4, R240 ;  /* 0x0000000403f07825 */ /* 0x008fc800078e02f0 */
[C---:B--2---:R-:W-:Y:S01]  /*21990*/  IMAD.WIDE R100, R3.reuse, 0x4, R100 ;  /* 0x0000000403647825 */ /* 0x044fe200078e0264 */
[----:B------:R1:W-:Y:S03]  /*219a0*/  STL.64 [R1+0x1c0], R240 ;  /* 0x0001c0f001007387 */ /* 0x0003e60000100a00 */
[C---:B------:R-:W-:Y:S01]  /*219b0*/  IMAD.WIDE R84, R3.reuse, 0x4, R84 ;  /* 0x0000000403547825 */ /* 0x040fe200078e0254 */
[----:B------:R2:W-:Y:S03]  /*219c0*/  STL.64 [R1+0x1d0], R100 ;  /* 0x0001d06401007387 */ /* 0x0005e60000100a00 */
[C---:B------:R-:W-:Y:S01]  /*219d0*/  IMAD.WIDE R76, R3.reuse, 0x4, R76 ;  /* 0x00000004034c7825 */ /* 0x040fe200078e024c */
[----:B------:R3:W-:Y:S03]  /*219e0*/  STL.64 [R1+0x1e0], R84 ;  /* 0x0001e05401007387 */ /* 0x0007e60000100a00 */
[----:B------:R-:W-:Y:S01]  /*219f0*/  IMAD.WIDE R124, R3, 0x4, R124 ;  /* 0x00000004037c7825 */ /* 0x000fe200078e027c */
        /* <DEDUP_REMOVED lines=10> */
[----:B-1----:R-:W2:Y:S01]  /*21aa0*/  LDL.LU.64 R76, [R1+0xb50] ;  /* 0x000b5000014c7983 */ /* 0x002ea20000300a00 */
[----:B------:R-:W-:-:S02]  /*21ab0*/  IADD3 R234, R251, 0x100000, RZ ;  /* 0x00100000fbea7810 */ /* 0x000fc40007ffe0ff */
[C---:B------:R-:W-:Y:S01]  /*21ac0*/  IADD3 R2, R251.reuse, 0x100000, RZ ;  /* 0x00100000fb027810 */ /* 0x040fe20007ffe0ff */
        /* <DEDUP_REMOVED lines=21> */
[----:B-1----:R-:W4:Y:S01]  /*21c20*/  LDL.LU.64 R8, [R1+0xb80] ;  /* 0x000b800001087983 */ /* 0x002f220000300a00 */
[----:B------:R-:W-:Y:S01]  /*21c30*/  IADD3 R232, R251, 0x100000, RZ ;  /* 0x00100000fbe87810 */ /* 0x000fe20007ffe0ff */
[----:B----4-:R-:W-:-:S04]  /*21c40*/  IMAD.WIDE R240, R3, 0x4, R240 ;  /* 0x0000000403f07825 */ /* 0x010fc800078e02f0 */
[C---:B--2---:R-:W-:Y:S01]  /*21c50*/  IMAD.WIDE R100, R3.reuse, 0x4, R100 ;  /* 0x0000000403647825 */ /* 0x044fe200078e0264 */
[----:B------:R-:W-:Y:S03]  /*21c60*/  STL.64 [R1+0x268], R240 ;  /* 0x000268f001007387 */ /* 0x000fe60000100a00 */
[C---:B------:R-:W-:Y:S01]  /*21c70*/  IMAD.WIDE R84, R3.reuse, 0x4, R84 ;  /* 0x0000000403547825 */ /* 0x040fe200078e0254 */
[----:B------:R1:W-:Y:S03]  /*21c80*/  STL.64 [R1+0x278], R100 ;  /* 0x0002786401007387 */ /* 0x0003e60000100a00 */
        /* <DEDUP_REMOVED lines=10> */
[----:B--2---:R-:W2:Y:S01]  /*21d30*/  LDL.LU.64 R84, [R1+0xb90] ;  /* 0x000b900001547983 */ /* 0x004ea20000300a00 */
[----:B----4-:R-:W-:-:S03]  /*21d40*/  IADD3 R240, R251, 0x100000, RZ ;  /* 0x00100000fbf07810 */ /* 0x010fc60007ffe0ff */
[----:B------:R4:W-:Y:S04]  /*21d50*/  LDGSTS.E [R248+-0x54200], [R124.64], P4 ;  /* 0xabe000007cf87fae */ /* 0x0009e8000a121844 */
[----:B-1----:R-:W2:Y:S04]  /*21d60*/  LDL.LU.64 R76, [R1+0xb98] ;  /* 0x000b9800014c7983 */ /* 0x002ea80000300a00 */
[----:B------:R-:W2:Y:S04]  /*21d70*/  LDL.LU.64 R232, [R1+0xba0] ;  /* 0x000ba00001e87983 */ /* 0x000ea80000300a00 */
[----:B----4-:R-:W2:Y:S01]  /*21d80*/  LDL.LU.64 R124, [R1+0xba8] ;  /* 0x000ba800017c7983 */ /* 0x010ea20000300a00 */
[----:B------:R-:W-:-:S04]  /*21d90*/  IMAD.WIDE R242, R3, 0x4, R242 ;  /* 0x0000000403f27825 */ /* 0x000fc800078e02f2 */
[C---:B------:R-:W-:Y:S01]  /*21da0*/  IMAD.WIDE R234, R3.reuse, 0x4, R234 ;  /* 0x0000000403ea7825 */ /* 0x040fe200078e02ea */
[----:B------:R-:W-:Y:S03]  /*21db0*/  STL.64 [R1+0x2b8], R242 ;  /* 0x0002b8f201007387 */ /* 0x000fe60000100a00 */
[C---:B------:R-:W-:Y:S01]  /*21dc0*/  IMAD.WIDE R116, R3.reuse, 0x4, R116 ;  /* 0x0000000403747825 */ /* 0x040fe200078e0274 */
[----:B------:R-:W-:Y:S04]  /*21dd0*/  STL.64 [R1+0x2c8], R234 ;  /* 0x0002c8ea01007387 */ /* 0x000fe80000100a00 */
[----:B------:R1:W-:Y:S01]  /*21de0*/  LDGSTS.E [R240+-0x53200], [R242.64], P4 ;  /* 0xace00000f2f07fae */ /* 0x0003e2000a121844 */
[----:B------:R-:W-:-:S03]  /*21df0*/  IMAD.WIDE R92, R3, 0x4, R92 ;  /* 0x00000004035c7825 */ /* 0x000fc600078e025c */
[----:B------:R1:W-:Y:S04]  /*21e00*/  STL.64 [R1+0x2d8], R116 ;  /* 0x0002d87401007387 */ /* 0x0003e80000100a00 */
[----:B------:R1:W-:Y:S01]  /*21e10*/  LDGSTS.E [R2+-0x52200], [R234.64], P4 ;  /* 0xade00000ea027fae */ /* 0x0003e2000a121844 */
[----:B------:R-:W-:-:S03]  /*21e20*/  IMAD.WIDE R8, R3, 0x4, R8 ;  /* 0x0000000403087825 */ /* 0x000fc600078e0208 */
[----:B------:R-:W-:Y:S04]  /*21e30*/  STL.64 [R1+0x2e8], R92 ;  /* 0x0002e85c01007387 */ /* 0x000fe80000100a00 */
[----:B------:R1:W-:Y:S04]  /*21e40*/  LDGSTS.E [R252+-0x51200], [R116.64], P4 ;  /* 0xaee0000074fc7fae */ /* 0x0003e8000a121844 */
[----:B------:R1:W-:Y:S04]  /*21e50*/  STL.64 [R1+0x2f8], R8 ;  /* 0x0002f80801007387 */ /* 0x0003e80000100a00 */
[----:B------:R1:W-:Y:S04]  /*21e60*/  LDGSTS.E [R249+-0x50200], [R92.64], P4 ;  /* 0xafe000005cf97fae */ /* 0x0003e8000a121844 */
[----:B-1----:R-:W3:Y:S04]  /*21e70*/  LDL.LU.64 R116, [R1+0xbb0] ;  /* 0x000bb00001747983 */ /* 0x002ee80000300a00 */
[----:B------:R-:W3:Y:S04]  /*21e80*/  LDL.LU.64 R242, [R1+0xbb8] ;  /* 0x000bb80001f27983 */ /* 0x000ee80000300a00 */
[----:B------:R-:W3:Y:S04]  /*21e90*/  LDL.LU.64 R240, [R1+0xbc0] ;  /* 0x000bc00001f07983 */ /* 0x000ee80000300a00 */
[----:B------:R-:W3:Y:S04]  /*21ea0*/  LDL.LU.64 R234, [R1+0xbc8] ;  /* 0x000bc80001ea7983 */ /* 0x000ee80000300a00 */
[----:B------:R1:W-:Y:S04]  /*21eb0*/  LDGSTS.E [R248+-0x4f200], [R8.64], P4 ;  /* 0xb0e0000008f87fae */ /* 0x0003e8000a121844 */
[----:B-1----:R-:W3:Y:S01]  /*21ec0*/  LDL.LU.64 R8, [R1+0xbd0] ;  /* 0x000bd00001087983 */ /* 0x002ee20000300a00 */
[----:B------:R-:W-:-:S02]  /*21ed0*/  IADD3 R92, R251, 0x100000, RZ ;  /* 0x00100000fb5c7810 */ /* 0x000fc40007ffe0ff */
        /* <DEDUP_REMOVED lines=14> */
[----:B------:R-:W4:Y:S04]  /*21fc0*/  LDL.LU.64 R92, [R1+0xbe0] ;  /* 0x000be000015c7983 */ /* 0x000f280000300a00 */
[----:B------:R3:W-:Y:S04]  /*21fd0*/  LDGSTS.E [R252+-0x4c200], [R76.64], P4 ;  /* 0xb3e000004cfc7fae */ /* 0x0007e8000a121844 */
[----:B--2---:R-:W2:Y:S04]  /*21fe0*/  LDL.LU.64 R84, [R1+0xbe8] ;  /* 0x000be80001547983 */ /* 0x004ea80000300a00 */
[----:B------:R1:W-:Y:S04]  /*21ff0*/  LDGSTS.E [R249+-0x4b200], [R232.64], P4 ;  /* 0xb4e00000e8f97fae */ /* 0x0003e8000a121844 */
[----:B---3--:R-:W2:Y:S04]  /*22000*/  LDL.LU.64 R76, [R1+0xbf0] ;  /* 0x000bf000014c7983 */ /* 0x008ea80000300a00 */
[----:B------:R1:W-:Y:S04]  /*22010*/  LDGSTS.E [R248+-0x4a200], [R124.64], P4 ;  /* 0xb5e000007cf87fae */ /* 0x0003e8000a121844 */
[----:B-1----:R-:W2:Y:S04]  /*22020*/  LDL.LU.64 R232, [R1+0xdf8] ;  /* 0x000df80001e87983 */ /* 0x002ea80000300a00 */
[----:B------:R1:W5:Y:S01]  /*22030*/  LDL.LU.64 R124, [R1+0x20e8] ;  /* 0x0020e800017c7983 */ /* 0x0003620000300a00 */
[----:B------:R-:W-:-:S04]  /*22040*/  IMAD.WIDE R116, R3, 0x4, R116 ;  /* 0x0000000403747825 */ /* 0x000fc800078e0274 */
[C---:B------:R-:W-:Y:S01]  /*22050*/  IMAD.WIDE R242, R3.reuse, 0x4, R242 ;  /* 0x0000000403f27825 */ /* 0x040fe200078e02f2 */
[----:B------:R1:W-:Y:S03]  /*22060*/  STL.64 [R1+0x350], R116 ;  /* 0x0003507401007387 */ /* 0x0003e60000100a00 */
[C---:B------:R-:W-:Y:S01]  /*22070*/  IMAD.WIDE R240, R3.reuse, 0x4, R240 ;  /* 0x0000000403f07825 */ /* 0x040fe200078e02f0 */
[----:B------:R-:W-:Y:S03]  /*22080*/  STL.64 [R1+0x360], R242 ;  /* 0x000360f201007387 */ /* 0x000fe60000100a00 */
[C---:B------:R-:W-:Y:S01]  /*22090*/  IMAD.WIDE R234, R3.reuse, 0x4, R234 ;  /* 0x0000000403ea7825 */ /* 0x040fe200078e02ea */
[----:B------:R1:W-:Y:S04]  /*220a0*/  LDGSTS.E [R250+-0x49200], [R116.64], P4 ;  /* 0xb6e0000074fa7fae */ /* 0x0003e8000a121844 */
[----:B------:R1:W-:Y:S04]  /*220b0*/  LDGSTS.E [R2+-0x48200], [R242.64], P4 ;  /* 0xb7e00000f2027fae */ /* 0x0003e8000a121844 */
[----:B------:R1:W-:Y:S04]  /*220c0*/  LDGSTS.E [R252+-0x47200], [R240.64], P4 ;  /* 0xb8e00000f0fc7fae */ /* 0x0003e8000a121844 */
[----:B-1----:R1:W5:Y:S01]  /*220d0*/  LDL.LU.64 R116, [R1+0x20e0] ;  /* 0x0020e00001747983 */ /* 0x0023620000300a00 */
[----:B------:R-:W-:-:S03]  /*220e0*/  IMAD.WIDE R8, R3, 0x4, R8 ;  /* 0x0000000403087825 */ /* 0x000fc600078e0208 */
[----:B------:R-:W-:Y:S04]  /*220f0*/  STL.64 [R1+0x370], R240 ;  /* 0x000370f001007387 */ /* 0x000fe80000100a00 */
[----:B------:R1:W-:Y:S04]  /*22100*/  STL.64 [R1+0x380], R234 ;  /* 0x000380ea01007387 */ /* 0x0003e80000100a00 */
[----:B------:R1:W-:Y:S04]  /*22110*/  STL.64 [R1+0x390], R8 ;  /* 0x0003900801007387 */ /* 0x0003e80000100a00 */
[----:B------:R1:W-:Y:S04]  /*22120*/  LDGSTS.E [R249+-0x46200], [R234.64], P4 ;  /* 0xb9e00000eaf97fae */ /* 0x0003e8000a121844 */
[----:B------:R1:W-:Y:S04]  /*22130*/  LDGSTS.E [R248+-0x45200], [R8.64], P4 ;  /* 0xbae0000008f87fae */ /* 0x0003e8000a121844 */
[----:B-1----:R-:W3:Y:S04]  /*22140*/  LDL.LU.64 R234, [R1+0x10e8] ;  /* 0x0010e80001ea7983 */ /* 0x002ee80000300a00 */
[----:B------:R-:W3:Y:S04]  /*22150*/  LDL.LU.64 R240, [R1+0x10e0] ;  /* 0x0010e00001f07983 */ /* 0x000ee80000300a00 */
[----:B------:R-:W3:Y:S04]  /*22160*/  LDL.LU.64 R242, [R1+0x10f0] ;  /* 0x0010f00001f27983 */ /* 0x000ee80000300a00 */
[----:B------:R-:W3:Y:S01]  /*22170*/  LDL.LU.64 R250, [R1+0x10d8] ;  /* 0x0010d80001fa7983 */ /* 0x000ee20000300a00 */
[----:B------:R-:W-:-:S03]  /*22180*/  LOP3.LUT R248, R0, 0x70, RZ, 0x3c, !PT ;  /* 0x0000007000f87812 */ /* 0x000fc600078e3cff */
[----:B------:R1:W5:Y:S01]  /*22190*/  LDL.LU.64 R8, [R1+0x20d8] ;  /* 0x0020d80001087983 */ /* 0x0003620000300a00 */
[C---:B------:R-:W-:Y:S02]  /*221a0*/  IADD3 R2, R248.reuse, 0x100000, RZ ;  /* 0x00100000f8027810 */ /* 0x040fe40007ffe0ff */
[C---:B------:R-:W-:Y:S02]  /*221b0*/  IADD3 R0, R248.reuse, 0x100000, RZ ;  /* 0x00100000f8007810 */ /* 0x040fe40007ffe0ff */
[C---:B------:R-:W-:Y:S02]  /*221c0*/  IADD3 R252, R248.reuse, 0x100000, RZ ;  /* 0x00100000f8fc7810 */ /* 0x040fe40007ffe0ff */
[C---:B------:R-:W-:Y:S02]  /*221d0*/  IADD3 R249, R248.reuse, 0x100000, RZ ;  /* 0x00100000f8f97810 */ /* 0x040fe40007ffe0ff */
[----:B------:R-:W-:Y:S01]  /*221e0*/  IADD3 R248, R248, 0x100000, RZ ;  /* 0x00100000f8f87810 */ /* 0x000fe20007ffe0ff */
[----:B----4-:R-:W-:-:S04]  /*221f0*/  IMAD.WIDE R100, R3, 0x4, R100 ;  /* 0x0000000403647825 */ /* 0x010fc800078e0264 */
[C---:B------:R-:W-:Y:S01]  /*22200*/  IMAD.WIDE R92, R3.reuse, 0x4, R92 ;  /* 0x00000004035c7825 */ /* 0x040fe200078e025c */
[----:B------:R4:W-:Y:S04]  /*22210*/  LDGSTS.E [R2+-0x44200], [R100.64], P4 ;  /* 0xbbe0000064027fae */ /* 0x0009e8000a121844 */
[----:B------:R1:W-:Y:S01]  /*22220*/  STL.64 [R1+0x3a0], R100 ;  /* 0x0003a06401007387 */ /* 0x0003e20000100a00 */
[C---:B--2---:R-:W-:Y:S01]  /*22230*/  IMAD.WIDE R84, R3.reuse, 0x4, R84 ;  /* 0x0000000403547825 */ /* 0x044fe200078e0254 */
[----:B----4-:R-:W-:Y:S02]  /*22240*/  MOV R2, c[0x0][0x188] ;  /* 0x0000620000027a02 */ /* 0x010fe40000000f00 */
[----:B------:R2:W-:Y:S01]  /*22250*/  STL.64 [R1+0x3b0], R92 ;  /* 0x0003b05c01007387 */ /* 0x0005e20000100a00 */
[----:B------:R-:W-:-:S03]  /*22260*/  IMAD.WIDE R76, R3, 0x4, R76 ;  /* 0x00000004034c7825 */ /* 0x000fc600078e024c */
[----:B-1----:R1:W5:Y:S01]  /*22270*/  LDL.LU.64 R100, [R1+0x20d0] ;  /* 0x0020d00001647983 */ /* 0x0023620000300a00 */
[----:B------:R-:W-:-:S03]  /*22280*/  IMAD.SHL.U32 R2, R2, 0x80, RZ ;  /* 0x0000008002027824 */ /* 0x000fc600078e00ff */
[----:B------:R4:W-:Y:S01]  /*22290*/  STL.64 [R1+0x3c0], R84 ;  /* 0x0003c05401007387 */ /* 0x0009e20000100a00 */
[----:B------:R-:W-:-:S03]  /*222a0*/  IMAD.WIDE R232, R3, 0x4, R232 ;  /* 0x0000000403e87825 */ /* 0x000fc600078e02e8 */
[----:B------:R2:W-:Y:S04]  /*222b0*/  LDGSTS.E [R0+-0x43200], [R92.64], P4 ;  /* 0xbce000005c007fae */ /* 0x0005e8000a121844 */
[----:B------:R4:W-:Y:S04]  /*222c0*/  LDGSTS.E [R252+-0x42200], [R84.64], P4 ;  /* 0xbde0000054fc7fae */ /* 0x0009e8000a121844 */
[----:B------:R1:W-:Y:S04]  /*222d0*/  LDGSTS.E [R249+-0x41200], [R76.64], P4 ;  /* 0xbee000004cf97fae */ /* 0x0003e8000a121844 */
[----:B--2---:R2:W5:Y:S04]  /*222e0*/  LDL.LU.64 R92, [R1+0x20c8] ;  /* 0x0020c800015c7983 */ /* 0x0045680000300a00 */
[----:B------:R1:W-:Y:S04]  /*222f0*/  STL.64 [R1+0x3d0], R76 ;  /* 0x0003d04c01007387 */ /* 0x0003e80000100a00 */
[----:B----4-:R2:W5:Y:S04]  /*22300*/  LDL.LU.64 R84, [R1+0x20c0] ;  /* 0x0020c00001547983 */ /* 0x0105680000300a00 */
[----:B------:R4:W-:Y:S04]  /*22310*/  STL.64 [R1+0x3e0], R232 ;  /* 0x0003e0e801007387 */ /* 0x0009e80000100a00 */
[----:B-1----:R2:W5:Y:S04]  /*22320*/  LDL.LU.64 R76, [R1+0x20b8] ;  /* 0x0020b800014c7983 */ /* 0x0025680000300a00 */
[----:B------:R4:W-:Y:S04]  /*22330*/  LDGSTS.E [R248+-0x40200], [R232.64], P4 ;  /* 0xbfe00000e8f87fae */ /* 0x0009e8000a121844 */
[----:B------:R-:W0:Y:S04]  /*22340*/  LDGDEPBAR ;  /* 0x00000000000079af */ /* 0x000e280000000000 */
[----:B----4-:R2:W5:Y:S01]  /*22350*/  LDL.LU.64 R232, [R1+0x20b0] ;  /* 0x0020b00001e87983 */ /* 0x0105620000300a00 */
[----:B---3--:R-:W-:-:S04]  /*22360*/  IMAD.WIDE R234, R2, 0x4, R234 ;  /* 0x0000000402ea7825 */ /* 0x008fc800078e02ea */
[C---:B------:R-:W-:Y:S01]  /*22370*/  IMAD.WIDE R240, R2.reuse, 0x4, R240 ;  /* 0x0000000402f07825 */ /* 0x040fe200078e02f0 */
[----:B------:R1:W-:Y:S03]  /*22380*/  STL.64 [R1+0x3f8], R234 ;  /* 0x0003f8ea01007387 */ /* 0x0003e60000100a00 */
[----:B------:R-:W-:-:S04]  /*22390*/  IMAD.WIDE R242, R2, 0x4, R242 ;  /* 0x0000000402f27825 */ /* 0x000fc800078e02f2 */
[----:B------:R-:W-:Y:S01]  /*223a0*/  IMAD.WIDE R250, R2, 0x4, R250 ;  /* 0x0000000402fa7825 */ /* 0x000fe200078e02fa */
[----:B-1----:R2:W5:Y:S04]  /*223b0*/  LDL.LU.64 R234, [R1+0x20a8] ;  /* 0x0020a80001ea7983 */ /* 0x0025680000300a00 */
[----:B------:R1:W-:Y:S04]  /*223c0*/  STL.64 [R1+0x3f0], R240 ;  /* 0x0003f0f001007387 */ /* 0x0003e80000100a00 */
[----:B-1----:R2:W5:Y:S04]  /*223d0*/  LDL.LU.64 R240, [R1+0x20a0] ;  /* 0x0020a00001f07983 */ /* 0x0025680000300a00 */
[----:B------:R1:W-:Y:S04]  /*223e0*/  STL.64 [R1+0x958], R242 ;  /* 0x000958f201007387 */ /* 0x0003e80000100a00 */
[----:B-1----:R2:W5:Y:S04]  /*223f0*/  LDL.LU.64 R242, [R1+0x2098] ;  /* 0x0020980001f27983 */ /* 0x0025680000300a00 */
[----:B------:R1:W-:Y:S04]  /*22400*/  STL.64 [R1+0x950], R250 ;  /* 0x000950fa01007387 */ /* 0x0003e80000100a00 */
[----:B-1----:R2:W5:Y:S01]  /*22410*/  LDL.LU.64 R250, [R1+0x2090] ;  /* 0x0020900001fa7983 */ /* 0x0025620000300a00 */
[----:B------:R-:W-:-:S02]  /*22420*/  IMAD.MOV.U32 R248, RZ, RZ, 0x7f ;  /* 0x0000007ffff87424 */ /* 0x000fc400078e00ff */
[----:B------:R-:W-:-:S03]  /*22430*/  IMAD.MOV.U32 R0, RZ, RZ, c[0x0][0x180] ;  /* 0x00006000ff007624 */ /* 0x000fc600078e00ff */
[----:B------:R-:W-:Y:S02]  /*22440*/  IADD3 R248, R248, c[0x0][0x180], RZ ;  /* 0x00006000f8f87a10 */ /* 0x000fe40007ffe0ff */
[----:B------:R-:W-:Y:S02]  /*22450*/  IADD3 R252, R0, -0x111, RZ ;  /* 0xfffffeef00fc7810 */ /* 0x000fe40007ffe0ff */
[----:B------:R-:W-:Y:S02]  /*22460*/  ISETP.GT.AND P4, PT, R248, 0x17f, PT ;  /* 0x0000017ff800780c */ /* 0x000fe40003f84270 */
[----:B------:R-:W-:Y:S02]  /*22470*/  SEL R248, RZ, 0x4, P5 ;  /* 0x00000004fff87807 */ /* 0x000fe40002800000 */
[----:B------:R-:W-:Y:S02]  /*22480*/  ISETP.GE.U32.AND P6, PT, R252, 0x7ffffe70, PT ;  /* 0x7ffffe70fc00780c */ /* 0x000fe40003fc6070 */
[----:B------:R-:W-:-:S02]  /*22490*/  IADD3 R249, R0, -0x115, RZ ;  /* 0xfffffeeb00f97810 */ /* 0x000fc40007ffe0ff */
[----:B------:R-:W-:Y:S02]  /*224a0*/  IADD3 R252, R0, -0x119, RZ ;  /* 0xfffffee700fc7810 */ /* 0x000fe40007ffe0ff */
[----:B------:R-:W-:Y:S02]  /*224b0*/  SEL R248, R248, RZ, P4 ;  /* 0x000000fff8f87207 */ /* 0x000fe40002000000 */
[----:B------:R-:W-:Y:S02]  /*224c0*/  ISETP.GE.U32.AND P5, PT, R249, 0x7ffffe6c, PT ;  /* 0x7ffffe6cf900780c */ /* 0x000fe40003fa6070 */
[----:B------:R-:W-:Y:S02]  /*224d0*/  ISETP.GE.U32.AND P4, PT, R252, 0x7ffffe68, PT ;  /* 0x7ffffe68fc00780c */ /* 0x000fe40003f86070 */
[C---:B------:R-:W-:Y:S02]  /*224e0*/  IADD3 R252, R0.reuse, -0x11d, RZ ;  /* 0xfffffee300fc7810 */ /* 0x040fe40007ffe0ff */
[----:B------:R-:W-:-:S02]  /*224f0*/  IADD3 R249, R0, -0x121, RZ ;  /* 0xfffffedf00f97810 */ /* 0x000fc40007ffe0ff */
[----:B--2---:R1:W-:Y:S04]  /*22500*/  STL.64 [R1+0x21b8], R86 ;  /* 0x0021b85601007387 */ /* 0x0043e80000100a00 */
[----:B-1----:R-:W2:Y:S04]  /*22510*/  LDL.LU.64 R86, [R1+0x10b0] ;  /* 0x0010b00001567983 */ /* 0x002ea80000300a00 */
[----:B------:R-:W-:Y:S04]  /*22520*/  STL.64 [R1+0x21b0], R88 ;  /* 0x0021b05801007387 */ /* 0x000fe80000100a00 */
[----:B------:R-:W-:Y:S04]  /*22530*/  STL [R1+0x21a8], R91 ;  /* 0x0021a85b01007387 */ /* 0x000fe80000100800 */
[----:B------:R1:W-:Y:S04]  /*22540*/  STL.64 [R1+0x21a0], R120 ;  /* 0x0021a07801007387 */ /* 0x0003e80000100a00 */
[----:B-1----:R-:W3:Y:S04]  /*22550*/  LDL.LU.64 R120, [R1+0x10b8] ;  /* 0x0010b80001787983 */ /* 0x002ee80000300a00 */
[----:B------:R1:W-:Y:S04]  /*22560*/  STL.64 [R1+0x2198], R94 ;  /* 0x0021985e01007387 */ /* 0x0003e80000100a00 */
[----:B-1----:R-:W4:Y:S04]  /*22570*/  LDL.LU.64 R94, [R1+0x10d0] ;  /* 0x0010d000015e7983 */ /* 0x002f280000300a00 */
[----:B------:R1:W-:Y:S04]  /*22580*/  STL.64 [R1+0x2190], R96 ;  /* 0x0021906001007387 */ /* 0x0003e80000100a00 */
[----:B-1----:R-:W2:Y:S04]  /*22590*/  LDL.LU.64 R96, [R1+0x10c0] ;  /* 0x0010c00001607983 */ /* 0x002ea80000300a00 */
[----:B------:R1:W-:Y:S04]  /*225a0*/  STL.64 [R1+0x2188], R98 ;  /* 0x0021886201007387 */ /* 0x0003e80000100a00 */
[----:B-1----:R-:W2:Y:S04]  /*225b0*/  LDL.LU.64 R98, [R1+0x10c8] ;  /* 0x0010c80001627983 */ /* 0x002ea80000300a00 */
[----:B------:R1:W-:Y:S04]  /*225c0*/  STL.64 [R1+0x2180], R118 ;  /* 0x0021807601007387 */ /* 0x0003e80000100a00 */
[----:B------:R-:W1:Y:S04]  /*225d0*/  S2R R89, SR_TID.X ;  /* 0x0000000000597919 */ /* 0x000e680000002100 */
[----:B-1----:R-:W2:Y:S04]  /*225e0*/  LDL.64 R118, [R1+0x3f8] ;  /* 0x0003f80001767983 */ /* 0x002ea80000100a00 */
[----:B------:R1:W-:Y:S04]  /*225f0*/  STL.64 [R1+0x2178], R102 ;  /* 0x0021786601007387 */ /* 0x0003e80000100a00 */
[----:B-1----:R-:W3:Y:S04]  /*22600*/  LDL.LU.64 R102, [R1+0x10a0] ;  /* 0x0010a00001667983 */ /* 0x002ee80000300a00 */
[----:B------:R1:W-:Y:S04]  /*22610*/  STL.64 [R1+0x2170], R104 ;  /* 0x0021706801007387 */ /* 0x0003e80000100a00 */
[----:B-1----:R-:W3:Y:S01]  /*22620*/  LDL.LU.64 R104, [R1+0x10a8] ;  /* 0x0010a80001687983 */ /* 0x002ee20000300a00 */
[----:B------:R-:W-:-:S03]  /*22630*/  LOP3.LUT R88, R89, 0x7f, RZ, 0xc0, !PT ;  /* 0x0000007f59587812 */ /* 0x000fc600078ec0ff */
[----:B------:R1:W-:Y:S04]  /*22640*/  STL.64 [R1+0x2168], R106 ;  /* 0x0021686a01007387 */ /* 0x0003e80000100a00 */
[----:B-1----:R-:W3:Y:S04]  /*22650*/  LDL.64 R106, [R1+0x950] ;  /* 0x00095000016a7983 */ /* 0x002ee80000100a00 */
[----:B------:R1:W-:Y:S04]  /*22660*/  STL.64 [R1+0x2160], R108 ;  /* 0x0021606c01007387 */ /* 0x0003e80000100a00 */
[----:B-1----:R-:W3:Y:S04]  /*22670*/  LDL.64 R108, [R1+0x958] ;  /* 0x00095800016c7983 */ /* 0x002ee80000100a00 */
[----:B------:R1:W-:Y:S04]  /*22680*/  STL.64 [R1+0x2158], R110 ;  /* 0x0021586e01007387 */ /* 0x0003e80000100a00 */
[----:B-1----:R-:W3:Y:S01]  /*22690*/  LDL.64 R110, [R1+0x3f0] ;  /* 0x0003f000016e7983 */ /* 0x002ee20000100a00 */
[----:B------:R-:W-:-:S03]  /*226a0*/  SHF.L.U32 R91, R88, 0x2, RZ ;  /* 0x00000002585b7819 */ /* 0x000fc600000006ff */
[----:B------:R-:W-:Y:S06]  /*226b0*/  BAR.SYNC.DEFER_BLOCKING 0x0 ;  /* 0x0000000000007b1d */ /* 0x000fec0000010000 */
[----:B------:R4:W-:Y:S04]  /*226c0*/  STL.64 [R1+0x2150], R112 ;  /* 0x0021507001007387 */ /* 0x0009e80000100a00 */
[----:B------:R-:W-:Y:S01]  /*226d0*/  STL.64 [R1+0x2148], R114 ;  /* 0x0021487201007387 */ /* 0x000fe20000100a00 */
[----:B----4-:R-:W-:-:S03]  /*226e0*/  IMAD.WIDE R112, R2, 0x4, R94 ;  /* 0x0000000402707825 */ /* 0x010fc600078e025e */
[----:B------:R-:W-:Y:S01]  /*226f0*/  @!PT LDS RZ, [RZ] ;  /* 0x00000000fffff984 */ /* 0x000fe20000000800 */
[----:B------:R-:W-:Y:S01]  /*22700*/  @!PT LDS RZ, [RZ] ;  /* 0x00000000fffff984 */ /* 0x000fe20000000800 */
[----:B------:R-:W-:Y:S01]  /*22710*/  @!PT LDS RZ, [RZ] ;  /* 0x00000000fffff984 */ /* 0x000fe20000000800 */
[----:B--2---:R1:W-:Y:S04]  /*22720*/  LDGSTS.E [R91+0x40000], [R118.64], !P0 ;  /* 0x40000000765b7fae */ /* 0x0043e8000c121844 */
[----:B-1----:R-:W2:Y:S04]  /*22730*/  LDL.LU.64 R118, [R1+0x1098] ;  /* 0x0010980001767983 */ /* 0x002ea80000300a00 */
[----:B------:R-:W4:Y:S04]  /*22740*/  LDL.LU.64 R94, [R1+0x1090] ;  /* 0x00109000015e7983 */ /* 0x000f280000300a00 */
[----:B---3--:R1:W-:Y:S01]  /*22750*/  LDGSTS.E [R91+0x40200], [R110.64], !P0 ;  /* 0x402000006e5b7fae */ /* 0x0083e2000c121844 */
[----:B------:R-:W-:-:S02]  /*22760*/  ISETP.GE.U32.AND P0, PT, R252, 0x7ffffe64, PT ;  /* 0x7ffffe64fc00780c */ /* 0x000fc40003f06070 */
[----:B------:R-:W-:Y:S01]  /*22770*/  IADD3 R252, R0, -0x125, RZ ;  /* 0xfffffedb00fc7810 */ /* 0x000fe20007ffe0ff */
[----:B------:R3:W-:Y:S04]  /*22780*/  LDGSTS.E [R91+0x41000], [R108.64], !P3 ;  /* 0x410000006c5b7fae */ /* 0x0007e8000d921844 */
[----:B------:R3:W-:Y:S01]  /*22790*/  LDGSTS.E [R91+0x41200], [R106.64], !P3 ;  /* 0x412000006a5b7fae */ /* 0x0007e2000d921844 */
[----:B------:R-:W-:Y:S01]  /*227a0*/  ISETP.GE.U32.AND P3, PT, R249, 0x7ffffe60, PT ;  /* 0x7ffffe60f900780c */ /* 0x000fe20003f66070 */
[C---:B-1----:R-:W-:Y:S02]  /*227b0*/  IMAD.WIDE R110, R2.reuse, 0x4, R98 ;  /* 0x00000004026e7825 */ /* 0x042fe400078e0262 */
[----:B------:R1:W-:Y:S04]  /*227c0*/  LDGSTS.E [R91+0x42000], [R112.64], !P2 ;  /* 0x42000000705b7fae */ /* 0x0003e8000d121844 */
[----:B------:R-:W4:Y:S01]  /*227d0*/  LDL.LU.64 R98, [R1+0x1088] ;  /* 0x0010880001627983 */ /* 0x000f220000300a00 */
[----:B---3--:R-:W-:-:S03]  /*227e0*/  IMAD.WIDE R108, R2, 0x4, R96 ;  /* 0x00000004026c7825 */ /* 0x008fc600078e0260 */
[----:B------:R1:W-:Y:S04]  /*227f0*/  STL.64 [R1+0x10d0], R112 ;  /* 0x0010d07001007387 */ /* 0x0003e80000100a00 */
[----:B------:R3:W-:Y:S04]  /*22800*/  STL.64 [R1+0x10c8], R110 ;  /* 0x0010c86e01007387 */ /* 0x0007e80000100a00 */
[----:B------:R-:W4:Y:S01]  /*22810*/  LDL.LU.64 R96, [R1+0x1080] ;  /* 0x0010800001607983 */ /* 0x000f220000300a00 */
[----:B------:R-:W-:-:S03]  /*22820*/  IMAD.WIDE R106, R2, 0x4, R120 ;  /* 0x00000004026a7825 */ /* 0x000fc600078e0278 */
[----:B------:R3:W-:Y:S04]  /*22830*/  STL.64 [R1+0x10c0], R108 ;  /* 0x0010c06c01007387 */ /* 0x0007e80000100a00 */
[----:B------:R-:W4:Y:S01]  /*22840*/  LDL.LU.64 R120, [R1+0x1078] ;  /* 0x0010780001787983 */ /* 0x000f220000300a00 */
[----:B-1----:R-:W-:-:S03]  /*22850*/  IMAD.WIDE R112, R2, 0x4, R86 ;  /* 0x0000000402707825 */ /* 0x002fc600078e0256 */
[----:B------:R2:W-:Y:S04]  /*22860*/  STL.64 [R1+0x10b8], R106 ;  /* 0x0010b86a01007387 */ /* 0x0005e80000100a00 */
[----:B------:R-:W4:Y:S04]  /*22870*/  LDL.LU.64 R86, [R1+0x1070] ;  /* 0x0010700001567983 */ /* 0x000f280000300a00 */
[----:B------:R3:W-:Y:S04]  /*22880*/  LDGSTS.E [R91+0x42200], [R110.64], !P2 ;  /* 0x422000006e5b7fae */ /* 0x0007e8000d121844 */
[----:B------:R1:W-:Y:S04]  /*22890*/  LDGSTS.E [R91+0x43000], [R108.64], !P1 ;  /* 0x430000006c5b7fae */ /* 0x0003e8000c921844 */
[----:B------:R2:W-:Y:S01]  /*228a0*/  LDGSTS.E [R91+0x43200], [R106.64], !P1 ;  /* 0x432000006a5b7fae */ /* 0x0005e2000c921844 */
[----:B---3--:R-:W-:-:S03]  /*228b0*/  IMAD.WIDE R110, R2, 0x4, R104 ;  /* 0x00000004026e7825 */ /* 0x008fc600078e0268 */
[----:B------:R4:W-:Y:S04]  /*228c0*/  LDGSTS.E [R91+0x44000], [R112.64], !P6 ;  /* 0x44000000705b7fae */ /* 0x0009e8000f121844 */
[----:B------:R-:W3:Y:S01]  /*228d0*/  LDL.LU.64 R104, [R1+0x1068] ;  /* 0x0010680001687983 */ /* 0x000ee20000300a00 */
[----:B-1----:R-:W-:-:S03]  /*228e0*/  IMAD.WIDE R108, R2, 0x4, R102 ;  /* 0x00000004026c7825 */ /* 0x002fc600078e0266 */
[----:B------:R4:W-:Y:S04]  /*228f0*/  STL.64 [R1+0x10b0], R112 ;  /* 0x0010b07001007387 */ /* 0x0009e80000100a00 */
[----:B------:R1:W-:Y:S04]  /*22900*/  STL.64 [R1+0x10a8], R110 ;  /* 0x0010a86e01007387 */ /* 0x0003e80000100a00 */
[----:B------:R-:W3:Y:S04]  /*22910*/  LDL.LU.64 R102, [R1+0x1060] ;  /* 0x0010600001667983 */ /* 0x000ee80000300a00 */
[----:B------:R1:W-:Y:S04]  /*22920*/  STL.64 [R1+0x10a0], R108 ;  /* 0x0010a06c01007387 */ /* 0x0003e80000100a00 */
[----:B------:R1:W-:Y:S04]  /*22930*/  LDGSTS.E [R91+0x44200], [R110.64], !P6 ;  /* 0x442000006e5b7fae */ /* 0x0003e8000f121844 */
[----:B------:R1:W-:Y:S01]  /*22940*/  LDGSTS.E [R91+0x45000], [R108.64], !P5 ;  /* 0x450000006c5b7fae */ /* 0x0003e2000e921844 */
[----:B--2---:R-:W-:-:S03]  /*22950*/  IMAD.WIDE R106, R2, 0x4, R118 ;  /* 0x00000004026a7825 */ /* 0x004fc600078e0276 */
[----:B------:R-:W2:Y:S01]  /*22960*/  LDL.LU.64 R118, [R1+0x1058] ;  /* 0x0010580001767983 */ /* 0x000ea20000300a00 */
[----:B----4-:R-:W-:-:S03]  /*22970*/  IMAD.WIDE R112, R2, 0x4, R94 ;  /* 0x0000000402707825 */ /* 0x010fc600078e025e */
[----:B------:R4:W-:Y:S04]  /*22980*/  STL.64 [R1+0x1098], R106 ;  /* 0x0010986a01007387 */ /* 0x0009e80000100a00 */
[----:B------:R-:W2:Y:S04]  /*22990*/  LDL.LU.64 R94, [R1+0x1050] ;  /* 0x00105000015e7983 */ /* 0x000ea80000300a00 */
[----:B------:R4:W-:Y:S04]  /*229a0*/  LDGSTS.E [R91+0x45200], [R106.64], !P5 ;  /* 0x452000006a5b7fae */ /* 0x0009e8000e921844 */
[----:B------:R1:W-:Y:S02]  /*229b0*/  LDGSTS.E [R91+0x46000], [R112.64], !P4 ;  /* 0x46000000705b7fae */ /* 0x0003e4000e121844 */
[----:B-1----:R-:W-:-:S02]  /*229c0*/  IMAD.WIDE R110, R2, 0x4, R98 ;  /* 0x00000004026e7825 */ /* 0x002fc400078e0262 */
[----:B------:R-:W2:Y:S04]  /*229d0*/  LDL.LU.64 R98, [R1+0x1048] ;  /* 0x0010480001627983 */ /* 0x000ea80000300a00 */
[----:B------:R1:W-:Y:S04]  /*229e0*/  STL.64 [R1+0x1090], R112 ;  /* 0x0010907001007387 */ /* 0x0003e80000100a00 */
[----:B------:R3:W-:Y:S01]  /*229f0*/  STL.64 [R1+0x1088], R110 ;  /* 0x0010886e01007387 */ /* 0x0007e20000100a00 */
[----:B------:R-:W-:-:S03]  /*22a00*/  IMAD.WIDE R108, R2, 0x4, R96 ;  /* 0x00000004026c7825 */ /* 0x000fc600078e0260 */
[----:B------:R-:W2:Y:S04]  /*22a10*/  LDL.LU.64 R96, [R1+0x1040] ;  /* 0x0010400001607983 */ /* 0x000ea80000300a00 */
[----:B------:R3:W-:Y:S01]  /*22a20*/  STL.64 [R1+0x1080], R108 ;  /* 0x0010806c01007387 */ /* 0x0007e20000100a00 */
[----:B----4-:R-:W-:-:S03]  /*22a30*/  IMAD.WIDE R106, R2, 0x4, R120 ;  /* 0x00000004026a7825 */ /* 0x010fc600078e0278 */
[----:B------:R-:W4:Y:S04]  /*22a40*/  LDL.LU.64 R120, [R1+0x1038] ;  /* 0x0010380001787983 */ /* 0x000f280000300a00 */
[----:B------:R2:W-:Y:S01]  /*22a50*/  STL.64 [R1+0x1078], R106 ;  /* 0x0010786a01007387 */ /* 0x0005e20000100a00 */
[----:B-1----:R-:W-:-:S03]  /*22a60*/  IMAD.WIDE R112, R2, 0x4, R86 ;  /* 0x0000000402707825 */ /* 0x002fc600078e0256 */
[----:B------:R-:W4:Y:S04]  /*22a70*/  LDL.LU.64 R86, [R1+0x1030] ;  /* 0x0010300001567983 */ /* 0x000f280000300a00 */
[----:B------:R3:W-:Y:S04]  /*22a80*/  LDGSTS.E [R91+0x46200], [R110.64], !P4 ;  /* 0x462000006e5b7fae */ /* 0x0007e8000e121844 */
[----:B------:R1:W-:Y:S04]  /*22a90*/  LDGSTS.E [R91+0x47000], [R108.64], !P0 ;  /* 0x470000006c5b7fae */ /* 0x0003e8000c121844 */
[----:B------:R2:W-:Y:S01]  /*22aa0*/  LDGSTS.E [R91+0x47200], [R106.64], !P0 ;  /* 0x472000006a5b7fae */ /* 0x0005e2000c121844 */
[----:B------:R-:W-:-:S03]  /*22ab0*/  ISETP.GE.U32.AND P2, PT, R252, 0x7ffffe5c, PT ;  /* 0x7ffffe5cfc00780c */ /* 0x000fc60003f46070 */
[----:B------:R1:W-:Y:S01]  /*22ac0*/  LDGSTS.E [R91+0x48000], [R112.64], !P3 ;  /* 0x48000000705b7fae */ /* 0x0003e2000d921844 */
[----:B---3--:R-:W-:-:S03]  /*22ad0*/  IMAD.WIDE R110, R2, 0x4, R104 ;  /* 0x00000004026e7825 */ /* 0x008fc600078e0268 */
[----:B------:R-:W3:Y:S04]  /*22ae0*/  LDL.LU.64 R104, [R1+0x1028] ;  /* 0x0010280001687983 */ /* 0x000ee80000300a00 */
[----:B------:R2:W-:Y:S04]  /*22af0*/  STL.64 [R1+0x1070], R112 ;  /* 0x0010707001007387 */ /* 0x0005e80000100a00 */
[----:B------:R2:W-:Y:S01]  /*22b00*/  STL.64 [R1+0x1068], R110 ;  /* 0x0010686e01007387 */ /* 0x0005e20000100a00 */
[----:B-1----:R-:W-:-:S03]  /*22b10*/  IMAD.WIDE R108, R2, 0x4, R102 ;  /* 0x00000004026c7825 */ /* 0x002fc600078e0266 */
[----:B------:R-:W3:Y:S04]  /*22b20*/  LDL.LU.64 R102, [R1+0x1020] ;  /* 0x0010200001667983 */ /* 0x000ee80000300a00 */
[----:B------:R1:W-:Y:S04]  /*22b30*/  STL.64 [R1+0x1060], R108 ;  /* 0x0010606c01007387 */ /* 0x0003e80000100a00 */
[----:B------:R1:W-:Y:S04]  /*22b40*/  LDGSTS.E [R91+0x48200], [R110.64], !P3 ;  /* 0x482000006e5b7fae */ /* 0x0003e8000d921844 */
[----:B------:R1:W-:Y:S01]  /*22b50*/  LDGSTS.E [R91+0x49000], [R108.64], !P2 ;  /* 0x490000006c5b7fae */ /* 0x0003e2000d121844 */
[----:B--2---:R-:W-:-:S03]  /*22b60*/  IMAD.WIDE R106, R2, 0x4, R118 ;  /* 0x00000004026a7825 */ /* 0x004fc600078e0276 */
[----:B------:R-:W2:Y:S04]  /*22b70*/  LDL.LU.64 R118, [R1+0x1018] ;  /* 0x0010180001767983 */ /* 0x000ea80000300a00 */
[----:B------:R4:W-:Y:S01]  /*22b80*/  STL.64 [R1+0x1058], R106 ;  /* 0x0010586a01007387 */ /* 0x0009e20000100a00 */
[----:B------:R-:W-:-:S03]  /*22b90*/  IMAD.WIDE R112, R2, 0x4, R94 ;  /* 0x0000000402707825 */ /* 0x000fc600078e025e */
[----:B------:R-:W2:Y:S04]  /*22ba0*/  LDL.LU.64 R94, [R1+0x1010] ;  /* 0x00101000015e7983 */ /* 0x000ea80000300a00 */
[----:B------:R4:W-:Y:S01]  /*22bb0*/  LDGSTS.E [R91+0x49200], [R106.64], !P2 ;  /* 0x492000006a5b7fae */ /* 0x0009e2000d121844 */
[----:B-1----:R-:W-:-:S03]  /*22bc0*/  IMAD.WIDE R110, R2, 0x4, R98 ;  /* 0x00000004026e7825 */ /* 0x002fc600078e0262 */
[----:B------:R-:W2:Y:S04]  /*22bd0*/  LDL.LU.64 R98, [R1+0x1008] ;  /* 0x0010080001627983 */ /* 0x000ea80000300a00 */
[----:B------:R1:W-:Y:S04]  /*22be0*/  STL.64 [R1+0x1050], R112 ;  /* 0x0010507001007387 */ /* 0x0003e80000100a00 */
[----:B------:R3:W-:Y:S01]  /*22bf0*/  STL.64 [R1+0x1048], R110 ;  /* 0x0010486e01007387 */ /* 0x0007e20000100a00 */
[----:B------:R-:W-:-:S03]  /*22c00*/  IMAD.WIDE R108, R2, 0x4, R96 ;  /* 0x00000004026c7825 */ /* 0x000fc600078e0260 */
[----:B------:R-:W2:Y:S04]  /*22c10*/  LDL.LU.64 R96, [R1+0x1000] ;  /* 0x0010000001607983 */ /* 0x000ea80000300a00 */
[----:B------:R1:W-:Y:S01]  /*22c20*/  STL.64 [R1+0x1040], R108 ;  /* 0x0010406c01007387 */ /* 0x0003e20000100a00 */
[----:B----4-:R-:W-:-:S03]  /*22c30*/  IMAD.WIDE R106, R2, 0x4, R120 ;  /* 0x00000004026a7825 */ /* 0x010fc600078e0278 */
[----:B------:R-:W4:Y:S01]  /*22c40*/  LDL.LU.64 R120, [R1+0xff8] ;  /* 0x000ff80001787983 */ /* 0x000f220000300a00 */
[----:B------:R-:W-:-:S04]  /*22c50*/  IADD3 R249, R0, -0x129, RZ ;  /* 0xfffffed700f97810 */ /* 0x000fc80007ffe0ff */
[----:B------:R-:W-:Y:S02]  /*22c60*/  ISETP.GE.U32.AND P1, PT, R249, 0x7ffffe58, PT ;  /* 0x7ffffe58f900780c */ /* 0x000fe40003f26070 */
[----:B------:R-:W-:-:S04]  /*22c70*/  IADD3 R252, R0, -0x12d, RZ ;  /* 0xfffffed300fc7810 */ /* 0x000fc80007ffe0ff */
[----:B------:R-:W-:Y:S01]  /*22c80*/  ISETP.GE.U32.AND P6, PT, R252, 0x7ffffe54, PT ;  /* 0x7ffffe54fc00780c */ /* 0x000fe20003fc6070 */
[----:B------:R1:W-:Y:S06]  /*22c90*/  STL.64 [R1+0x1038], R106 ;  /* 0x0010386a01007387 */ /* 0x0003ec0000100a00 */
[----:B------:R1:W-:Y:S04]  /*22ca0*/  LDGSTS.E [R91+0x4a000], [R112.64], !P1 ;  /* 0x4a000000705b7fae */ /* 0x0003e8000c921844 */
[----:B------:R3:W-:Y:S04]  /*22cb0*/  LDGSTS.E [R91+0x4a200], [R110.64], !P1 ;  /* 0x4a2000006e5b7fae */ /* 0x0007e8000c921844 */
[----:B------:R3:W-:Y:S01]  /*22cc0*/  LDGSTS.E [R91+0x4b000], [R108.64], !P6 ;  /* 0x4b0000006c5b7fae */ /* 0x0007e2000f121844 */
[----:B-1----:R-:W-:-:S03]  /*22cd0*/  IMAD.WIDE R112, R2, 0x4, R86 ;  /* 0x0000000402707825 */ /* 0x002fc600078e0256 */
[----:B------:R1:W-:Y:S04]  /*22ce0*/  LDGSTS.E [R91+0x4b200], [R106.64], !P6 ;  /* 0x4b2000006a5b7fae */ /* 0x0003e8000f121844 */
[----:B------:R-:W4:Y:S01]  /*22cf0*/  LDL.LU.64 R86, [R1+0xff0] ;  /* 0x000ff00001567983 */ /* 0x000f220000300a00 */
[----:B---3--:R-:W-:-:S03]  /*22d00*/  IMAD.WIDE R110, R2, 0x4, R104 ;  /* 0x00000004026e7825 */ /* 0x008fc600078e0268 */
[----:B------:R-:W3:Y:S01]  /*22d10*/  LDL.LU.64 R104, [R1+0xfe8] ;  /* 0x000fe80001687983 */ /* 0x000ee20000300a00 */
[----:B------:R-:W-:-:S03]  /*22d20*/  IMAD.WIDE R108, R2, 0x4, R102 ;  /* 0x00000004026c7825 */ /* 0x000fc600078e0266 */
[----:B------:R2:W-:Y:S01]  /*22d30*/  STL.64 [R1+0x1030], R112 ;  /* 0x0010307001007387 */ /* 0x0005e20000100a00 */
[----:B------:R-:W-:-:S03]  /*22d40*/  IADD3 R249, R0, -0x131, RZ ;  /* 0xfffffecf00f97810 */ /* 0x000fc60007ffe0ff */
[----:B------:R-:W-:Y:S04]  /*22d50*/  STL.64 [R1+0x1028], R110 ;  /* 0x0010286e01007387 */ /* 0x000fe80000100a00 */
[----:B-1----:R-:W3:Y:S01]  /*22d60*/  LDL.LU.64 R106, [R1+0xfe0] ;  /* 0x000fe000016a7983 */ /* 0x002ee20000300a00 */
[----:B------:R-:W-:-:S03]  /*22d70*/  IADD3 R252, R0, -0x135, RZ ;  /* 0xfffffecb00fc7810 */ /* 0x000fc60007ffe0ff */
[----:B------:R-:W-:Y:S01]  /*22d80*/  STL.64 [R1+0x1020], R108 ;  /* 0x0010206c01007387 */ /* 0x000fe20000100a00 */
[----:B------:R-:W-:Y:S02]  /*22d90*/  ISETP.GE.U32.AND P5, PT, R249, 0x7ffffe50, PT ;  /* 0x7ffffe50f900780c */ /* 0x000fe40003fa6070 */
[----:B------:R-:W-:-:S11]  /*22da0*/  ISETP.GE.U32.AND P4, PT, R252, 0x7ffffe4c, PT ;  /* 0x7ffffe4cfc00780c */ /* 0x000fd60003f86070 */
[----:B------:R1:W-:Y:S04]  /*22db0*/  LDGSTS.E [R91+0x4c000], [R112.64], !P5 ;  /* 0x4c000000705b7fae */ /* 0x0003e8000e921844 */
[----:B------:R1:W-:Y:S04]  /*22dc0*/  LDGSTS.E [R91+0x4c200], [R110.64], !P5 ;  /* 0x4c2000006e5b7fae */ /* 0x0003e8000e921844 */
[----:B------:R1:W-:Y:S01]  /*22dd0*/  LDGSTS.E [R91+0x4d000], [R108.64], !P4 ;  /* 0x4d0000006c5b7fae */ /* 0x0003e2000e121844 */
[----:B--2---:R-:W-:-:S03]  /*22de0*/  IMAD.WIDE R102, R2, 0x4, R118 ;  /* 0x0000000402667825 */ /* 0x004fc600078e0276 */
[----:B------:R-:W2:Y:S04]  /*22df0*/  LDL.LU.64 R118, [R1+0xfd8] ;  /* 0x000fd80001767983 */ /* 0x000ea80000300a00 */
[----:B------:R1:W-:Y:S02]  /*22e00*/  STL.64 [R1+0x1018], R102 ;  /* 0x0010186601007387 */ /* 0x0003e40000100a00 */
[C---:B-1----:R-:W-:Y:S02]  /*22e10*/  IMAD.WIDE R112, R2.reuse, 0x4, R94 ;  /* 0x0000000402707825 */ /* 0x042fe400078e025e */
[----:B------:R1:W-:Y:S04]  /*22e20*/  LDGSTS.E [R91+0x4d200], [R102.64], !P4 ;  /* 0x4d200000665b7fae */ /* 0x0003e8000e121844 */
[----:B------:R-:W2:Y:S04]  /*22e30*/  LDL.LU.64 R94, [R1+0xfd0] ;  /* 0x000fd000015e7983 */ /* 0x000ea80000300a00 */
[----:B-1----:R-:W2:Y:S04]  /*22e40*/  LDL.LU.64 R102, [R1+0xfc8] ;  /* 0x000fc80001667983 */ /* 0x002ea80000300a00 */
[----:B------:R-:W-:Y:S01]  /*22e50*/  STL.64 [R1+0x1010], R112 ;  /* 0x0010107001007387 */ /* 0x000fe20000100a00 */
[----:B------:R-:W-:-:S05]  /*22e60*/  IMAD.WIDE R110, R2, 0x4, R98 ;  /* 0x00000004026e7825 */ /* 0x000fca00078e0262 */
[----:B------:R-:W-:Y:S04]  /*22e70*/  STL.64 [R1+0x1008], R110 ;  /* 0x0010086e01007387 */ /* 0x000fe80000100a00 */
[----:B------:R-:W2:Y:S01]  /*22e80*/  LDL.LU.64 R98, [R1+0xfc0] ;  /* 0x000fc00001627983 */ /* 0x000ea20000300a00 */
[----:B------:R-:W-:-:S05]  /*22e90*/  IMAD.WIDE R108, R2, 0x4, R96 ;  /* 0x00000004026c7825 */ /* 0x000fca00078e0260 */
[----:B------:R-:W-:Y:S01]  /*22ea0*/  STL.64 [R1+0x1000], R108 ;  /* 0x0010006c01007387 */ /* 0x000fe20000100a00 */
[----:B----4-:R-:W-:-:S03]  /*22eb0*/  IMAD.WIDE R96, R2, 0x4, R120 ;  /* 0x0000000402607825 */ /* 0x010fc600078e0278 */
[----:B------:R-:W4:Y:S01]  /*22ec0*/  LDL.LU.64 R120, [R1+0xfb8] ;  /* 0x000fb80001787983 */ /* 0x000f220000300a00 */
[C---:B------:R-:W-:Y:S02]  /*22ed0*/  IADD3 R249, R0.reuse, -0x139, RZ ;  /* 0xfffffec700f97810 */ /* 0x040fe40007ffe0ff */
[----:B------:R-:W-:Y:S02]  /*22ee0*/  IADD3 R252, R0, -0x13d, RZ ;  /* 0xfffffec300fc7810 */ /* 0x000fe40007ffe0ff */
[----:B------:R-:W-:Y:S02]  /*22ef0*/  ISETP.GE.U32.AND P0, PT, R249, 0x7ffffe48, PT ;  /* 0x7ffffe48f900780c */ /* 0x000fe40003f06070 */
[----:B------:R-:W-:Y:S01]  /*22f00*/  ISETP.GE.U32.AND P3, PT, R252, 0x7ffffe44, PT ;  /* 0x7ffffe44fc00780c */ /* 0x000fe20003f66070 */
[----:B------:R1:W-:Y:S10]  /*22f10*/  STL.64 [R1+0xff8], R96 ;  /* 0x000ff86001007387 */ /* 0x0003f40000100a00 */
[----:B------:R1:W-:Y:S04]  /*22f20*/  LDGSTS.E [R91+0x4e000], [R112.64], !P0 ;  /* 0x4e000000705b7fae */ /* 0x0003e8000c121844 */
[----:B------:R3:W-:Y:S04]  /*22f30*/  LDGSTS.E [R91+0x4e200], [R110.64], !P0 ;  /* 0x4e2000006e5b7fae */ /* 0x0007e8000c121844 */
[----:B------:R1:W-:Y:S04]  /*22f40*/  LDGSTS.E [R91+0x4f000], [R108.64], !P3 ;  /* 0x4f0000006c5b7fae */ /* 0x0003e8000d921844 */
[----:B------:R1:W-:Y:S02]  /*22f50*/  LDGSTS.E [R91+0x4f200], [R96.64], !P3 ;  /* 0x4f200000605b7fae */ /* 0x0003e4000d921844 */
[----:B-1----:R-:W-:-:S02]  /*22f60*/  IMAD.WIDE R96, R2, 0x4, R86 ;  /* 0x0000000402607825 */ /* 0x002fc400078e0256 */
[----:B------:R-:W4:Y:S02]  /*22f70*/  LDL.LU.64 R86, [R1+0xfb0] ;  /* 0x000fb00001567983 */ /* 0x000f240000300a00 */
[----:B---3--:R-:W-:Y:S02]  /*22f80*/  IMAD.WIDE R110, R2, 0x4, R104 ;  /* 0x00000004026e7825 */ /* 0x008fe400078e0268 */
[----:B------:R-:W3:Y:S01]  /*22f90*/  LDL.LU.64 R104, [R1+0xfa8] ;  /* 0x000fa80001687983 */ /* 0x000ee20000300a00 */
[----:B------:R-:W-:Y:S01]  /*22fa0*/  IADD3 R249, R0, -0x141, RZ ;  /* 0xfffffebf00f97810 */ /* 0x000fe20007ffe0ff */
[----:B------:R-:W-:Y:S02]  /*22fb0*/  IMAD.WIDE R108, R2, 0x4, R106 ;  /* 0x00000004026c7825 */ /* 0x000fe400078e026a */
[----:B------:R1:W-:Y:S04]  /*22fc0*/  STL.64 [R1+0xff0], R96 ;  /* 0x000ff06001007387 */ /* 0x0003e80000100a00 */
[----:B------:R1:W-:Y:S01]  /*22fd0*/  STL.64 [R1+0xfe8], R110 ;  /* 0x000fe86e01007387 */ /* 0x0003e20000100a00 */
[----:B------:R-:W-:-:S02]  /*22fe0*/  ISETP.GE.U32.AND P2, PT, R249, 0x7ffffe40, PT ;  /* 0x7ffffe40f900780c */ /* 0x000fc40003f46070 */
[----:B------:R-:W-:-:S04]  /*22ff0*/  IADD3 R252, R0, -0x145, RZ ;  /* 0xfffffebb00fc7810 */ /* 0x000fc80007ffe0ff */
[----:B------:R-:W-:-:S07]  /*23000*/  ISETP.GE.U32.AND P1, PT, R252, 0x7ffffe3c, PT ;  /* 0x7ffffe3cfc00780c */ /* 0x000fce0003f26070 */
[----:B------:R1:W-:Y:S04]  /*23010*/  LDGSTS.E [R91+0x50000], [R96.64], !P2 ;  /* 0x50000000605b7fae */ /* 0x0003e8000d121844 */
[----:B------:R1:W-:Y:S04]  /*23020*/  LDGSTS.E [R91+0x50200], [R110.64], !P2 ;  /* 0x502000006e5b7fae */ /* 0x0003e8000d121844 */
[----:B------:R1:W-:Y:S01]  /*23030*/  LDGSTS.E [R91+0x51000], [R108.64], !P1 ;  /* 0x510000006c5b7fae */ /* 0x0003e2000c921844 */
[----:B--2---:R-:W-:-:S03]  /*23040*/  IMAD.WIDE R106, R2, 0x4, R118 ;  /* 0x00000004026a7825 */ /* 0x004fc600078e0276 */
[----:B------:R-:W2:Y:S04]  /*23050*/  LDL.LU.64 R118, [R1+0xfa0] ;  /* 0x000fa00001767983 */ /* 0x000ea80000300a00 */
[----:B------:R1:W-:Y:S04]  /*23060*/  STL.64 [R1+0xb00], R108 ;  /* 0x000b006c01007387 */ /* 0x0003e80000100a00 */
[----:B-1----:R-:W2:Y:S01]  /*23070*/  LDL.LU.64 R96, [R1+0xf98] ;  /* 0x000f980001607983 */ /* 0x002ea20000300a00 */
[----:B------:R-:W-:-:S03]  /*23080*/  IMAD.WIDE R112, R2, 0x4, R94 ;  /* 0x0000000402707825 */ /* 0x000fc600078e025e */
[----:B------:R4:W-:Y:S04]  /*23090*/  STL.64 [R1+0xb08], R106 ;  /* 0x000b086a01007387 */ /* 0x0009e80000100a00 */
[----:B------:R-:W2:Y:S01]  /*230a0*/  LDL.LU.64 R94, [R1+0xf90] ;  /* 0x000f9000015e7983 */ /* 0x000ea20000300a00 */
[----:B------:R-:W-:-:S03]  /*230b0*/  IMAD.WIDE R110, R2, 0x4, R102 ;  /* 0x00000004026e7825 */ /* 0x000fc600078e0266 */
[----:B------:R-:W2:Y:S04]  /*230c0*/  LDL.LU.64 R102, [R1+0xf88] ;  /* 0x000f880001667983 */ /* 0x000ea80000300a00 */
[----:B------:R1:W-:Y:S04]  /*230d0*/  STL.64 [R1+0xb90], R112 ;  /* 0x000b907001007387 */ /* 0x0003e80000100a00 */
[----:B------:R3:W-:Y:S04]  /*230e0*/  STL.64 [R1+0xba0], R110 ;  /* 0x000ba06e01007387 */ /* 0x0007e80000100a00 */
[----:B------:R4:W-:Y:S01]  /*230f0*/  LDGSTS.E [R91+0x51200], [R106.64], !P1 ;  /* 0x512000006a5b7fae */ /* 0x0009e2000c921844 */
        /* <DEDUP_REMOVED lines=13> */
[----:B------:R-:W-:-:S03]  /*231d0*/  IADD3 R249, R0, -0x151, RZ ;  /* 0xfffffeaf00f97810 */ /* 0x000fc60007ffe0ff */
[----:B------:R2:W-:Y:S01]  /*231e0*/  LDGSTS.E [R91+0x53200], [R106.64], !P5 ;  /* 0x532000006a5b7fae */ /* 0x0005e2000e921844 */
[----:B-1----:R-:W-:-:S03]  /*231f0*/  IMAD.WIDE R112, R2, 0x4, R86 ;  /* 0x0000000402707825 */ /* 0x002fc600078e0256 */
[----:B------:R-:W4:Y:S01]  /*23200*/  LDL.LU.64 R86, [R1+0xf70] ;  /* 0x000f700001567983 */ /* 0x000f220000300a00 */
[----:B---3--:R-:W-:-:S03]  /*23210*/  IMAD.WIDE R110, R2, 0x4, R104 ;  /* 0x00000004026e7825 */ /* 0x008fc600078e0268 */
[----:B------:R-:W3:Y:S04]  /*23220*/  LDL.LU.64 R108, [R1+0xf68] ;  /* 0x000f6800016c7983 */ /* 0x000ee80000300a00 */
[----:B------:R1:W-:Y:S04]  /*23230*/  STL.64 [R1+0xfb0], R112 ;  /* 0x000fb07001007387 */ /* 0x0003e80000100a00 */
[----:B------:R1:W-:Y:S01]  /*23240*/  STL.64 [R1+0xfa8], R110 ;  /* 0x000fa86e01007387 */ /* 0x0003e20000100a00 */
[----:B------:R-:W-:Y:S02]  /*23250*/  ISETP.GE.U32.AND P4, PT, R249, 0x7ffffe30, PT ;  /* 0x7ffffe30f900780c */ /* 0x000fe40003f86070 */
[----:B------:R-:W-:-:S04]  /*23260*/  IADD3 R252, R0, -0x155, RZ ;  /* 0xfffffeab00fc7810 */ /* 0x000fc80007ffe0ff */
[----:B------:R-:W-:-:S07]  /*23270*/  ISETP.GE.U32.AND P0, PT, R252, 0x7ffffe2c, PT ;  /* 0x7ffffe2cfc00780c */ /* 0x000fce0003f06070 */
[----:B------:R1:W-:Y:S04]  /*23280*/  LDGSTS.E [R91+0x54000], [R112.64], !P4 ;  /* 0x54000000705b7fae */ /* 0x0003e8000e121844 */
[----:B------:R1:W-:Y:S01]  /*23290*/  LDGSTS.E [R91+0x54200], [R110.64], !P4 ;  /* 0x542000006e5b7fae */ /* 0x0003e2000e121844 */
[----:B--2---:R-:W-:-:S03]  /*232a0*/  IMAD.WIDE R106, R2, 0x4, R118 ;  /* 0x00000004026a7825 */ /* 0x004fc600078e0276 */
[----:B------:R-:W2:Y:S04]  /*232b0*/  LDL.LU.64 R118, [R1+0xf60] ;  /* 0x000f600001767983 */ /* 0x000ea80000300a00 */
[----:B------:R1:W-:Y:S01]  /*232c0*/  LDGSTS.E [R91+0x55000], [R106.64], !P0 ;  /* 0x550000006a5b7fae */ /* 0x0003e2000c121844 */
[----:B------:R-:W-:-:S03]  /*232d0*/  IMAD.WIDE R104, R2, 0x4, R96 ;  /* 0x0000000402687825 */ /* 0x000fc600078e0260 */
[----:B------:R-:W2:Y:S04]  /*232e0*/  LDL.LU.64 R96, [R1+0xf58] ;  /* 0x000f580001607983 */ /* 0x000ea80000300a00 */
[----:B------:R1:W-:Y:S02]  /*232f0*/  STL.64 [R1+0xfa0], R106 ;  /* 0x000fa06a01007387 */ /* 0x0003e40000100a00 */
[C---:B-1----:R-:W-:Y:S02]  /*23300*/  IMAD.WIDE R112, R2.reuse, 0x4, R94 ;  /* 0x0000000402707825 */ /* 0x042fe400078e025e */
[----:B------:R1:W-:Y:S02]  /*23310*/  STL.64 [R1+0xf98], R104 ;  /* 0x000f986801007387 */ /* 0x0003e40000100a00 */
[----:B------:R-:W-:-:S02]  /*23320*/  IMAD.WIDE R110, R2, 0x4, R102 ;  /* 0x00000004026e7825 */ /* 0x000fc400078e0266 */
[----:B------:R-:W2:Y:S04]  /*23330*/  LDL.LU.64 R94, [R1+0xf50] ;  /* 0x000f5000015e7983 */ /* 0x000ea80000300a00 */
[----:B------:R-:W2:Y:S04]  /*23340*/  LDL.LU.64 R106, [R1+0xf48] ;  /* 0x000f4800016a7983 */ /* 0x000ea80000300a00 */
[----:B------:R-:W-:Y:S04]  /*23350*/  STL.64 [R1+0xf90], R112 ;  /* 0x000f907001007387 */ /* 0x000fe80000100a00 */
[----:B------:R1:W-:Y:S04]  /*23360*/  LDGSTS.E [R91+0x55200], [R104.64], !P0 ;  /* 0x55200000685b7fae */ /* 0x0003e8000c121844 */
[----:B------:R-:W-:Y:S04]  /*23370*/  STL.64 [R1+0xf88], R110 ;  /* 0x000f886e01007387 */ /* 0x000fe80000100a00 */
[----:B-1----:R-:W2:Y:S01]  /*23380*/  LDL.LU.64 R104, [R1+0xf40] ;  /* 0x000f400001687983 */ /* 0x002ea20000300a00 */
[----:B------:R-:W-:-:S04]  /*23390*/  IMAD.WIDE R102, R2, 0x4, R98 ;  /* 0x0000000402667825 */ /* 0x000fc800078e0262 */
[----:B----4-:R-:W-:Y:S02]  /*233a0*/  IMAD.WIDE R98, R2, 0x4, R120 ;  /* 0x0000000402627825 */ /* 0x010fe400078e0278 */
[----:B------:R-:W4:Y:S01]  /*233b0*/  LDL.LU.64 R120, [R1+0xf38] ;  /* 0x000f380001787983 */ /* 0x000f220000300a00 */
[C---:B------:R-:W-:Y:S02]  /*233c0*/  IADD3 R249, R0.reuse, -0x159, RZ ;  /* 0xfffffea700f97810 */ /* 0x040fe40007ffe0ff */
[----:B------:R-:W-:Y:S02]  /*233d0*/  IADD3 R252, R0, -0x15d, RZ ;  /* 0xfffffea300fc7810 */ /* 0x000fe40007ffe0ff */
[----:B------:R-:W-:Y:S02]  /*233e0*/  ISETP.GE.U32.AND P3, PT, R249, 0x7ffffe28, PT ;  /* 0x7ffffe28f900780c */ /* 0x000fe40003f66070 */
[----:B------:R-:W-:Y:S01]  /*233f0*/  ISETP.GE.U32.AND P2, PT, R252, 0x7ffffe24, PT ;  /* 0x7ffffe24fc00780c */ /* 0x000fe20003f46070 */
[----:B------:R1:W-:Y:S01]  /*23400*/  STL.64 [R1+0xf80], R102 ;  /* 0x000f806601007387 */ /* 0x0003e20000100a00 */
[----:B------:R-:W-:-:S03]  /*23410*/  IADD3 R249, R0, -0x161, RZ ;  /* 0xfffffe9f00f97810 */ /* 0x000fc60007ffe0ff */
[----:B------:R1:W-:Y:S06]  /*23420*/  STL.64 [R1+0xf78], R98 ;  /* 0x000f786201007387 */ /* 0x0003ec0000100a00 */
[----:B------:R1:W-:Y:S04]  /*23430*/  LDGSTS.E [R91+0x56000], [R112.64], !P3 ;  /* 0x56000000705b7fae */ /* 0x0003e8000d921844 */
[----:B------:R3:W-:Y:S04]  /*23440*/  LDGSTS.E [R91+0x56200], [R110.64], !P3 ;  /* 0x562000006e5b7fae */ /* 0x0007e8000d921844 */
[----:B------:R1:W-:Y:S04]  /*23450*/  LDGSTS.E [R91+0x57000], [R102.64], !P2 ;  /* 0x57000000665b7fae */ /* 0x0003e8000d121844 */
[----:B------:R1:W-:Y:S01]  /*23460*/  LDGSTS.E [R91+0x57200], [R98.64], !P2 ;  /* 0x57200000625b7fae */ /* 0x0003e2000d121844 */
[----:B------:R-:W-:-:S03]  /*23470*/  ISETP.GE.U32.AND P1, PT, R249, 0x7ffffe20, PT ;  /* 0x7ffffe20f900780c */ /* 0x000fc60003f26070 */
[----:B-1----:R-:W4:Y:S01]  /*23480*/  LDL.LU.64 R102, [R1+0xf30] ;  /* 0x000f300001667983 */ /* 0x002f220000300a00 */
[----:B------:R-:W-:-:S03]  /*23490*/  IMAD.WIDE R98, R2, 0x4, R86 ;  /* 0x0000000402627825 */ /* 0x000fc600078e0256 */
[----:B------:R-:W4:Y:S01]  /*234a0*/  LDL.LU.64 R86, [R1+0xf28] ;  /* 0x000f280001567983 */ /* 0x000f220000300a00 */
[----:B---3--:R-:W-:-:S03]  /*234b0*/  IMAD.WIDE R110, R2, 0x4, R108 ;  /* 0x00000004026e7825 */ /* 0x008fc600078e026c */
[----:B------:R1:W-:Y:S04]  /*234c0*/  STL.64 [R1+0xf70], R98 ;  /* 0x000f706201007387 */ /* 0x0003e80000100a00 */
[----:B------:R3:W-:Y:S01]  /*234d0*/  STL.64 [R1+0xf68], R110 ;  /* 0x000f686e01007387 */ /* 0x0007e20000100a00 */
[----:B------:R-:W-:-:S03]  /*234e0*/  IADD3 R252, R0, -0x165, RZ ;  /* 0xfffffe9b00fc7810 */ /* 0x000fc60007ffe0ff */
[----:B------:R1:W-:Y:S01]  /*234f0*/  LDGSTS.E [R91+0x58000], [R98.64], !P1 ;  /* 0x58000000625b7fae */ /* 0x0003e2000c921844 */
[----:B------:R-:W-:Y:S02]  /*23500*/  ISETP.GE.U32.AND P6, PT, R252, 0x7ffffe1c, PT ;  /* 0x7ffffe1cfc00780c */ /* 0x000fe40003fc6070 */
[----:B------:R-:W-:Y:S01]  /*23510*/  IADD3 R249, R0, -0x169, RZ ;  /* 0xfffffe9700f97810 */ /* 0x000fe20007ffe0ff */
[----:B------:R3:W-:Y:S03]  /*23520*/  LDGSTS.E [R91+0x58200], [R110.64], !P1 ;  /* 0x582000006e5b7fae */ /* 0x0007e6000c921844 */
[----:B------:R-:W-:Y:S01]  /*23530*/  ISETP.GE.U32.AND P5, PT, R249, 0x7ffffe18, PT ;  /* 0x7ffffe18f900780c */ /* 0x000fe20003fa6070 */
[C---:B--2---:R-:W-:Y:S02]  /*23540*/  IMAD.WIDE R108, R2.reuse, 0x4, R118 ;  /* 0x00000004026c7825 */ /* 0x044fe400078e0276 */
[----:B------:R-:W2:Y:S04]  /*23550*/  LDL.LU.64 R118, [R1+0xf20] ;  /* 0x000f200001767983 */ /* 0x000ea80000300a00 */
[----:B------:R3:W-:Y:S04]  /*23560*/  STL.64 [R1+0xf60], R108 ;  /* 0x000f606c01007387 */ /* 0x0007e80000100a00 */
[----:B-1----:R-:W2:Y:S01]  /*23570*/  LDL.LU.64 R98, [R1+0xf18] ;  /* 0x000f180001627983 */ /* 0x002ea20000300a00 */
[----:B------:R-:W-:-:S03]  /*23580*/  IMAD.WIDE R96, R2, 0x4, R96 ;  /* 0x0000000402607825 */ /* 0x000fc600078e0260 */
[----:B------:R1:W-:Y:S04]  /*23590*/  LDGSTS.E [R91+0x59000], [R108.64], !P6 ;  /* 0x590000006c5b7fae */ /* 0x0003e8000f121844 */
[----:B------:R1:W-:Y:S04]  /*235a0*/  STL.64 [R1+0xf58], R96 ;  /* 0x000f586001007387 */ /* 0x0003e80000100a00 */
[----:B------:R1:W-:Y:S01]  /*235b0*/  LDGSTS.E [R91+0x59200], [R96.64], !P6 ;  /* 0x59200000605b7fae */ /* 0x0003e2000f121844 */
[----:B---3--:R-:W-:-:S04]  /*235c0*/  IMAD.WIDE R110, R2, 0x4, R106 ;  /* 0x00000004026e7825 */ /* 0x008fc800078e026a */
[----:B-1----:R-:W-:-:S05]  /*235d0*/  IMAD.WIDE R108, R2, 0x4, R94 ;  /* 0x00000004026c7825 */ /* 0x002fca00078e025e */
[----:B------:R1:W-:Y:S04]  /*235e0*/  LDGSTS.E [R91+0x5a000], [R108.64], !P5 ;  /* 0x5a0000006c5b7fae */ /* 0x0003e8000e921844 */
[----:B------:R-:W3:Y:S04]  /*235f0*/  LDL.LU.64 R96, [R1+0xf10] ;  /* 0x000f100001607983 */ /* 0x000ee80000300a00 */
[----:B------:R-:W3:Y:S01]  /*23600*/  LDL.LU.64 R94, [R1+0xf08] ;  /* 0x000f0800015e7983 */ /* 0x000ee20000300a00 */
[----:B------:R-:W-:-:S03]  /*23610*/  IMAD.WIDE R106, R2, 0x4, R104 ;  /* 0x00000004026a7825 */ /* 0x000fc600078e0268 */
[----:B------:R1:W-:Y:S04]  /*23620*/  STL.64 [R1+0xf50], R108 ;  /* 0x000f506c01007387 */ /* 0x0003e80000100a00 */
[----:B------:R-:W-:Y:S01]  /*23630*/  STL.64 [R1+0xf48], R110 ;  /* 0x000f486e01007387 */ /* 0x000fe20000100a00 */
[----:B------:R-:W-:-:S03]  /*23640*/  IADD3 R252, R0, -0x16d, RZ ;  /* 0xfffffe9300fc7810 */ /* 0x000fc60007ffe0ff */
[----:B------:R4:W-:Y:S04]  /*23650*/  LDGSTS.E [R91+0x5a200], [R110.64], !P5 ;  /* 0x5a2000006e5b7fae */ /* 0x0009e8000e921844 */
[----:B-1----:R-:W3:Y:S04]  /*23660*/  LDL.LU.64 R108, [R1+0xf00] ;  /* 0x000f0000016c7983 */ /* 0x002ee80000300a00 */
[----:B------:R1:W-:Y:S01]  /*23670*/  STL.64 [R1+0xf40], R106 ;  /* 0x000f406a01007387 */ /* 0x0003e20000100a00 */
[----:B----4-:R-:W-:-:S03]  /*23680*/  IMAD.WIDE R104, R2, 0x4, R120 ;  /* 0x0000000402687825 */ /* 0x010fc600078e0278 */
[----:B------:R-:W3:Y:S01]  /*23690*/  LDL.LU.64 R120, [R1+0xef8] ;  /* 0x000ef80001787983 */ /* 0x000ee20000300a00 */
[----:B------:R-:W-:Y:S02]  /*236a0*/  ISETP.GE.U32.AND P4, PT, R252, 0x7ffffe14, PT ;  /* 0x7ffffe14fc00780c */ /* 0x000fe40003f86070 */
[----:B------:R-:W-:Y:S01]  /*236b0*/  IADD3 R249, R0, -0x171, RZ ;  /* 0xfffffe8f00f97810 */ /* 0x000fe20007ffe0ff */
[----:B------:R2:W-:Y:S03]  /*236c0*/  STL.64 [R1+0xf38], R104 ;  /* 0x000f386801007387 */ /* 0x0005e60000100a00 */
[----:B------:R-:W-:-:S07]  /*236d0*/  ISETP.GE.U32.AND P0, PT, R249, 0x7ffffe10, PT ;  /* 0x7ffffe10f900780c */ /* 0x000fce0003f06070 */
[----:B------:R1:W-:Y:S04]  /*236e0*/  LDGSTS.E [R91+0x5b000], [R106.64], !P4 ;  /* 0x5b0000006a5b7fae */ /* 0x0003e8000e121844 */
[----:B------:R2:W-:Y:S04]  /*236f0*/  LDGSTS.E [R91+0x5b200], [R104.64], !P4 ;  /* 0x5b200000685b7fae */ /* 0x0005e8000e121844 */
[----:B-1----:R-:W3:Y:S01]  /*23700*/  LDL.LU.64 R106, [R1+0xef0] ;  /* 0x000ef000016a7983 */ /* 0x002ee20000300a00 */
[----:B------:R-:W-:Y:S01]  /*23710*/  IMAD.WIDE R110, R2, 0x4, R102 ;  /* 0x00000004026e7825 */ /* 0x000fe200078e0266 */
[----:B------:R-:W-:-:S04]  /*23720*/  IADD3 R252, R0, -0x175, RZ ;  /* 0xfffffe8b00fc7810 */ /* 0x000fc80007ffe0ff */
[----:B------:R1:W-:Y:S01]  /*23730*/  LDGSTS.E [R91+0x5c000], [R110.64], !P0 ;  /* 0x5c0000006e5b7fae */ /* 0x0003e2000c121844 */
[----:B------:R-:W-:-:S03]  /*23740*/  IMAD.WIDE R102, R2, 0x4, R86 ;  /* 0x0000000402667825 */ /* 0x000fc600078e0256 */
[----:B------:R-:W3:Y:S04]  /*23750*/  LDL.LU.64 R86, [R1+0xee8] ;  /* 0x000ee80001567983 */ /* 0x000ee80000300a00 */
[----:B------:R-:W-:Y:S04]  /*23760*/  STL.64 [R1+0xf30], R110 ;  /* 0x000f306e01007387 */ /* 0x000fe80000100a00 */
[----:B------:R1:W-:Y:S04]  /*23770*/  STL.64 [R1+0xf28], R102 ;  /* 0x000f286601007387 */ /* 0x0003e80000100a00 */
[----:B------:R1:W-:Y:S01]  /*23780*/  LDGSTS.E [R91+0x5c200], [R102.64], !P0 ;  /* 0x5c200000665b7fae */ /* 0x0003e2000c121844 */
[----:B------:R-:W-:-:S02]  /*23790*/  ISETP.GE.U32.AND P3, PT, R252, 0x7ffffe0c, PT ;  /* 0x7ffffe0cfc00780c */ /* 0x000fc40003f66070 */
[----:B------:R-:W-:-:S04]  /*237a0*/  IADD3 R249, R0, -0x179, RZ ;  /* 0xfffffe8700f97810 */ /* 0x000fc80007ffe0ff */
[----:B------:R-:W-:Y:S01]  /*237b0*/  ISETP.GE.U32.AND P2, PT, R249, 0x7ffffe08, PT ;  /* 0x7ffffe08f900780c */ /* 0x000fe20003f46070 */
[----:B--2---:R-:W-:-:S05]  /*237c0*/  IMAD.WIDE R104, R2, 0x4, R118 ;  /* 0x0000000402687825 */ /* 0x004fca00078e0276 */
[----:B------:R2:W-:Y:S01]  /*237d0*/  STL.64 [R1+0xf20], R104 ;  /* 0x000f206801007387 */ /* 0x0005e20000100a00 */
[----:B------:R-:W-:-:S03]  /*237e0*/  IMAD.WIDE R98, R2, 0x4, R98 ;  /* 0x0000000402627825 */ /* 0x000fc600078e0262 */
[----:B-1----:R-:W4:Y:S04]  /*237f0*/  LDL.LU.64 R102, [R1+0xee0] ;  /* 0x000ee00001667983 */ /* 0x002f280000300a00 */
[----:B------:R1:W-:Y:S04]  /*23800*/  STL.64 [R1+0xf18], R98 ;  /* 0x000f186201007387 */ /* 0x0003e80000100a00 */
[----:B------:R-:W4:Y:S04]  /*23810*/  LDL.LU.64 R118, [R1+0xed8] ;  /* 0x000ed80001767983 */ /* 0x000f280000300a00 */
[----:B------:R2:W-:Y:S04]  /*23820*/  LDGSTS.E [R91+0x5d000], [R104.64], !P3 ;  /* 0x5d000000685b7fae */ /* 0x0005e8000d921844 */
[----:B------:R1:W-:Y:S01]  /*23830*/  LDGSTS.E [R91+0x5d200], [R98.64], !P3 ;  /* 0x5d200000625b7fae */ /* 0x0003e2000d921844 */
[----:B---3--:R-:W-:-:S04]  /*23840*/  IMAD.WIDE R96, R2, 0x4, R96 ;  /* 0x0000000402607825 */ /* 0x008fc800078e0260 */
[C---:B--2---:R-:W-:Y:S01]  /*23850*/  IMAD.WIDE R104, R2.reuse, 0x4, R94 ;  /* 0x0000000402687825 */ /* 0x044fe200078e025e */
[----:B------:R2:W-:Y:S04]  /*23860*/  LDGSTS.E [R91+0x5e000], [R96.64], !P2 ;  /* 0x5e000000605b7fae */ /* 0x0005e8000d121844 */
[----:B------:R-:W3:Y:S04]  /*23870*/  LDL.LU.64 R94, [R1+0xed0] ;  /* 0x000ed000015e7983 */ /* 0x000ee80000300a00 */
[----:B-1----:R-:W3:Y:S04]  /*23880*/  LDL.LU.64 R98, [R1+0xec8] ;  /* 0x000ec80001627983 */ /* 0x002ee80000300a00 */
[----:B------:R2:W-:Y:S01]  /*23890*/  STL.64 [R1+0xf10], R96 ;  /* 0x000f106001007387 */ /* 0x0005e20000100a00 */
[----:B------:R-:W-:-:S03]  /*238a0*/  IMAD.WIDE R110, R2, 0x4, R108 ;  /* 0x00000004026e7825 */ /* 0x000fc600078e026c */
[----:B------:R1:W-:Y:S01]  /*238b0*/  STL.64 [R1+0xf08], R104 ;  /* 0x000f086801007387 */ /* 0x0003e20000100a00 */
[----:B------:R-:W-:-:S03]  /*238c0*/  IADD3 R252, R0, -0x17d, RZ ;  /* 0xfffffe8300fc7810 */ /* 0x000fc60007ffe0ff */
[----:B------:R1:W-:Y:S04]  /*238d0*/  LDGSTS.E [R91+0x5e200], [R104.64], !P2 ;  /* 0x5e200000685b7fae */ /* 0x0003e8000d121844 */
[----:B--2---:R-:W2:Y:S04]  /*238e0*/  LDL.LU.64 R96, [R1+0xec0] ;  /* 0x000ec00001607983 */ /* 0x004ea80000300a00 */
[----:B------:R4:W-:Y:S01]  /*238f0*/  STL.64 [R1+0xf00], R110 ;  /* 0x000f006e01007387 */ /* 0x0009e20000100a00 */
[----:B------:R-:W-:-:S05]  /*23900*/  IMAD.WIDE R108, R2, 0x4, R120 ;  /* 0x00000004026c7825 */ /* 0x000fca00078e0278 */
[----:B------:R4:W-:Y:S04]  /*23910*/  STL.64 [R1+0xef8], R108 ;  /* 0x000ef86c01007387 */ /* 0x0009e80000100a00 */
[----:B------:R-:W2:Y:S04]  /*23920*/  LDL.LU.64 R120, [R1+0xeb8] ;  /* 0x000eb80001787983 */ /* 0x000ea80000300a00 */
[----:B-1----:R-:W1:Y:S01]  /*23930*/  S2R R105, SR_TID.X ;  /* 0x0000000000697919 */ /* 0x002e620000002100 */
[----:B------:R-:W-:Y:S01]  /*23940*/  ISETP.GE.U32.AND P1, PT, R252, 0x7ffffe04, PT ;  /* 0x7ffffe04fc00780c */ /* 0x000fe20003f26070 */
[----:B------:R-:W-:-:S12]  /*23950*/  IMAD.WIDE R114, R2, 0x4, R106 ;  /* 0x0000000402727825 */ /* 0x000fd800078e026a */
[----:B------:R4:W-:Y:S01]  /*23960*/  LDGSTS.E [R91+0x5f000], [R110.64], !P1 ;  /* 0x5f0000006e5b7fae */ /* 0x0009e2000c921844 */
[----:B------:R-:W-:Y:S01]  /*23970*/  IMAD.WIDE R112, R2, 0x4, R86 ;  /* 0x0000000402707825 */ /* 0x000fe200078e0256 */
[----:B------:R-:W-:Y:S02]  /*23980*/  IADD3 R249, R0, -0x102, RZ ;  /* 0xfffffefe00f97810 */ /* 0x000fe40007ffe0ff */
[----:B------:R-:W2:Y:S04]  /*23990*/  LDL.LU.64 R86, [R1+0xeb0] ;  /* 0x000eb00001567983 */ /* 0x000ea80000300a00 */
[----:B------:R3:W-:Y:S04]  /*239a0*/  STL.64 [R1+0x988], R114 ;  /* 0x0009887201007387 */ /* 0x0007e80000100a00 */
[----:B------:R-:W2:Y:S04]  /*239b0*/  LDL.LU.64 R106, [R1+0xea8] ;  /* 0x000ea800016a7983 */ /* 0x000ea80000300a00 */
[----:B------:R3:W-:Y:S01]  /*239c0*/  STL.64 [R1+0x980], R112 ;  /* 0x0009807001007387 */ /* 0x0007e20000100a00 */
[----:B-1----:R-:W-:-:S03]  /*239d0*/  LOP3.LUT R105, R105, 0x7f, RZ, 0xc0, !PT ;  /* 0x0000007f69697812 */ /* 0x002fc600078ec0ff */
[----:B------:R1:W-:Y:S01]  /*239e0*/  LDGSTS.E [R91+0x5f200], [R108.64], !P1 ;  /* 0x5f2000006c5b7fae */ /* 0x0003e2000c921844 */
[----:B------:R-:W-:Y:S01]  /*239f0*/  ISETP.GE.U32.AND P6, PT, R249, 0x7ffffe7f, PT ;  /* 0x7ffffe7ff900780c */ /* 0x000fe20003fc6070 */
[----:B------:R-:W-:Y:S01]  /*23a00*/  IMAD.SHL.U32 R105, R105, 0x4, RZ ;  /* 0x0000000469697824 */ /* 0x000fe200078e00ff */
[----:B------:R-:W-:-:S04]  /*23a10*/  IADD3 R252, R0, -0x106, RZ ;  /* 0xfffffefa00fc7810 */ /* 0x000fc80007ffe0ff */
[----:B------:R-:W-:Y:S02]  /*23a20*/  ISETP.GE.U32.AND P5, PT, R252, 0x7ffffe7b, PT ;  /* 0x7ffffe7bfc00780c */ /* 0x000fe40003fa6070 */
[----:B------:R-:W-:-:S05]  /*23a30*/  LOP3.LUT R104, R105, 0x20, RZ, 0x3c, !PT ;  /* 0x0000002069687812 */ /* 0x000fca00078e3cff */
[----:B------:R3:W-:Y:S04]  /*23a40*/  LDGSTS.E [R104+0x40400], [R114.64], !P6 ;  /* 0x4040000072687fae */ /* 0x0007e8000f121844 */
[----:B------:R1:W-:Y:S01]  /*23a50*/  LDGSTS.E [R104+0x40600], [R112.64], !P6 ;  /* 0x4060000070687fae */ /* 0x0003e2000f121844 */
[----:B----4-:R-:W-:-:S03]  /*23a60*/  IMAD.WIDE R110, R2, 0x4, R102 ;  /* 0x00000004026e7825 */ /* 0x010fc600078e0266 */
[----:B------:R-:W4:Y:S04]  /*23a70*/  LDL.LU.64 R102, [R1+0xea0] ;  /* 0x000ea00001667983 */ /* 0x000f280000300a00 */
[----:B------:R2:W-:Y:S01]  /*23a80*/  STL.64 [R1+0x948], R110 ;  /* 0x0009486e01007387 */ /* 0x0005e20000100a00 */
[----:B-1----:R-:W-:-:S03]  /*23a90*/  IMAD.WIDE R108, R2, 0x4, R118 ;  /* 0x00000004026c7825 */ /* 0x002fc600078e0276 */
[----:B------:R-:W4:Y:S04]  /*23aa0*/  LDL.LU.64 R118, [R1+0xe98] ;  /* 0x000e980001767983 */ /* 0x000f280000300a00 */
[----:B------:R1:W-:Y:S04]  /*23ab0*/  STL.64 [R1+0x940], R108 ;  /* 0x0009406c01007387 */ /* 0x0003e80000100a00 */
[----:B------:R2:W-:Y:S04]  /*23ac0*/  LDGSTS.E [R104+0x41400], [R110.64], !P5 ;  /* 0x414000006e687fae */ /* 0x0005e8000e921844 */
[----:B------:R1:W-:Y:S01]  /*23ad0*/  LDGSTS.E [R104+0x41600], [R108.64], !P5 ;  /* 0x416000006c687fae */ /* 0x0003e2000e921844 */
[----:B---3--:R-:W-:-:S03]  /*23ae0*/  IMAD.WIDE R114, R2, 0x4, R94 ;  /* 0x0000000402727825 */ /* 0x008fc600078e025e */
[----:B------:R-:W3:Y:S01]  /*23af0*/  LDL.LU.64 R94, [R1+0xe90] ;  /* 0x000e9000015e7983 */ /* 0x000ee20000300a00 */
[----:B------:R-:W-:-:S03]  /*23b00*/  IMAD.WIDE R112, R2, 0x4, R98 ;  /* 0x0000000402707825 */ /* 0x000fc600078e0262 */
[----:B------:R-:W3:Y:S04]  /*23b10*/  LDL.LU.64 R98, [R1+0xe88] ;  /* 0x000e880001627983 */ /* 0x000ee80000300a00 */
[----:B------:R1:W-:Y:S04]  /*23b20*/  STL.64 [R1+0x6a8], R114 ;  /* 0x0006a87201007387 */ /* 0x0003e80000100a00 */
[----:B------:R1:W-:Y:S01]  /*23b30*/  STL.64 [R1+0xed0], R112 ;  /* 0x000ed07001007387 */ /* 0x0003e20000100a00 */
[----:B--2---:R-:W-:-:S03]  /*23b40*/  IMAD.WIDE R110, R2, 0x4, R96 ;  /* 0x00000004026e7825 */ /* 0x004fc600078e0260 */
[----:B------:R-:W2:Y:S04]  /*23b50*/  LDL.LU.64 R96, [R1+0xe80] ;  /* 0x000e800001607983 */ /* 0x000ea80000300a00 */
[----:B------:R4:W-:Y:S01]  /*23b60*/  STL.64 [R1+0xec8], R110 ;  /* 0x000ec86e01007387 */ /* 0x0009e20000100a00 */
[----:B-1----:R-:W-:-:S03]  /*23b70*/  IMAD.WIDE R108, R2, 0x4, R120 ;  /* 0x00000004026c7825 */ /* 0x002fc600078e0278 */
[----:B------:R-:W2:Y:S01]  /*23b80*/  LDL.LU.64 R120, [R1+0xe78] ;  /* 0x000e780001787983 */ /* 0x000ea20000300a00 */
[----:B------:R-:W-:-:S04]  /*23b90*/  IADD3 R249, R0, -0x10a, RZ ;  /* 0xfffffef600f97810 */ /* 0x000fc80007ffe0ff */
[----:B------:R-:W-:Y:S01]  /*23ba0*/  ISETP.GE.U32.AND P4, PT, R249, 0x7ffffe77, PT ;  /* 0x7ffffe77f900780c */ /* 0x000fe20003f86070 */
[----:B------:R1:W-:Y:S01]  /*23bb0*/  STL.64 [R1+0xec0], R108 ;  /* 0x000ec06c01007387 */ /* 0x0003e20000100a00 */
[----:B------:R-:W-:-:S04]  /*23bc0*/  IADD3 R252, R0, -0x10e, RZ ;  /* 0xfffffef200fc7810 */ /* 0x000fc80007ffe0ff */
[----:B------:R-:W-:-:S07]  /*23bd0*/  ISETP.GE.U32.AND P0, PT, R252, 0x7ffffe73, PT ;  /* 0x7ffffe73fc00780c */ /* 0x000fce0003f06070 */
[----:B------:R1:W-:Y:S04]  /*23be0*/  LDGSTS.E [R104+0x42400], [R114.64], !P4 ;  /* 0x4240000072687fae */ /* 0x0003e8000e121844 */
[----:B------:R1:W-:Y:S01]  /*23bf0*/  LDGSTS.E [R104+0x42600], [R112.64], !P4 ;  /* 0x4260000070687fae */ /* 0x0003e2000e121844 */
[----:B------:R-:W-:-:S03]  /*23c00*/  IADD3 R249, R0, -0x112, RZ ;  /* 0xfffffeee00f97810 */ /* 0x000fc60007ffe0ff */
[----:B------:R4:W-:Y:S01]  /*23c10*/  LDGSTS.E [R104+0x43400], [R110.64], !P0 ;  /* 0x434000006e687fae */ /* 0x0009e2000c121844 */
[----:B-1----:R-:W-:-:S03]  /*23c20*/  IMAD.WIDE R114, R2, 0x4, R86 ;  /* 0x0000000402727825 */ /* 0x002fc600078e0256 */
[----:B------:R1:W-:Y:S04]  /*23c30*/  LDGSTS.E [R104+0x43600], [R108.64], !P0 ;  /* 0x436000006c687fae */ /* 0x0003e8000c121844 */
[----:B------:R-:W2:Y:S01]  /*23c40*/  LDL.LU.64 R86, [R1+0xe70] ;  /* 0x000e700001567983 */ /* 0x000ea20000300a00 */
[----:B------:R-:W-:-:S03]  /*23c50*/  IMAD.WIDE R112, R2, 0x4, R106 ;  /* 0x0000000402707825 */ /* 0x000fc600078e026a */
[----:B------:R-:W2:Y:S04]  /*23c60*/  LDL.LU.64 R106, [R1+0xe68] ;  /* 0x000e6800016a7983 */ /* 0x000ea80000300a00 */
[----:B------:R3:W-:Y:S04]  /*23c70*/  STL.64 [R1+0xeb8], R114 ;  /* 0x000eb87201007387 */ /* 0x0007e80000100a00 */
[----:B------:R1:W-:Y:S01]  /*23c80*/  STL.64 [R1+0xeb0], R112 ;  /* 0x000eb07001007387 */ /* 0x0003e20000100a00 */
[----:B------:R-:W-:Y:S02]  /*23c90*/  ISETP.GE.U32.AND P3, PT, R249, 0x7ffffe6f, PT ;  /* 0x7ffffe6ff900780c */ /* 0x000fe40003f66070 */
[----:B------:R-:W-:-:S04]  /*23ca0*/  IADD3 R252, R0, -0x116, RZ ;  /* 0xfffffeea00fc7810 */ /* 0x000fc80007ffe0ff */
[----:B------:R-:W-:-:S07]  /*23cb0*/  ISETP.GE.U32.AND P2, PT, R252, 0x7ffffe6b, PT ;  /* 0x7ffffe6bfc00780c */ /* 0x000fce0003f46070 */
        /* <DEDUP_REMOVED lines=58> */
[----:B------:R-:W-:Y:S01]  /*24060*/  STL.64 [R1+0xe48], R110 ;  /* 0x000e486e01007387 */ /* 0x000fe20000100a00 */
        /* <DEDUP_REMOVED lines=11> */
[----:B-1----:R-:W-:Y:S01]  /*24120*/  IMAD.WIDE R114, R2, 0x4, R86 ;  /* 0x0000000402727825 */ /* 0x002fe200078e0256 */
[----:B------:R-:W-:Y:S02]  /*24130*/  IADD3 R252, R0, -0x136, RZ ;  /* 0xfffffeca00fc7810 */ /* 0x000fe40007ffe0ff */
[----:B------:R-:W2:Y:S01]  /*24140*/  LDL.LU.64 R86, [R1+0xde8] ;  /* 0x000de80001567983 */ /* 0x000ea20000300a00 */
[----:B------:R-:W-:-:S03]  /*24150*/  IMAD.WIDE R112, R2, 0x4, R106 ;  /* 0x0000000402707825 */ /* 0x000fc600078e026a */
[----:B------:R-:W2:Y:S01]  /*24160*/  LDL.LU.64 R106, [R1+0xde0] ;  /* 0x000de000016a7983 */ /* 0x000ea20000300a00 */
[----:B------:R-:W-:-:S03]  /*24170*/  ISETP.GE.U32.AND P2, PT, R249, 0x7ffffe4f, PT ;  /* 0x7ffffe4ff900780c */ /* 0x000fc60003f46070 */
[----:B------:R3:W-:Y:S04]  /*24180*/  STL.64 [R1+0xe38], R114 ;  /* 0x000e387201007387 */ /* 0x0007e80000100a00 */
[----:B------:R1:W-:Y:S04]  /*24190*/  LDGSTS.E [R104+0x4b600], [R108.64], !P3 ;  /* 0x4b6000006c687fae */ /* 0x0003e8000d921844 */
[----:B------:R3:W-:Y:S01]  /*241a0*/  STL.64 [R1+0xe30], R112 ;  /* 0x000e307001007387 */ /* 0x0007e20000100a00 */
[----:B------:R-:W-:-:S03]  /*241b0*/  ISETP.GE.U32.AND P1, PT, R252, 0x7ffffe4b, PT ;  /* 0x7ffffe4bfc00780c */ /* 0x000fc60003f26070 */
[----:B------:R3:W-:Y:S04]  /*241c0*/  LDGSTS.E [R104+0x4c400], [R114.64], !P2 ;  /* 0x4c40000072687fae */ /* 0x0007e8000d121844 */
[----:B-1----:R-:W2:Y:S04]  /*241d0*/  LDL.LU.64 R108, [R1+0xdd8] ;  /* 0x000dd800016c7983 */ /* 0x002ea80000300a00 */
[----:B------:R1:W-:Y:S01]  /*241e0*/  LDGSTS.E [R104+0x4c600], [R112.64], !P2 ;  /* 0x4c60000070687fae */ /* 0x0003e2000d121844 */
[----:B----4-:R-:W-:-:S05]  /*241f0*/  IMAD.WIDE R110, R2, 0x4, R102 ;  /* 0x00000004026e7825 */ /* 0x010fca00078e0266 */
[----:B------:R-:W-:Y:S01]  /*24200*/  STL.64 [R1+0xe28], R110 ;  /* 0x000e286e01007387 */ /* 0x000fe20000100a00 */
[----:B------:R-:W-:-:S03]  /*24210*/  IMAD.WIDE R102, R2, 0x4, R118 ;  /* 0x0000000402667825 */ /* 0x000fc600078e0276 */
[----:B------:R2:W-:Y:S04]  /*24220*/  LDGSTS.E [R104+0x4d400], [R110.64], !P1 ;  /* 0x4d4000006e687fae */ /* 0x0005e8000c921844 */
[----:B------:R-:W4:Y:S04]  /*24230*/  LDL.LU.64 R118, [R1+0xdd0] ;  /* 0x000dd00001767983 */ /* 0x000f280000300a00 */
[----:B------:R1:W-:Y:S04]  /*24240*/  STL.64 [R1+0xe20], R102 ;  /* 0x000e206601007387 */ /* 0x0003e80000100a00 */
[----:B------:R1:W-:Y:S01]  /*24250*/  LDGSTS.E [R104+0x4d600], [R102.64], !P1 ;  /* 0x4d60000066687fae */ /* 0x0003e2000c921844 */
[----:B---3--:R-:W-:-:S03]  /*24260*/  IMAD.WIDE R114, R2, 0x4, R94 ;  /* 0x0000000402727825 */ /* 0x008fc600078e025e */
[----:B------:R-:W3:Y:S01]  /*24270*/  LDL.LU.64 R94, [R1+0xdc8] ;  /* 0x000dc800015e7983 */ /* 0x000ee20000300a00 */
[----:B-1----:R-:W-:-:S03]  /*24280*/  IMAD.WIDE R112, R2, 0x4, R98 ;  /* 0x0000000402707825 */ /* 0x002fc600078e0262 */
[----:B------:R-:W3:Y:S04]  /*24290*/  LDL.LU.64 R102, [R1+0xdc0] ;  /* 0x000dc00001667983 */ /* 0x000ee80000300a00 */
[----:B------:R-:W-:Y:S04]  /*242a0*/  STL.64 [R1+0xe18], R114 ;  /* 0x000e187201007387 */ /* 0x000fe80000100a00 */
[----:B------:R-:W-:Y:S04]  /*242b0*/  STL.64 [R1+0xe10], R112 ;  /* 0x000e107001007387 */ /* 0x000fe80000100a00 */
[----:B------:R-:W3:Y:S01]  /*242c0*/  LDL.LU.64 R98, [R1+0xdb8] ;  /* 0x000db80001627983 */ /* 0x000ee20000300a00 */
[----:B--2---:R-:W-:-:S05]  /*242d0*/  IMAD.WIDE R110, R2, 0x4, R96 ;  /* 0x00000004026e7825 */ /* 0x004fca00078e0260 */
[----:B------:R-:W-:Y:S01]  /*242e0*/  STL.64 [R1+0xe08], R110 ;  /* 0x000e086e01007387 */ /* 0x000fe20000100a00 */
[----:B------:R-:W-:-:S03]  /*242f0*/  IMAD.WIDE R96, R2, 0x4, R120 ;  /* 0x0000000402607825 */ /* 0x000fc600078e0278 */
[----:B------:R-:W2:Y:S01]  /*24300*/  LDL.LU.64 R120, [R1+0xdb0] ;  /* 0x000db00001787983 */ /* 0x000ea20000300a00 */
        /* <DEDUP_REMOVED lines=10> */
[----:B------:R-:W2:Y:S01]  /*243b0*/  LDL.LU.64 R86, [R1+0xda8] ;  /* 0x000da80001567983 */ /* 0x000ea20000300a00 */
[----:B------:R-:W-:Y:S01]  /*243c0*/  IADD3 R249, R0, -0x142, RZ ;  /* 0xfffffebe00f97810 */ /* 0x000fe20007ffe0ff */
[----:B------:R-:W-:Y:S02]  /*243d0*/  IMAD.WIDE R112, R2, 0x4, R106 ;  /* 0x0000000402707825 */ /* 0x000fe400078e026a */
[----:B------:R-:W2:Y:S01]  /*243e0*/  LDL.LU.64 R106, [R1+0xda0] ;  /* 0x000da000016a7983 */ /* 0x000ea20000300a00 */
[----:B------:R-:W-:-:S03]  /*243f0*/  ISETP.GE.U32.AND P4, PT, R249, 0x7ffffe3f, PT ;  /* 0x7ffffe3ff900780c */ /* 0x000fc60003f86070 */
[----:B------:R1:W-:Y:S01]  /*24400*/  STL.64 [R1+0xdf8], R96 ;  /* 0x000df86001007387 */ /* 0x0003e20000100a00 */
[----:B------:R-:W-:-:S03]  /*24410*/  IADD3 R252, R0, -0x146, RZ ;  /* 0xfffffeba00fc7810 */ /* 0x000fc60007ffe0ff */
[----:B------:R1:W-:Y:S01]  /*24420*/  STL.64 [R1+0xdf0], R112 ;  /* 0x000df07001007387 */ /* 0x0003e20000100a00 */
[----:B------:R-:W-:-:S05]  /*24430*/  ISETP.GE.U32.AND P0, PT, R252, 0x7ffffe3b, PT ;  /* 0x7ffffe3bfc00780c */ /* 0x000fca0003f06070 */
[----:B------:R1:W-:Y:S01]  /*24440*/  LDGSTS.E [R104+0x50400], [R96.64], !P4 ;  /* 0x5040000060687fae */ /* 0x0003e2000e121844 */
[----:B------:R-:W-:-:S03]  /*24450*/  IMAD.WIDE R110, R2, 0x4, R108 ;  /* 0x00000004026e7825 */ /* 0x000fc600078e026c */
[----:B------:R1:W-:Y:S04]  /*24460*/  LDGSTS.E [R104+0x50600], [R112.64], !P4 ;  /* 0x5060000070687fae */ /* 0x0003e8000e121844 */
[----:B------:R1:W-:Y:S01]  /*24470*/  LDGSTS.E [R104+0x51400], [R110.64], !P0 ;  /* 0x514000006e687fae */ /* 0x0003e2000c121844 */
[----:B----4-:R-:W-:-:S03]  /*24480*/  IMAD.WIDE R108, R2, 0x4, R118 ;  /* 0x00000004026c7825 */ /* 0x010fc600078e0276 */
[----:B------:R-:W4:Y:S04]  /*24490*/  LDL.LU.64 R118, [R1+0xd98] ;  /* 0x000d980001767983 */ /* 0x000f280000300a00 */
[----:B------:R3:W-:Y:S04]  /*244a0*/  STL.64 [R1+0xb18], R110 ;  /* 0x000b186e01007387 */ /* 0x0007e80000100a00 */
[----:B-1----:R-:W4:Y:S04]  /*244b0*/  LDL.LU.64 R96, [R1+0xd90] ;  /* 0x000d900001607983 */ /* 0x002f280000300a00 */
[----:B------:R2:W-:Y:S04]  /*244c0*/  STL.64 [R1+0xb38], R108 ;  /* 0x000b386c01007387 */ /* 0x0005e80000100a00 */
[----:B------:R2:W-:Y:S01]  /*244d0*/  LDGSTS.E [R104+0x51600], [R108.64], !P0 ;  /* 0x516000006c687fae */ /* 0x0005e2000c121844 */
[----:B---3--:R-:W-:-:S03]  /*244e0*/  IMAD.WIDE R114, R2, 0x4, R94 ;  /* 0x0000000402727825 */ /* 0x008fc600078e025e */
[----:B------:R-:W3:Y:S01]  /*244f0*/  LDL.LU.64 R94, [R1+0xd88] ;  /* 0x000d8800015e7983 */ /* 0x000ee20000300a00 */
[----:B------:R-:W-:-:S03]  /*24500*/  IMAD.WIDE R112, R2, 0x4, R102 ;  /* 0x0000000402707825 */ /* 0x000fc600078e0266 */
[----:B------:R-:W3:Y:S04]  /*24510*/  LDL.LU.64 R102, [R1+0xd80] ;  /* 0x000d800001667983 */ /* 0x000ee80000300a00 */
[----:B------:R1:W-:Y:S01]  /*24520*/  STL.64 [R1+0xbb8], R114 ;  /* 0x000bb87201007387 */ /* 0x0003e20000100a00 */
[----:B------:R-:W-:-:S03]  /*24530*/  IMAD.WIDE R110, R2, 0x4, R98 ;  /* 0x00000004026e7825 */ /* 0x000fc600078e0262 */
[----:B------:R1:W-:Y:S04]  /*24540*/  STL.64 [R1+0xbd8], R112 ;  /* 0x000bd87001007387 */ /* 0x0003e80000100a00 */
[----:B------:R-:W3:Y:S04]  /*24550*/  LDL.LU.64 R98, [R1+0xd78] ;  /* 0x000d780001627983 */ /* 0x000ee80000300a00 */
[----:B------:R-:W-:Y:S01]  /*24560*/  STL.64 [R1+0xde8], R110 ;  /* 0x000de86e01007387 */ /* 0x000fe20000100a00 */
[----:B--2---:R-:W-:-:S03]  /*24570*/  IMAD.WIDE R108, R2, 0x4, R120 ;  /* 0x00000004026c7825 */ /* 0x004fc600078e0278 */
        /* <DEDUP_REMOVED lines=9> */
[----:B------:R4:W-:Y:S04]  /*24610*/  LDGSTS.E [R104+0x53400], [R110.64], !P2 ;  /* 0x534000006e687fae */ /* 0x0009e8000d121844 */
[----:B------:R1:W-:Y:S02]  /*24620*/  LDGSTS.E [R104+0x53600], [R108.64], !P2 ;  /* 0x536000006c687fae */ /* 0x0003e4000d121844 */
[C---:B-1----:R-:W-:Y:S02]  /*24630*/  IMAD.WIDE R114, R2.reuse, 0x4, R86 ;  /* 0x0000000402727825 */ /* 0x042fe400078e0256 */
[----:B------:R-:W2:Y:S02]  /*24640*/  LDL.LU.64 R86, [R1+0xd68] ;  /* 0x000d680001567983 */ /* 0x000ea40000300a00 */
[----:B------:R-:W-:-:S02]  /*24650*/  IMAD.WIDE R112, R2, 0x4, R106 ;  /* 0x0000000402707825 */ /* 0x000fc400078e026a */
[----:B------:R-:W2:Y:S01]  /*24660*/  LDL.LU.64 R108, [R1+0xd60] ;  /* 0x000d6000016c7983 */ /* 0x000ea20000300a00 */
[----:B------:R-:W-:-:S03]  /*24670*/  ISETP.GE.U32.AND P1, PT, R249, 0x7ffffe2f, PT ;  /* 0x7ffffe2ff900780c */ /* 0x000fc60003f26070 */
[----:B------:R3:W-:Y:S01]  /*24680*/  STL.64 [R1+0xde0], R114 ;  /* 0x000de07201007387 */ /* 0x0007e20000100a00 */
[----:B------:R-:W-:-:S03]  /*24690*/  IADD3 R252, R0, -0x156, RZ ;  /* 0xfffffeaa00fc7810 */ /* 0x000fc60007ffe0ff */
[----:B------:R1:W-:Y:S01]  /*246a0*/  STL.64 [R1+0xdd8], R112 ;  /* 0x000dd87001007387 */ /* 0x0003e20000100a00 */
[----:B------:R-:W-:-:S05]  /*246b0*/  ISETP.GE.U32.AND P6, PT, R252, 0x7ffffe2b, PT ;  /* 0x7ffffe2bfc00780c */ /* 0x000fca0003fc6070 */
[----:B------:R3:W-:Y:S04]  /*246c0*/  LDGSTS.E [R104+0x54400], [R114.64], !P1 ;  /* 0x5440000072687fae */ /* 0x0007e8000c921844 */
[----:B------:R1:W-:Y:S01]  /*246d0*/  LDGSTS.E [R104+0x54600], [R112.64], !P1 ;  /* 0x5460000070687fae */ /* 0x0003e2000c921844 */
[----:B----4-:R-:W-:-:S03]  /*246e0*/  IMAD.WIDE R110, R2, 0x4, R118 ;  /* 0x00000004026e7825 */ /* 0x010fc600078e0276 */
[----:B------:R-:W4:Y:S04]  /*246f0*/  LDL.LU.64 R118, [R1+0xd58] ;  /* 0x000d580001767983 */ /* 0x000f280000300a00 */
[----:B------:R1:W-:Y:S01]  /*24700*/  LDGSTS.E [R104+0x55400], [R110.64], !P6 ;  /* 0x554000006e687fae */ /* 0x0003e2000f121844 */
[----:B------:R-:W-:-:S03]  /*24710*/  IMAD.WIDE R106, R2, 0x4, R96 ;  /* 0x00000004026a7825 */ /* 0x000fc600078e0260 */
[----:B------:R-:W4:Y:S04]  /*24720*/  LDL.LU.64 R96, [R1+0xd50] ;  /* 0x000d500001607983 */ /* 0x000f280000300a00 */
[----:B------:R1:W-:Y:S04]  /*24730*/  STL.64 [R1+0xdd0], R110 ;  /* 0x000dd06e01007387 */ /* 0x0003e80000100a00 */
[----:B------:R3:W-:Y:S04]  /*24740*/  STL.64 [R1+0xdc0], R106 ;  /* 0x000dc06a01007387 */ /* 0x0007e80000100a00 */
[----:B------:R3:W-:Y:S02]  /*24750*/  LDGSTS.E [R104+0x55600], [R106.64], !P6 ;  /* 0x556000006a687fae */ /* 0x0007e4000f121844 */
[----:B---3--:R-:W-:-:S02]  /*24760*/  IMAD.WIDE R114, R2, 0x4, R94 ;  /* 0x0000000402727825 */ /* 0x008fc400078e025e */
[----:B------:R-:W3:Y:S02]  /*24770*/  LDL.LU.64 R94, [R1+0xd48] ;  /* 0x000d4800015e7983 */ /* 0x000ee40000300a00 */
[C---:B-1----:R-:W-:Y:S02]  /*24780*/  IMAD.WIDE R112, R2.reuse, 0x4, R102 ;  /* 0x0000000402707825 */ /* 0x042fe400078e0266 */
[----:B------:R-:W3:Y:S04]  /*24790*/  LDL.LU.64 R110, [R1+0xd40] ;  /* 0x000d4000016e7983 */ /* 0x000ee80000300a00 */
[----:B------:R-:W-:Y:S04]  /*247a0*/  STL.64 [R1+0xdb8], R114 ;  /* 0x000db87201007387 */ /* 0x000fe80000100a00 */
[----:B------:R-:W-:Y:S04]  /*247b0*/  STL.64 [R1+0xda8], R112 ;  /* 0x000da87001007387 */ /* 0x000fe80000100a00 */
[----:B------:R-:W3:Y:S01]  /*247c0*/  LDL.LU.64 R106, [R1+0xd38] ;  /* 0x000d3800016a7983 */ /* 0x000ee20000300a00 */
[----:B------:R-:W-:-:S04]  /*247d0*/  IMAD.WIDE R102, R2, 0x4, R98 ;  /* 0x0000000402667825 */ /* 0x000fc800078e0262 */
[----:B--2---:R-:W-:Y:S02]  /*247e0*/  IMAD.WIDE R98, R2, 0x4, R120 ;  /* 0x0000000402627825 */ /* 0x004fe400078e0278 */
[----:B------:R-:W2:Y:S01]  /*247f0*/  LDL.LU.64 R120, [R1+0xd30] ;  /* 0x000d300001787983 */ /* 0x000ea20000300a00 */
[C---:B------:R-:W-:Y:S02]  /*24800*/  IADD3 R249, R0.reuse, -0x15a, RZ ;  /* 0xfffffea600f97810 */ /* 0x040fe40007ffe0ff */
[----:B------:R-:W-:Y:S02]  /*24810*/  IADD3 R252, R0, -0x15e, RZ ;  /* 0xfffffea200fc7810 */ /* 0x000fe40007ffe0ff */
[----:B------:R-:W-:Y:S02]  /*24820*/  ISETP.GE.U32.AND P5, PT, R249, 0x7ffffe27, PT ;  /* 0x7ffffe27f900780c */ /* 0x000fe40003fa6070 */
[----:B------:R-:W-:Y:S01]  /*24830*/  ISETP.GE.U32.AND P4, PT, R252, 0x7ffffe23, PT ;  /* 0x7ffffe23fc00780c */ /* 0x000fe20003f86070 */
[----:B------:R1:W-:Y:S04]  /*24840*/  STL.64 [R1+0xda0], R102 ;  /* 0x000da06601007387 */ /* 0x0003e80000100a00 */
[----:B------:R1:W-:Y:S06]  /*24850*/  STL.64 [R1+0xd98], R98 ;  /* 0x000d986201007387 */ /* 0x0003ec0000100a00 */
[----:B------:R1:W-:Y:S04]  /*24860*/  LDGSTS.E [R104+0x56400], [R114.64], !P5 ;  /* 0x5640000072687fae */ /* 0x0003e8000e921844 */
[----:B------:R1:W-:Y:S04]  /*24870*/  LDGSTS.E [R104+0x56600], [R112.64], !P5 ;  /* 0x5660000070687fae */ /* 0x0003e8000e921844 */
[----:B------:R1:W-:Y:S04]  /*24880*/  LDGSTS.E [R104+0x57400], [R102.64], !P4 ;  /* 0x5740000066687fae */ /* 0x0003e8000e121844 */
[----:B------:R1:W-:Y:S04]  /*24890*/  LDGSTS.E [R104+0x57600], [R98.64], !P4 ;  /* 0x5760000062687fae */ /* 0x0003e8000e121844 */
[----:B-1----:R-:W2:Y:S01]  /*248a0*/  LDL.LU.64 R102, [R1+0xd28] ;  /* 0x000d280001667983 */ /* 0x002ea20000300a00 */
[----:B------:R-:W-:-:S03]  /*248b0*/  IMAD.WIDE R98, R2, 0x4, R86 ;  /* 0x0000000402627825 */ /* 0x000fc600078e0256 */
[----:B------:R-:W2:Y:S01]  /*248c0*/  LDL.LU.64 R86, [R1+0xd20] ;  /* 0x000d200001567983 */ /* 0x000ea20000300a00 */
[----:B------:R-:W-:Y:S01]  /*248d0*/  IADD3 R249, R0, -0x162, RZ ;  /* 0xfffffe9e00f97810 */ /* 0x000fe20007ffe0ff */
[----:B------:R-:W-:-:S03]  /*248e0*/  IMAD.WIDE R112, R2, 0x4, R108 ;  /* 0x0000000402707825 */ /* 0x000fc600078e026c */
[----:B------:R-:W-:Y:S01]  /*248f0*/  ISETP.GE.U32.AND P0, PT, R249, 0x7ffffe1f, PT ;  /* 0x7ffffe1ff900780c */ /* 0x000fe20003f06070 */
[----:B------:R1:W-:Y:S01]  /*24900*/  STL.64 [R1+0xd90], R98 ;  /* 0x000d906201007387 */ /* 0x0003e20000100a00 */
[----:B------:R-:W-:-:S03]  /*24910*/  IADD3 R252, R0, -0x166, RZ ;  /* 0xfffffe9a00fc7810 */ /* 0x000fc60007ffe0ff */
[----:B------:R-:W-:Y:S01]  /*24920*/  STL.64 [R1+0xd88], R112 ;  /* 0x000d887001007387 */ /* 0x000fe20000100a00 */
[----:B------:R-:W-:Y:S02]  /*24930*/  ISETP.GE.U32.AND P3, PT, R252, 0x7ffffe1b, PT ;  /* 0x7ffffe1bfc00780c */ /* 0x000fe40003f66070 */
[----:B------:R-:W-:-:S05]  /*24940*/  IADD3 R249, R0, -0x16a, RZ ;  /* 0xfffffe9600f97810 */ /* 0x000fca0007ffe0ff */
[----:B------:R1:W-:Y:S01]  /*24950*/  LDGSTS.E [R104+0x58400], [R98.64], !P0 ;  /* 0x5840000062687fae */ /* 0x0003e2000c121844 */
[----:B------:R-:W-:-:S03]  /*24960*/  ISETP.GE.U32.AND P2, PT, R249, 0x7ffffe17, PT ;  /* 0x7ffffe17f900780c */ /* 0x000fc60003f46070 */
[----:B------:R1:W-:Y:S01]  /*24970*/  LDGSTS.E [R104+0x58600], [R112.64], !P0 ;  /* 0x5860000070687fae */ /* 0x0003e2000c121844 */
[----:B----4-:R-:W-:-:S03]  /*24980*/  IMAD.WIDE R108, R2, 0x4, R118 ;  /* 0x00000004026c7825 */ /* 0x010fc600078e0276 */
[----:B------:R-:W4:Y:S04]  /*24990*/  LDL.LU.64 R118, [R1+0xd18] ;  /* 0x000d180001767983 */ /* 0x000f280000300a00 */
[----:B------:R3:W-:Y:S04]  /*249a0*/  STL.64 [R1+0xd80], R108 ;  /* 0x000d806c01007387 */ /* 0x0007e80000100a00 */
[----:B-1----:R-:W4:Y:S01]  /*249b0*/  LDL.LU.64 R98, [R1+0xd10] ;  /* 0x000d100001627983 */ /* 0x002f220000300a00 */
[----:B------:R-:W-:-:S03]  /*249c0*/  IMAD.WIDE R96, R2, 0x4, R96 ;  /* 0x0000000402607825 */ /* 0x000fc600078e0260 */
[----:B------:R3:W-:Y:S04]  /*249d0*/  LDGSTS.E [R104+0x59400], [R108.64], !P3 ;  /* 0x594000006c687fae */ /* 0x0007e8000d921844 */
[----:B------:R1:W-:Y:S04]  /*249e0*/  STL.64 [R1+0xd78], R96 ;  /* 0x000d786001007387 */ /* 0x0003e80000100a00 */
[----:B------:R1:W-:Y:S01]  /*249f0*/  LDGSTS.E [R104+0x59600], [R96.64], !P3 ;  /* 0x5960000060687fae */ /* 0x0003e2000d921844 */
[----:B---3--:R-:W-:-:S04]  /*24a00*/  IMAD.WIDE R108, R2, 0x4, R94 ;  /* 0x00000004026c7825 */ /* 0x008fc800078e025e */
[C---:B------:R-:W-:Y:S01]  /*24a10*/  IMAD.WIDE R112, R2.reuse, 0x4, R110 ;  /* 0x0000000402707825 */ /* 0x040fe200078e026e */
[----:B------:R3:W-:Y:S04]  /*24a20*/  LDGSTS.E [R104+0x5a400], [R108.64], !P2 ;  /* 0x5a4000006c687fae */ /* 0x0007e8000d121844 */
[----:B-1----:R-:W4:Y:S04]  /*24a30*/  LDL.LU.64 R96, [R1+0xd08] ;  /* 0x000d080001607983 */ /* 0x002f280000300a00 */
[----:B------:R-:W4:Y:S01]  /*24a40*/  LDL.LU.64 R94, [R1+0xd00] ;  /* 0x000d0000015e7983 */ /* 0x000f220000300a00 */
[----:B------:R-:W-:-:S03]  /*24a50*/  IMAD.WIDE R110, R2, 0x4, R106 ;  /* 0x00000004026e7825 */ /* 0x000fc600078e026a */
[----:B------:R3:W-:Y:S04]  /*24a60*/  STL.64 [R1+0xd70], R108 ;  /* 0x000d706c01007387 */ /* 0x0007e80000100a00 */
[----:B------:R-:W-:Y:S01]  /*24a70*/  STL.64 [R1+0xd68], R112 ;  /* 0x000d687001007387 */ /* 0x000fe20000100a00 */
[----:B------:R-:W-:-:S03]  /*24a80*/  IADD3 R252, R0, -0x16e, RZ ;  /* 0xfffffe9200fc7810 */ /* 0x000fc60007ffe0ff */
[----:B------:R1:W-:Y:S04]  /*24a90*/  LDGSTS.E [R104+0x5a600], [R112.64], !P2 ;  /* 0x5a60000070687fae */ /* 0x0003e8000d121844 */
[----:B---3--:R-:W3:Y:S04]  /*24aa0*/  LDL.LU.64 R108, [R1+0xcf8] ;  /* 0x000cf800016c7983 */ /* 0x008ee80000300a00 */
[----:B------:R-:W-:Y:S01]  /*24ab0*/  STL.64 [R1+0xd60], R110 ;  /* 0x000d606e01007387 */ /* 0x000fe20000100a00 */
[----:B--2---:R-:W-:-:S03]  /*24ac0*/  IMAD.WIDE R106, R2, 0x4, R120 ;  /* 0x00000004026a7825 */ /* 0x004fc600078e0278 */
[----:B------:R-:W2:Y:S01]  /*24ad0*/  LDL.LU.64 R120, [R1+0xcf0] ;  /* 0x000cf00001787983 */ /* 0x000ea20000300a00 */
[----:B------:R-:W-:-:S03]  /*24ae0*/  ISETP.GE.U32.AND P1, PT, R252, 0x7ffffe13, PT ;  /* 0x7ffffe13fc00780c */ /* 0x000fc60003f26070 */
[----:B------:R1:W-:Y:S10]  /*24af0*/  STL.64 [R1+0xd58], R106 ;  /* 0x000d586a01007387 */ /* 0x0003f40000100a00 */
[----:B------:R4:W-:Y:S04]  /*24b00*/  LDGSTS.E [R104+0x5b400], [R110.64], !P1 ;  /* 0x5b4000006e687fae */ /* 0x0009e8000c921844 */
[----:B------:R1:W-:Y:S01]  /*24b10*/  LDGSTS.E [R104+0x5b600], [R106.64], !P1 ;  /* 0x5b6000006a687fae */ /* 0x0003e2000c921844 */
[----:B------:R-:W-:-:S03]  /*24b20*/  IADD3 R249, R0, -0x172, RZ ;  /* 0xfffffe8e00f97810 */ /* 0x000fc60007ffe0ff */
[----:B-1----:R-:W2:Y:S01]  /*24b30*/  LDL.LU.64 R106, [R1+0xce8] ;  /* 0x000ce800016a7983 */ /* 0x002ea20000300a00 */
[----:B------:R-:W-:-:S04]  /*24b40*/  IMAD.WIDE R112, R2, 0x4, R102 ;  /* 0x0000000402707825 */ /* 0x000fc800078e0266 */
[----:B------:R-:W-:Y:S02]  /*24b50*/  IMAD.WIDE R102, R2, 0x4, R86 ;  /* 0x0000000402667825 */ /* 0x000fe400078e0256 */
[----:B------:R-:W2:Y:S01]  /*24b60*/  LDL.LU.64 R86, [R1+0xce0] ;  /* 0x000ce00001567983 */ /* 0x000ea20000300a00 */
[----:B------:R-:W-:Y:S02]  /*24b70*/  ISETP.GE.U32.AND P6, PT, R249, 0x7ffffe0f, PT ;  /* 0x7ffffe0ff900780c */ /* 0x000fe40003fc6070 */
[----:B------:R-:W-:Y:S01]  /*24b80*/  IADD3 R252, R0, -0x176, RZ ;  /* 0xfffffe8a00fc7810 */ /* 0x000fe20007ffe0ff */
[----:B------:R-:W-:Y:S04]  /*24b90*/  STL.64 [R1+0xd50], R112 ;  /* 0x000d507001007387 */ /* 0x000fe80000100a00 */
[----:B------:R1:W-:Y:S01]  /*24ba0*/  STL.64 [R1+0xd48], R102 ;  /* 0x000d486601007387 */ /* 0x0003e20000100a00 */
[----:B------:R-:W-:-:S05]  /*24bb0*/  ISETP.GE.U32.AND P5, PT, R252, 0x7ffffe0b, PT ;  /* 0x7ffffe0bfc00780c */ /* 0x000fca0003fa6070 */
[----:B------:R1:W-:Y:S04]  /*24bc0*/  LDGSTS.E [R104+0x5c400], [R112.64], !P6 ;  /* 0x5c40000070687fae */ /* 0x0003e8000f121844 */
[----:B------:R1:W-:Y:S01]  /*24bd0*/  LDGSTS.E [R104+0x5c600], [R102.64], !P6 ;  /* 0x5c60000066687fae */ /* 0x0003e2000f121844 */
[----:B------:R-:W-:-:S04]  /*24be0*/  IADD3 R249, R0, -0x17a, RZ ;  /* 0xfffffe8600f97810 */ /* 0x000fc80007ffe0ff */
[----:B------:R-:W-:Y:S01]  /*24bf0*/  ISETP.GE.U32.AND P4, PT, R249, 0x7ffffe07, PT ;  /* 0x7ffffe07f900780c */ /* 0x000fe20003f86070 */
[----:B----4-:R-:W-:-:S05]  /*24c00*/  IMAD.WIDE R110, R2, 0x4, R118 ;  /* 0x00000004026e7825 */ /* 0x010fca00078e0276 */
[----:B------:R-:W-:Y:S01]  /*24c10*/  STL.64 [R1+0xd40], R110 ;  /* 0x000d406e01007387 */ /* 0x000fe20000100a00 */
[----:B------:R-:W-:-:S03]  /*24c20*/  IMAD.WIDE R98, R2, 0x4, R98 ;  /* 0x0000000402627825 */ /* 0x000fc600078e0262 */
[----:B-1----:R-:W4:Y:S04]  /*24c30*/  LDL.LU.64 R102, [R1+0xcd8] ;  /* 0x000cd80001667983 */ /* 0x002f280000300a00 */
[----:B------:R1:W-:Y:S04]  /*24c40*/  STL.64 [R1+0xd38], R98 ;  /* 0x000d386201007387 */ /* 0x0003e80000100a00 */
[----:B------:R-:W4:Y:S04]  /*24c50*/  LDL.LU.64 R118, [R1+0xcd0] ;  /* 0x000cd00001767983 */ /* 0x000f280000300a00 */
[----:B------:R3:W-:Y:S04]  /*24c60*/  LDGSTS.E [R104+0x5d400], [R110.64], !P5 ;  /* 0x5d4000006e687fae */ /* 0x0007e8000e921844 */
[----:B------:R1:W-:Y:S01]  /*24c70*/  LDGSTS.E [R104+0x5d600], [R98.64], !P5 ;  /* 0x5d60000062687fae */ /* 0x0003e2000e921844 */
[----:B------:R-:W-:-:S04]  /*24c80*/  IMAD.WIDE R96, R2, 0x4, R96 ;  /* 0x0000000402607825 */ /* 0x000fc800078e0260 */
[C---:B------:R-:W-:Y:S01]  /*24c90*/  IMAD.WIDE R112, R2.reuse, 0x4, R94 ;  /* 0x0000000402707825 */ /* 0x040fe200078e025e */
[----:B------:R3:W-:Y:S04]  /*24ca0*/  LDGSTS.E [R104+0x5e400], [R96.64], !P4 ;  /* 0x5e40000060687fae */ /* 0x0007e8000e121844 */
[----:B------:R-:W4:Y:S04]  /*24cb0*/  LDL.LU.64 R94, [R1+0xcc8] ;  /* 0x000cc800015e7983 */ /* 0x000f280000300a00 */
[----:B-1----:R-:W4:Y:S04]  /*24cc0*/  LDL.LU.64 R98, [R1+0xcc0] ;  /* 0x000cc00001627983 */ /* 0x002f280000300a00 */
[----:B------:R1:W-:Y:S01]  /*24cd0*/  STL.64 [R1+0xd30], R96 ;  /* 0x000d306001007387 */ /* 0x0003e20000100a00 */
[----:B---3--:R-:W-:-:S03]  /*24ce0*/  IMAD.WIDE R110, R2, 0x4, R108 ;  /* 0x00000004026e7825 */ /* 0x008fc600078e026c */
[----:B------:R3:W-:Y:S04]  /*24cf0*/  STL.64 [R1+0xd28], R112 ;  /* 0x000d287001007387 */ /* 0x0007e80000100a00 */
[----:B------:R-:W2:Y:S04]  /*24d00*/  S2R R105, SR_TID.X ;  /* 0x0000000000697919 */ /* 0x000ea80000002100 */
[----:B-1----:R-:W4:Y:S04]  /*24d10*/  LDL.LU.64 R96, [R1+0xcb8] ;  /* 0x000cb80001607983 */ /* 0x002f280000300a00 */
[----:B------:R4:W-:Y:S04]  /*24d20*/  STL.64 [R1+0xd20], R110 ;  /* 0x000d206e01007387 */ /* 0x0009e80000100a00 */
[----:B------:R3:W-:Y:S01]  /*24d30*/  LDGSTS.E [R104+0x5e600], [R112.64], !P4 ;  /* 0x5e60000070687fae */ /* 0x0007e2000e121844 */
[----:B--2---:R-:W-:-:S05]  /*24d40*/  IMAD.WIDE R108, R2, 0x4, R120 ;  /* 0x00000004026c7825 */ /* 0x004fca00078e0278 */
[----:B------:R1:W-:Y:S04]  /*24d50*/  STL.64 [R1+0xd18], R108 ;  /* 0x000d186c01007387 */ /* 0x0003e80000100a00 */
[----:B------:R-:W2:Y:S01]  /*24d60*/  LDL.LU.64 R120, [R1+0xcb0] ;  /* 0x000cb00001787983 */ /* 0x000ea20000300a00 */
[----:B------:R-:W-:-:S04]  /*24d70*/  IADD3 R252, R0, -0x17e, RZ ;  /* 0xfffffe8200fc7810 */ /* 0x000fc80007ffe0ff */
[----:B------:R-:W-:Y:S02]  /*24d80*/  ISETP.GE.U32.AND P0, PT, R252, 0x7ffffe03, PT ;  /* 0x7ffffe03fc00780c */ /* 0x000fe40003f06070 */
[----:B------:R-:W-:-:S05]  /*24d90*/  LOP3.LUT R105, R105, 0x7f, RZ, 0xc0, !PT ;  /* 0x0000007f69697812 */ /* 0x000fca00078ec0ff */
[----:B------:R-:W-:Y:S01]  /*24da0*/  IMAD.SHL.U32 R105, R105, 0x4, RZ ;  /* 0x0000000469697824 */ /* 0x000fe200078e00ff */
[----:B------:R-:W-:-:S05]  /*24db0*/  IADD3 R249, R0, -0x103, RZ ;  /* 0xfffffefd00f97810 */ /* 0x000fca0007ffe0ff */
[----:B------:R1:W-:Y:S01]  /*24dc0*/  LDGSTS.E [R104+0x5f400], [R110.64], !P0 ;  /* 0x5f4000006e687fae */ /* 0x0003e2000c121844 */
[----:B------:R-:W-:-:S03]  /*24dd0*/  IMAD.WIDE R114, R2, 0x4, R106 ;  /* 0x0000000402727825 */ /* 0x000fc600078e026a */
[----:B------:R1:W-:Y:S01]  /*24de0*/  LDGSTS.E [R104+0x5f600], [R108.64], !P0 ;  /* 0x5f6000006c687fae */ /* 0x0003e2000c121844 */
[----:B---3--:R-:W-:-:S03]  /*24df0*/  IMAD.WIDE R112, R2, 0x4, R86 ;  /* 0x0000000402707825 */ /* 0x008fc600078e0256 */
[----:B------:R-:W3:Y:S01]  /*24e00*/  LDL.LU.64 R86, [R1+0xca8] ;  /* 0x000ca80001567983 */ /* 0x000ee20000300a00 */
[----:B------:R-:W-:-:S03]  /*24e10*/  LOP3.LUT R107, R105, 0x40, RZ, 0x3c, !PT ;  /* 0x00000040696b7812 */ /* 0x000fc600078e3cff */
[----:B------:R4:W-:Y:S04]  /*24e20*/  STL.64 [R1+0x978], R114 ;  /* 0x0009787201007387 */ /* 0x0009e80000100a00 */
[----:B-1----:R-:W3:Y:S01]  /*24e30*/  LDL.LU.64 R104, [R1+0xca0] ;  /* 0x000ca00001687983 */ /* 0x002ee20000300a00 */
[----:B------:R-:W-:-:S03]  /*24e40*/  ISETP.GE.U32.AND P3, PT, R249, 0x7ffffe7e, PT ;  /* 0x7ffffe7ef900780c */ /* 0x000fc60003f66070 */
[----:B------:R1:W-:Y:S01]  /*24e50*/  STL.64 [R1+0x970], R112 ;  /* 0x0009707001007387 */ /* 0x0003e20000100a00 */
[----:B------:R-:W-:-:S04]  /*24e60*/  IADD3 R252, R0, -0x107, RZ ;  /* 0xfffffef900fc7810 */ /* 0x000fc80007ffe0ff */
[----:B------:R-:W-:-:S05]  /*24e70*/  ISETP.GE.U32.AND P2, PT, R252, 0x7ffffe7a, PT ;  /* 0x7ffffe7afc00780c */ /* 0x000fca0003f46070 */
[----:B------:R1:W-:Y:S04]  /*24e80*/  LDGSTS.E [R107+0x40800], [R114.64], !P3 ;  /* 0x40800000726b7fae */ /* 0x0003e8000d921844 */
[----:B------:R1:W-:Y:S01]  /*24e90*/  LDGSTS.E [R107+0x40a00], [R112.64], !P3 ;  /* 0x40a00000706b7fae */ /* 0x0003e2000d921844 */
[----:B----4-:R-:W-:-:S03]  /*24ea0*/  IMAD.WIDE R110, R2, 0x4, R102 ;  /* 0x00000004026e7825 */ /* 0x010fc600078e0266 */
[----:B------:R-:W4:Y:S04]  /*24eb0*/  LDL.LU.64 R102, [R1+0xc98] ;  /* 0x000c980001667983 */ /* 0x000f280000300a00 */
[----:B------:R1:W-:Y:S01]  /*24ec0*/  STL.64 [R1+0x938], R110 ;  /* 0x0009386e01007387 */ /* 0x0003e20000100a00 */
[----:B------:R-:W-:-:S03]  /*24ed0*/  IMAD.WIDE R108, R2, 0x4, R118 ;  /* 0x00000004026c7825 */ /* 0x000fc600078e0276 */
[----:B------:R-:W4:Y:S04]  /*24ee0*/  LDL.LU.64 R118, [R1+0xc90] ;  /* 0x000c900001767983 */ /* 0x000f280000300a00 */
[----:B------:R2:W-:Y:S04]  /*24ef0*/  STL.64 [R1+0x930], R108 ;  /* 0x0009306c01007387 */ /* 0x0005e80000100a00 */
[----:B------:R1:W-:Y:S04]  /*24f00*/  LDGSTS.E [R107+0x41800], [R110.64], !P2 ;  /* 0x418000006e6b7fae */ /* 0x0003e8000d121844 */
[----:B------:R2:W-:Y:S01]  /*24f10*/  LDGSTS.E [R107+0x41a00], [R108.64], !P2 ;  /* 0x41a000006c6b7fae */ /* 0x0005e2000d121844 */
[----:B-1----:R-:W-:-:S03]  /*24f20*/  IMAD.WIDE R114, R2, 0x4, R94 ;  /* 0x0000000402727825 */ /* 0x002fc600078e025e */
[----:B------:R-:W4:Y:S01]  /*24f30*/  LDL.LU.64 R94, [R1+0xc88] ;  /* 0x000c8800015e7983 */ /* 0x000f220000300a00 */
[----:B------:R-:W-:-:S03]  /*24f40*/  IMAD.WIDE R112, R2, 0x4, R98 ;  /* 0x0000000402707825 */ /* 0x000fc600078e0262 */
[----:B------:R-:W4:Y:S04]  /*24f50*/  LDL.LU.64 R98, [R1+0xc80] ;  /* 0x000c800001627983 */ /* 0x000f280000300a00 */
[----:B------:R3:W-:Y:S04]  /*24f60*/  STL.64 [R1+0xd10], R114 ;  /* 0x000d107201007387 */ /* 0x0007e80000100a00 */
[----:B------:R1:W-:Y:S01]  /*24f70*/  STL.64 [R1+0x670], R112 ;  /* 0x0006707001007387 */ /* 0x0003e20000100a00 */
[----:B------:R-:W-:-:S03]  /*24f80*/  IMAD.WIDE R110, R2, 0x4, R96 ;  /* 0x00000004026e7825 */ /* 0x000fc600078e0260 */
[----:B------:R-:W4:Y:S04]  /*24f90*/  LDL.LU.64 R96, [R1+0xc78] ;  /* 0x000c780001607983 */ /* 0x000f280000300a00 */
[----:B------:R4:W-:Y:S01]  /*24fa0*/  STL.64 [R1+0xd08], R110 ;  /* 0x000d086e01007387 */ /* 0x0009e20000100a00 */
[----:B--2---:R-:W-:-:S03]  /*24fb0*/  IMAD.WIDE R108, R2, 0x4, R120 ;  /* 0x00000004026c7825 */ /* 0x004fc600078e0278 */
[----:B------:R-:W2:Y:S01]  /*24fc0*/  LDL.LU.64 R120, [R1+0xc70] ;  /* 0x000c700001787983 */ /* 0x000ea20000300a00 */
[----:B------:R-:W-:-:S04]  /*24fd0*/  IADD3 R249, R0, -0x10b, RZ ;  /* 0xfffffef500f97810 */ /* 0x000fc80007ffe0ff */
[----:B------:R-:W-:Y:S01]  /*24fe0*/  ISETP.GE.U32.AND P1, PT, R249, 0x7ffffe76, PT ;  /* 0x7ffffe76f900780c */ /* 0x000fe20003f26070 */
[----:B------:R1:W-:Y:S01]  /*24ff0*/  STL.64 [R1+0xd00], R108 ;  /* 0x000d006c01007387 */ /* 0x0003e20000100a00 */
[----:B------:R-:W-:-:S11]  /*25000*/  IADD3 R252, R0, -0x10f, RZ ;  /* 0xfffffef100fc7810 */ /* 0x000fd60007ffe0ff */
[----:B------:R3:W-:Y:S01]  /*25010*/  LDGSTS.E [R107+0x42800], [R114.64], !P1 ;  /* 0x42800000726b7fae */ /* 0x0007e2000c921844 */
[----:B------:R-:W-:-:S03]  /*25020*/  ISETP.GE.U32.AND P6, PT, R252, 0x7ffffe72, PT ;  /* 0x7ffffe72fc00780c */ /* 0x000fc60003fc6070 */
[----:B------:R1:W-:Y:S01]  /*25030*/  LDGSTS.E [R107+0x42a00], [R112.64], !P1 ;  /* 0x42a00000706b7fae */ /* 0x0003e2000c921844 */
[----:B---3--:R-:W-:Y:S01]  /*25040*/  IMAD.WIDE R114, R2, 0x4, R86 ;  /* 0x0000000402727825 */ /* 0x008fe200078e0256 */
[----:B------:R-:W-:Y:S02]  /*25050*/  IADD3 R249, R0, -0x113, RZ ;  /* 0xfffffeed00f97810 */ /* 0x000fe40007ffe0ff */
[----:B------:R-:W3:Y:S06]  /*25060*/  LDL.LU.64 R86, [R1+0xc68] ;  /* 0x000c680001567983 */ /* 0x000eec0000300a00 */
[----:B------:R4:W-:Y:S01]  /*25070*/  LDGSTS.E [R107+0x43800], [R110.64], !P6 ;  /* 0x438000006e6b7fae */ /* 0x0009e2000f121844 */
[----:B-1----:R-:W-:-:S03]  /*25080*/  IMAD.WIDE R112, R2, 0x4, R104 ;  /* 0x0000000402707825 */ /* 0x002fc600078e0268 */
[----:B------:R-:W3:Y:S01]  /*25090*/  LDL.LU.64 R104, [R1+0xc60] ;  /* 0x000c600001687983 */ /* 0x000ee20000300a00 */
[----:B------:R-:W-:-:S03]  /*250a0*/  ISETP.GE.U32.AND P5, PT, R249, 0x7ffffe6e, PT ;  /* 0x7ffffe6ef900780c */ /* 0x000fc60003fa6070 */
[----:B------:R1:W-:Y:S01]  /*250b0*/  STL.64 [R1+0xcf8], R114 ;  /* 0x000cf87201007387 */ /* 0x0003e20000100a00 */
[----:B------:R-:W-:-:S03]  /*250c0*/  IADD3 R252, R0, -0x117, RZ ;  /* 0xfffffee900fc7810 */ /* 0x000fc60007ffe0ff */
[----:B------:R1:W-:Y:S01]  /*250d0*/  STL.64 [R1+0xcf0], R112 ;  /* 0x000cf07001007387 */ /* 0x0003e20000100a00 */
[----:B------:R-:W-:-:S03]  /*250e0*/  ISETP.GE.U32.AND P4, PT, R252, 0x7ffffe6a, PT ;  /* 0x7ffffe6afc00780c */ /* 0x000fc60003f86070 */
[----:B------:R1:W-:Y:S04]  /*250f0*/  LDGSTS.E [R107+0x43a00], [R108.64], !P6 ;  /* 0x43a000006c6b7fae */ /* 0x0003e8000f121844 */
[----:B------:R1:W-:Y:S04]  /*25100*/  LDGSTS.E [R107+0x44800], [R114.64], !P5 ;  /* 0x44800000726b7fae */ /* 0x0003e8000e921844 */
[----:B------:R1:W-:Y:S01]  /*25110*/  LDGSTS.E [R107+0x44a00], [R112.64], !P5 ;  /* 0x44a00000706b7fae */ /* 0x0003e2000e921844 */
[----:B----4-:R-:W-:-:S03]  /*25120*/  IMAD.WIDE R110, R2, 0x4, R102 ;  /* 0x00000004026e7825 */ /* 0x010fc600078e0266 */
[----:B------:R-:W4:Y:S04]  /*25130*/  LDL.LU.64 R102, [R1+0xc58] ;  /* 0x000c580001667983 */ /* 0x000f280000300a00 */
[----:B------:R1:W-:Y:S02]  /*25140*/  STL.64 [R1+0xce8], R110 ;  /* 0x000ce86e01007387 */ /* 0x0003e40000100a00 */
[C---:B-1----:R-:W-:Y:S02]  /*25150*/  IMAD.WIDE R108, R2.reuse, 0x4, R118 ;  /* 0x00000004026c7825 */ /* 0x042fe400078e0276 */
[----:B------:R-:W4:Y:S04]  /*25160*/  LDL.LU.64 R118, [R1+0xc50] ;  /* 0x000c500001767983 */ /* 0x000f280000300a00 */
[----:B------:R2:W-:Y:S04]  /*25170*/  STL.64 [R1+0xce0], R108 ;  /* 0x000ce06c01007387 */ /* 0x0005e80000100a00 */
[----:B------:R1:W-:Y:S04]  /*25180*/  LDGSTS.E [R107+0x45800], [R110.64], !P4 ;  /* 0x458000006e6b7fae */ /* 0x0003e8000e121844 */
[----:B------:R2:W-:Y:S01]  /*25190*/  LDGSTS.E [R107+0x45a00], [R108.64], !P4 ;  /* 0x45a000006c6b7fae */ /* 0x0005e2000e121844 */
[----:B------:R-:W-:-:S03]  /*251a0*/  IMAD.WIDE R114, R2, 0x4, R94 ;  /* 0x0000000402727825 */ /* 0x000fc600078e025e */
[----:B------:R-:W4:Y:S01]  /*251b0*/  LDL.LU.64 R94, [R1+0xc48] ;  /* 0x000c4800015e7983 */ /* 0x000f220000300a00 */
[----:B------:R-:W-:-:S03]  /*251c0*/  IMAD.WIDE R112, R2, 0x4, R98 ;  /* 0x0000000402707825 */ /* 0x000fc600078e0262 */
[----:B------:R-:W4:Y:S04]  /*251d0*/  LDL.LU.64 R98, [R1+0xc40] ;  /* 0x000c400001627983 */ /* 0x000f280000300a00 */
[----:B------:R3:W-:Y:S04]  /*251e0*/  STL.64 [R1+0xcd8], R114 ;  /* 0x000cd87201007387 */ /* 0x0007e80000100a00 */
[----:B------:R2:W-:Y:S01]  /*251f0*/  STL.64 [R1+0xcd0], R112 ;  /* 0x000cd07001007387 */ /* 0x0005e20000100a00 */
[----:B-1----:R-:W-:-:S03]  /*25200*/  IMAD.WIDE R110, R2, 0x4, R96 ;  /* 0x00000004026e7825 */ /* 0x002fc600078e0260 */
        /* <DEDUP_REMOVED lines=41> */
[----:B------:R-:W-:Y:S01]  /*254a0*/  STL.64 [R1+0xc88], R110 ;  /* 0x000c886e01007387 */ /* 0x000fe20000100a00 */
[----:B--2---:R-:W-:-:S03]  /*254b0*/  IMAD.WIDE R108, R2, 0x4, R120 ;  /* 0x00000004026c7825 */ /* 0x004fc600078e0278 */
[----:B------:R-:W2:Y:S01]  /*254c0*/  LDL.LU.64 R120, [R1+0x7c8] ;  /* 0x0007c80001787983 */ /* 0x000ea20000300a00 */
[----:B------:R-:W-:-:S04]  /*254d0*/  IADD3 R249, R0, -0x12b, RZ ;  /* 0xfffffed500f97810 */ /* 0x000fc80007ffe0ff */
[----:B------:R-:W-:Y:S01]  /*254e0*/  ISETP.GE.U32.AND P6, PT, R249, 0x7ffffe56, PT ;  /* 0x7ffffe56f900780c */ /* 0x000fe20003fc6070 */
[----:B------:R1:W-:Y:S01]  /*254f0*/  STL.64 [R1+0xc80], R108 ;  /* 0x000c806c01007387 */ /* 0x0003e20000100a00 */
[----:B------:R-:W-:-:S11]  /*25500*/  IADD3 R252, R0, -0x12f, RZ ;  /* 0xfffffed100fc7810 */ /* 0x000fd60007ffe0ff */
[----:B------:R3:W-:Y:S01]  /*25510*/  LDGSTS.E [R107+0x4a800], [R114.64], !P6 ;  /* 0x4a800000726b7fae */ /* 0x0007e2000f121844 */
[----:B------:R-:W-:Y:S01]  /*25520*/  ISETP.GE.U32.AND P5, PT, R252, 0x7ffffe52, PT ;  /* 0x7ffffe52fc00780c */ /* 0x000fe20003fa6070 */
[----:B---3--:R-:W-:Y:S01]  /*25530*/  IMAD.WIDE R114, R2, 0x4, R86 ;  /* 0x0000000402727825 */ /* 0x008fe200078e0256 */
[C---:B------:R-:W-:Y:S01]  /*25540*/  IADD3 R249, R0.reuse, -0x133, RZ ;  /* 0xfffffecd00f97810 */ /* 0x040fe20007ffe0ff */
[----:B------:R-:W2:Y:S01]  /*25550*/  LDL.LU.64 R86, [R1+0x7c0] ;  /* 0x0007c00001567983 */ /* 0x000ea20000300a00 */
[----:B------:R-:W-:-:S03]  /*25560*/  IADD3 R252, R0, -0x137, RZ ;  /* 0xfffffec900fc7810 */ /* 0x000fc60007ffe0ff */
[----:B------:R1:W-:Y:S01]  /*25570*/  LDGSTS.E [R107+0x4aa00], [R112.64], !P6 ;  /* 0x4aa00000706b7fae */ /* 0x0003e2000f121844 */
[----:B------:R-:W-:-:S05]  /*25580*/  ISETP.GE.U32.AND P4, PT, R249, 0x7ffffe4e, PT ;  /* 0x7ffffe4ef900780c */ /* 0x000fca0003f86070 */
[----:B------:R4:W-:Y:S01]  /*25590*/  LDGSTS.E [R107+0x4b800], [R110.64], !P5 ;  /* 0x4b8000006e6b7fae */ /* 0x0009e2000e921844 */
[----:B------:R-:W-:-:S03]  /*255a0*/  ISETP.GE.U32.AND P0, PT, R252, 0x7ffffe4a, PT ;  /* 0x7ffffe4afc00780c */ /* 0x000fc60003f06070 */
[----:B------:R1:W-:Y:S02]  /*255b0*/  LDGSTS.E [R107+0x4ba00], [R108.64], !P5 ;  /* 0x4ba000006c6b7fae */ /* 0x0003e4000e921844 */
[C---:B-1----:R-:W-:Y:S02]  /*255c0*/  IMAD.WIDE R112, R2.reuse, 0x4, R104 ;  /* 0x0000000402707825 */ /* 0x042fe400078e0268 */
[----:B------:R-:W2:Y:S04]  /*255d0*/  LDL.LU.64 R104, [R1+0x7b8] ;  /* 0x0007b80001687983 */ /* 0x000ea80000300a00 */
[----:B------:R1:W-:Y:S04]  /*255e0*/  STL.64 [R1+0xc78], R114 ;  /* 0x000c787201007387 */ /* 0x0003e80000100a00 */
[----:B------:R1:W-:Y:S04]  /*255f0*/  STL.64 [R1+0xc70], R112 ;  /* 0x000c707001007387 */ /* 0x0003e80000100a00 */
[----:B------:R-:W2:Y:S04]  /*25600*/  LDL.LU.64 R108, [R1+0x7a0] ;  /* 0x0007a000016c7983 */ /* 0x000ea80000300a00 */
[----:B------:R1:W-:Y:S04]  /*25610*/  LDGSTS.E [R107+0x4c800], [R114.64], !P4 ;  /* 0x4c800000726b7fae */ /* 0x0003e8000e121844 */
[----:B------:R1:W-:Y:S01]  /*25620*/  LDGSTS.E [R107+0x4ca00], [R112.64], !P4 ;  /* 0x4ca00000706b7fae */ /* 0x0003e2000e121844 */
[----:B----4-:R-:W-:-:S05]  /*25630*/  IMAD.WIDE R110, R2, 0x4, R102 ;  /* 0x00000004026e7825 */ /* 0x010fca00078e0266 */
[----:B------:R-:W-:Y:S01]  /*25640*/  STL.64 [R1+0xc68], R110 ;  /* 0x000c686e01007387 */ /* 0x000fe20000100a00 */
[----:B------:R-:W-:-:S03]  /*25650*/  IMAD.WIDE R102, R2, 0x4, R118 ;  /* 0x0000000402667825 */ /* 0x000fc600078e0276 */
[----:B------:R4:W-:Y:S04]  /*25660*/  LDGSTS.E [R107+0x4d800], [R110.64], !P0 ;  /* 0x4d8000006e6b7fae */ /* 0x0009e8000c121844 */
[----:B------:R-:W3:Y:S04]  /*25670*/  LDL.LU.64 R118, [R1+0x798] ;  /* 0x0007980001767983 */ /* 0x000ee80000300a00 */
[----:B------:R1:W-:Y:S04]  /*25680*/  STL.64 [R1+0xc60], R102 ;  /* 0x000c606601007387 */ /* 0x0003e80000100a00 */
[----:B------:R1:W-:Y:S02]  /*25690*/  LDGSTS.E [R107+0x4da00], [R102.64], !P0 ;  /* 0x4da00000666b7fae */ /* 0x0003e4000c121844 */
[----:B-1----:R-:W-:-:S02]  /*256a0*/  IMAD.WIDE R114, R2, 0x4, R94 ;  /* 0x0000000402727825 */ /* 0x002fc400078e025e */
[----:B------:R-:W3:Y:S02]  /*256b0*/  LDL.LU.64 R94, [R1+0x790] ;  /* 0x00079000015e7983 */ /* 0x000ee40000300a00 */
[C---:B------:R-:W-:Y:S02]  /*256c0*/  IMAD.WIDE R112, R2.reuse, 0x4, R98 ;  /* 0x0000000402707825 */ /* 0x040fe400078e0262 */
[----:B------:R-:W3:Y:S04]  /*256d0*/  LDL.LU.64 R102, [R1+0x788] ;  /* 0x0007880001667983 */ /* 0x000ee80000300a00 */
[----:B------:R-:W-:Y:S04]  /*256e0*/  STL.64 [R1+0xc58], R114 ;  /* 0x000c587201007387 */ /* 0x000fe80000100a00 */
[----:B------:R-:W-:Y:S04]  /*256f0*/  STL.64 [R1+0xc50], R112 ;  /* 0x000c507001007387 */ /* 0x000fe80000100a00 */
[----:B------:R-:W3:Y:S01]  /*25700*/  LDL.LU.64 R98, [R1+0x780] ;  /* 0x0007800001627983 */ /* 0x000ee20000300a00 */
[----:B----4-:R-:W-:-:S05]  /*25710*/  IMAD.WIDE R110, R2, 0x4, R96 ;  /* 0x00000004026e7825 */ /* 0x010fca00078e0260 */
[----:B------:R-:W-:Y:S01]  /*25720*/  STL.64 [R1+0xc48], R110 ;  /* 0x000c486e01007387 */ /* 0x000fe20000100a00 */
[----:B--2---:R-:W-:-:S03]  /*25730*/  IMAD.WIDE R96, R2, 0x4, R120 ;  /* 0x0000000402607825 */ /* 0x004fc600078e0278 */
        /* <DEDUP_REMOVED lines=12> */
[----:B------:R-:W-:-:S04]  /*25800*/  IADD3 R249, R0, -0x143, RZ ;  /* 0xfffffebd00f97810 */ /* 0x000fc80007ffe0ff */
[----:B------:R-:W-:Y:S01]  /*25810*/  ISETP.GE.U32.AND P1, PT, R249, 0x7ffffe3e, PT ;  /* 0x7ffffe3ef900780c */ /* 0x000fe20003f26070 */
[----:B------:R-:W-:Y:S02]  /*25820*/  IMAD.WIDE R112, R2, 0x4, R104 ;  /* 0x0000000402707825 */ /* 0x000fe400078e0268 */
[----:B------:R-:W2:Y:S01]  /*25830*/  LDL.LU.64 R104, [R1+0x758] ;  /* 0x0007580001687983 */ /* 0x000ea20000300a00 */
[----:B------:R-:W-:-:S03]  /*25840*/  IADD3 R252, R0, -0x147, RZ ;  /* 0xfffffeb900fc7810 */ /* 0x000fc60007ffe0ff */
[----:B------:R1:W-:Y:S01]  /*25850*/  STL.64 [R1+0xc38], R96 ;  /* 0x000c386001007387 */ /* 0x0003e20000100a00 */
[----:B------:R-:W-:-:S03]  /*25860*/  ISETP.GE.U32.AND P6, PT, R252, 0x7ffffe3a, PT ;  /* 0x7ffffe3afc00780c */ /* 0x000fc60003fc6070 */
[----:B------:R1:W-:Y:S01]  /*25870*/  STL.64 [R1+0xc30], R112 ;  /* 0x000c307001007387 */ /* 0x0003e20000100a00 */
[----:B------:R-:W-:-:S03]  /*25880*/  IMAD.WIDE R110, R2, 0x4, R108 ;  /* 0x00000004026e7825 */ /* 0x000fc600078e026c */
[----:B------:R1:W-:Y:S04]  /*25890*/  LDGSTS.E [R107+0x50800], [R96.64], !P1 ;  /* 0x50800000606b7fae */ /* 0x0003e8000c921844 */
[----:B------:R1:W-:Y:S04]  /*258a0*/  LDGSTS.E [R107+0x50a00], [R112.64], !P1 ;  /* 0x50a00000706b7fae */ /* 0x0003e8000c921844 */
[----:B------:R1:W-:Y:S01]  /*258b0*/  LDGSTS.E [R107+0x51800], [R110.64], !P6 ;  /* 0x518000006e6b7fae */ /* 0x0003e2000f121844 */
[----:B---3--:R-:W-:-:S03]  /*258c0*/  IMAD.WIDE R108, R2, 0x4, R118 ;  /* 0x00000004026c7825 */ /* 0x008fc600078e0276 */
[----:B------:R-:W3:Y:S04]  /*258d0*/  LDL.LU.64 R118, [R1+0x750] ;  /* 0x0007500001767983 */ /* 0x000ee80000300a00 */
[----:B------:R4:W-:Y:S04]  /*258e0*/  STL.64 [R1+0xb48], R110 ;  /* 0x000b486e01007387 */ /* 0x0009e80000100a00 */
[----:B-1----:R-:W3:Y:S04]  /*258f0*/  LDL.LU.64 R96, [R1+0x748] ;  /* 0x0007480001607983 */ /* 0x002ee80000300a00 */
[----:B------:R2:W-:Y:S04]  /*25900*/  STL.64 [R1+0xb58], R108 ;  /* 0x000b586c01007387 */ /* 0x0005e80000100a00 */
[----:B------:R2:W-:Y:S01]  /*25910*/  LDGSTS.E [R107+0x51a00], [R108.64], !P6 ;  /* 0x51a000006c6b7fae */ /* 0x0005e2000f121844 */
[----:B----4-:R-:W-:-:S03]  /*25920*/  IMAD.WIDE R114, R2, 0x4, R94 ;  /* 0x0000000402727825 */ /* 0x010fc600078e025e */
[----:B------:R-:W4:Y:S01]  /*25930*/  LDL.LU.64 R94, [R1+0x740] ;  /* 0x00074000015e7983 */ /* 0x000f220000300a00 */
[----:B------:R-:W-:-:S03]  /*25940*/  IMAD.WIDE R112, R2, 0x4, R102 ;  /* 0x0000000402707825 */ /* 0x000fc600078e0266 */
[----:B------:R-:W4:Y:S04]  /*25950*/  LDL.LU.64 R102, [R1+0x738] ;  /* 0x0007380001667983 */ /* 0x000f280000300a00 */
[----:B------:R1:W-:Y:S01]  /*25960*/  STL.64 [R1+0xbe8], R114 ;  /* 0x000be87201007387 */ /* 0x0003e20000100a00 */
[----:B------:R-:W-:-:S03]  /*25970*/  IMAD.WIDE R110, R2, 0x4, R98 ;  /* 0x00000004026e7825 */ /* 0x000fc600078e0262 */
[----:B------:R1:W-:Y:S04]  /*25980*/  STL.64 [R1+0xc08], R112 ;  /* 0x000c087001007387 */ /* 0x0003e80000100a00 */
        /* <DEDUP_REMOVED lines=9> */
[----:B------:R-:W-:Y:S02]  /*25a20*/  ISETP.GE.U32.AND P4, PT, R252, 0x7ffffe32, PT ;  /* 0x7ffffe32fc00780c */ /* 0x000fe40003f86070 */
[----:B------:R-:W-:Y:S01]  /*25a30*/  IADD3 R249, R0, -0x153, RZ ;  /* 0xfffffead00f97810 */ /* 0x000fe20007ffe0ff */
[----:B------:R1:W-:Y:S02]  /*25a40*/  LDGSTS.E [R107+0x52a00], [R112.64], !P5 ;  /* 0x52a00000706b7fae */ /* 0x0003e4000e921844 */
[----:B-1----:R-:W-:-:S08]  /*25a50*/  IMAD.WIDE R114, R2, 0x4, R86 ;  /* 0x0000000402727825 */ /* 0x002fd000078e0256 */
[----:B------:R3:W-:Y:S04]  /*25a60*/  LDGSTS.E [R107+0x53800], [R110.64], !P4 ;  /* 0x538000006e6b7fae */ /* 0x0007e8000e121844 */
[----:B------:R-:W2:Y:S01]  /*25a70*/  LDL.LU.64 R86, [R1+0x710] ;  /* 0x0007100001567983 */ /* 0x000ea20000300a00 */
[----:B------:R-:W-:Y:S02]  /*25a80*/  ISETP.GE.U32.AND P0, PT, R249, 0x7ffffe2e, PT ;  /* 0x7ffffe2ef900780c */ /* 0x000fe40003f06070 */
[----:B------:R-:W-:Y:S01]  /*25a90*/  IADD3 R252, R0, -0x157, RZ ;  /* 0xfffffea900fc7810 */ /* 0x000fe20007ffe0ff */
[----:B------:R1:W-:Y:S01]  /*25aa0*/  LDGSTS.E [R107+0x53a00], [R108.64], !P4 ;  /* 0x53a000006c6b7fae */ /* 0x0003e2000e121844 */
[----:B------:R-:W-:Y:S02]  /*25ab0*/  IMAD.WIDE R112, R2, 0x4, R104 ;  /* 0x0000000402707825 */ /* 0x000fe400078e0268 */
[----:B------:R-:W-:-:S07]  /*25ac0*/  ISETP.GE.U32.AND P3, PT, R252, 0x7ffffe2a, PT ;  /* 0x7ffffe2afc00780c */ /* 0x000fce0003f66070 */
[----:B------:R4:W-:Y:S04]  /*25ad0*/  LDGSTS.E [R107+0x54800], [R114.64], !P0 ;  /* 0x54800000726b7fae */ /* 0x0009e8000c121844 */
[----:B-1----:R-:W2:Y:S04]  /*25ae0*/  LDL.LU.64 R108, [R1+0x708] ;  /* 0x00070800016c7983 */ /* 0x002ea80000300a00 */
[----:B------:R4:W-:Y:S04]  /*25af0*/  STL.64 [R1+0xc18], R114 ;  /* 0x000c187201007387 */ /* 0x0009e80000100a00 */
[----:B------:R1:W-:Y:S04]  /*25b00*/  STL.64 [R1+0xc10], R112 ;  /* 0x000c107001007387 */ /* 0x0003e80000100a00 */
[----:B------:R1:W-:Y:S01]  /*25b10*/  LDGSTS.E [R107+0x54a00], [R112.64], !P0 ;  /* 0x54a00000706b7fae */ /* 0x0003e2000c121844 */
[----:B---3--:R-:W-:-:S03]  /*25b20*/  IMAD.WIDE R110, R2, 0x4, R118 ;  /* 0x00000004026e7825 */ /* 0x008fc600078e0276 */
[----:B------:R-:W3:Y:S04]  /*25b30*/  LDL.LU.64 R118, [R1+0x700] ;  /* 0x0007000001767983 */ /* 0x000ee80000300a00 */
[----:B------:R1:W-:Y:S01]  /*25b40*/  LDGSTS.E [R107+0x55800], [R110.64], !P3 ;  /* 0x558000006e6b7fae */ /* 0x0003e2000d921844 */
[----:B------:R-:W-:-:S03]  /*25b50*/  IMAD.WIDE R104, R2, 0x4, R96 ;  /* 0x0000000402687825 */ /* 0x000fc600078e0260 */
[----:B------:R-:W3:Y:S04]  /*25b60*/  LDL.LU.64 R96, [R1+0x6f8] ;  /* 0x0006f80001607983 */ /* 0x000ee80000300a00 */
[----:B------:R1:W-:Y:S04]  /*25b70*/  STL.64 [R1+0xc00], R110 ;  /* 0x000c006e01007387 */ /* 0x0003e80000100a00 */
[----:B------:R4:W-:Y:S02]  /*25b80*/  STL.64 [R1+0xbf8], R104 ;  /* 0x000bf86801007387 */ /* 0x0009e40000100a00 */
[----:B----4-:R-:W-:-:S02]  /*25b90*/  IMAD.WIDE R114, R2, 0x4, R94 ;  /* 0x0000000402727825 */ /* 0x010fc400078e025e */
[----:B------:R4:W-:Y:S02]  /*25ba0*/  LDGSTS.E [R107+0x55a00], [R104.64], !P3 ;  /* 0x55a00000686b7fae */ /* 0x0009e4000d921844 */
[C---:B-1----:R-:W-:Y:S02]  /*25bb0*/  IMAD.WIDE R112, R2.reuse, 0x4, R102 ;  /* 0x0000000402707825 */ /* 0x042fe400078e0266 */
[----:B------:R-:W3:Y:S04]  /*25bc0*/  LDL.LU.64 R94, [R1+0x6e0] ;  /* 0x0006e000015e7983 */ /* 0x000ee80000300a00 */
[----:B------:R-:W3:Y:S04]  /*25bd0*/  LDL.LU.64 R110, [R1+0x6d8] ;  /* 0x0006d800016e7983 */ /* 0x000ee80000300a00 */
[----:B------:R-:W-:Y:S04]  /*25be0*/  STL.64 [R1+0xbf0], R114 ;  /* 0x000bf07201007387 */ /* 0x000fe80000100a00 */
[----:B------:R-:W-:Y:S04]  /*25bf0*/  STL.64 [R1+0xbe0], R112 ;  /* 0x000be07001007387 */ /* 0x000fe80000100a00 */
[----:B----4-:R-:W4:Y:S01]  /*25c00*/  LDL.LU.64 R104, [R1+0x6d0] ;  /* 0x0006d00001687983 */ /* 0x010f220000300a00 */
        /* <DEDUP_REMOVED lines=16> */
[----:B------:R-:W-:-:S04]  /*25d10*/  IADD3 R249, R0, -0x163, RZ ;  /* 0xfffffe9d00f97810 */ /* 0x000fc80007ffe0ff */
[----:B------:R-:W-:Y:S02]  /*25d20*/  ISETP.GE.U32.AND P6, PT, R249, 0x7ffffe1e, PT ;  /* 0x7ffffe1ef900780c */ /* 0x000fe40003fc6070 */
[----:B------:R-:W-:Y:S01]  /*25d30*/  IADD3 R252, R0, -0x167, RZ ;  /* 0xfffffe9900fc7810 */ /* 0x000fe20007ffe0ff */
[----:B------:R1:W-:Y:S03]  /*25d40*/  STL.64 [R1+0xbc0], R98 ;  /* 0x000bc06201007387 */ /* 0x0003e60000100a00 */
[----:B------:R-:W-:Y:S01]  /*25d50*/  ISETP.GE.U32.AND P5, PT, R252, 0x7ffffe1a, PT ;  /* 0x7ffffe1afc00780c */ /* 0x000fe20003fa6070 */
[----:B------:R-:W-:Y:S01]  /*25d60*/  IMAD.WIDE R112, R2, 0x4, R108 ;  /* 0x0000000402707825 */ /* 0x000fe200078e026c */
[----:B------:R-:W-:-:S05]  /*25d70*/  IADD3 R249, R0, -0x16b, RZ ;  /* 0xfffffe9500f97810 */ /* 0x000fca0007ffe0ff */
[----:B------:R1:W-:Y:S04]  /*25d80*/  LDGSTS.E [R107+0x58800], [R98.64], !P6 ;  /* 0x58800000626b7fae */ /* 0x0003e8000f121844 */
[----:B------:R-:W-:Y:S01]  /*25d90*/  STL.64 [R1+0xbb0], R112 ;  /* 0x000bb07001007387 */ /* 0x000fe20000100a00 */
[----:B------:R-:W-:-:S03]  /*25da0*/  ISETP.GE.U32.AND P4, PT, R249, 0x7ffffe16, PT ;  /* 0x7ffffe16f900780c */ /* 0x000fc60003f86070 */
[----:B------:R1:W-:Y:S01]  /*25db0*/  LDGSTS.E [R107+0x58a00], [R112.64], !P6 ;  /* 0x58a00000706b7fae */ /* 0x0003e2000f121844 */
[----:B---3--:R-:W-:-:S03]  /*25dc0*/  IMAD.WIDE R108, R2, 0x4, R118 ;  /* 0x00000004026c7825 */ /* 0x008fc600078e0276 */
[----:B------:R-:W3:Y:S04]  /*25dd0*/  LDL.LU.64 R118, [R1+0x6a0] ;  /* 0x0006a00001767983 */ /* 0x000ee80000300a00 */
[----:B------:R1:W-:Y:S04]  /*25de0*/  STL.64 [R1+0xba8], R108 ;  /* 0x000ba86c01007387 */ /* 0x0003e80000100a00 */
[----:B-1----:R-:W3:Y:S01]  /*25df0*/  LDL.LU.64 R98, [R1+0x698] ;  /* 0x0006980001627983 */ /* 0x002ee20000300a00 */
[----:B------:R-:W-:-:S03]  /*25e00*/  IMAD.WIDE R96, R2, 0x4, R96 ;  /* 0x0000000402607825 */ /* 0x000fc600078e0260 */
[----:B------:R1:W-:Y:S04]  /*25e10*/  LDGSTS.E [R107+0x59800], [R108.64], !P5 ;  /* 0x598000006c6b7fae */ /* 0x0003e8000e921844 */
[----:B------:R1:W-:Y:S04]  /*25e20*/  STL.64 [R1+0xb98], R96 ;  /* 0x000b986001007387 */ /* 0x0003e80000100a00 */
[----:B------:R1:W-:Y:S02]  /*25e30*/  LDGSTS.E [R107+0x59a00], [R96.64], !P5 ;  /* 0x59a00000606b7fae */ /* 0x0003e4000e921844 */
[----:B-1----:R-:W-:-:S04]  /*25e40*/  IMAD.WIDE R108, R2, 0x4, R94 ;  /* 0x00000004026c7825 */ /* 0x002fc800078e025e */
[C---:B------:R-:W-:Y:S01]  /*25e50*/  IMAD.WIDE R112, R2.reuse, 0x4, R110 ;  /* 0x0000000402707825 */ /* 0x040fe200078e026e */
[----:B------:R1:W-:Y:S04]  /*25e60*/  LDGSTS.E [R107+0x5a800], [R108.64], !P4 ;  /* 0x5a8000006c6b7fae */ /* 0x0003e8000e121844 */
[----:B------:R-:W3:Y:S04]  /*25e70*/  LDL.LU.64 R96, [R1+0x690] ;  /* 0x0006900001607983 */ /* 0x000ee80000300a00 */
[----:B------:R-:W3:Y:S01]  /*25e80*/  LDL.LU.64 R94, [R1+0x688] ;  /* 0x00068800015e7983 */ /* 0x000ee20000300a00 */
[----:B----4-:R-:W-:-:S03]  /*25e90*/  IMAD.WIDE R110, R2, 0x4, R104 ;  /* 0x00000004026e7825 */ /* 0x010fc600078e0268 */
[----:B------:R1:W-:Y:S04]  /*25ea0*/  STL.64 [R1+0xb88], R108 ;  /* 0x000b886c01007387 */ /* 0x0003e80000100a00 */
[----:B------:R-:W-:Y:S01]  /*25eb0*/  STL.64 [R1+0xb80], R112 ;  /* 0x000b807001007387 */ /* 0x000fe20000100a00 */
[----:B------:R-:W-:-:S03]  /*25ec0*/  IADD3 R252, R0, -0x16f, RZ ;  /* 0xfffffe9100fc7810 */ /* 0x000fc60007ffe0ff */
[----:B------:R4:W-:Y:S04]  /*25ed0*/  LDGSTS.E [R107+0x5aa00], [R112.64], !P4 ;  /* 0x5aa00000706b7fae */ /* 0x0009e8000e121844 */
[----:B-1----:R-:W3:Y:S04]  /*25ee0*/  LDL.LU.64 R108, [R1+0x680] ;  /* 0x00068000016c7983 */ /* 0x002ee80000300a00 */
[----:B------:R-:W-:Y:S01]  /*25ef0*/  STL.64 [R1+0xb78], R110 ;  /* 0x000b786e01007387 */ /* 0x000fe20000100a00 */
[----:B--2---:R-:W-:-:S03]  /*25f00*/  IMAD.WIDE R104, R2, 0x4, R120 ;  /* 0x0000000402687825 */ /* 0x004fc600078e0278 */
[----:B------:R-:W2:Y:S01]  /*25f10*/  LDL.LU.64 R120, [R1+0x678] ;  /* 0x0006780001787983 */ /* 0x000ea20000300a00 */
[----:B------:R-:W-:-:S03]  /*25f20*/  ISETP.GE.U32.AND P0, PT, R252, 0x7ffffe12, PT ;  /* 0x7ffffe12fc00780c */ /* 0x000fc60003f06070 */
[----:B------:R1:W-:Y:S10]  /*25f30*/  STL.64 [R1+0xb70], R104 ;  /* 0x000b706801007387 */ /* 0x0003f40000100a00 */
[----:B------:R3:W-:Y:S04]  /*25f40*/  LDGSTS.E [R107+0x5b800], [R110.64], !P0 ;  /* 0x5b8000006e6b7fae */ /* 0x0007e8000c121844 */
[----:B------:R1:W-:Y:S04]  /*25f50*/  LDGSTS.E [R107+0x5ba00], [R104.64], !P0 ;  /* 0x5ba00000686b7fae */ /* 0x0003e8000c121844 */
[----:B-1----:R-:W2:Y:S01]  /*25f60*/  LDL.LU.64 R104, [R1+0x660] ;  /* 0x0006600001687983 */ /* 0x002ea20000300a00 */
[----:B----4-:R-:W-:-:S04]  /*25f70*/  IMAD.WIDE R112, R2, 0x4, R102 ;  /* 0x0000000402707825 */ /* 0x010fc800078e0266 */
[----:B------:R-:W-:Y:S02]  /*25f80*/  IMAD.WIDE R102, R2, 0x4, R86 ;  /* 0x0000000402667825 */ /* 0x000fe400078e0256 */
[----:B------:R-:W4:Y:S01]  /*25f90*/  LDL.LU.64 R86, [R1+0x658] ;  /* 0x0006580001567983 */ /* 0x000f220000300a00 */
[----:B------:R-:W-:-:S04]  /*25fa0*/  IADD3 R249, R0, -0x173, RZ ;  /* 0xfffffe8d00f97810 */ /* 0x000fc80007ffe0ff */
[----:B------:R-:W-:Y:S02]  /*25fb0*/  ISETP.GE.U32.AND P3, PT, R249, 0x7ffffe0e, PT ;  /* 0x7ffffe0ef900780c */ /* 0x000fe40003f66070 */
[C---:B------:R-:W-:Y:S01]  /*25fc0*/  IADD3 R252, R0.reuse, -0x177, RZ ;  /* 0xfffffe8900fc7810 */ /* 0x040fe20007ffe0ff */
[----:B------:R-:W-:Y:S01]  /*25fd0*/  STL.64 [R1+0xb68], R112 ;  /* 0x000b687001007387 */ /* 0x000fe20000100a00 */
[----:B------:R-:W-:Y:S02]  /*25fe0*/  IADD3 R249, R0, -0x17b, RZ ;  /* 0xfffffe8500f97810 */ /* 0x000fe40007ffe0ff */
[----:B------:R-:W-:Y:S01]  /*25ff0*/  ISETP.GE.U32.AND P2, PT, R252, 0x7ffffe0a, PT ;  /* 0x7ffffe0afc00780c */ /* 0x000fe20003f46070 */
[----:B------:R1:W-:Y:S01]  /*26000*/  STL.64 [R1+0xb60], R102 ;  /* 0x000b606601007387 */ /* 0x0003e20000100a00 */
[----:B------:R-:W-:-:S05]  /*26010*/  ISETP.GE.U32.AND P1, PT, R249, 0x7ffffe06, PT ;  /* 0x7ffffe06f900780c */ /* 0x000fca0003f26070 */
[----:B------:R1:W-:Y:S04]  /*26020*/  LDGSTS.E [R107+0x5c800], [R112.64], !P3 ;  /* 0x5c800000706b7fae */ /* 0x0003e8000d921844 */
[----:B------:R1:W-:Y:S01]  /*26030*/  LDGSTS.E [R107+0x5ca00], [R102.64], !P3 ;  /* 0x5ca00000666b7fae */ /* 0x0003e2000d921844 */
[----:B---3--:R-:W-:-:S05]  /*26040*/  IMAD.WIDE R110, R2, 0x4, R118 ;  /* 0x00000004026e7825 */ /* 0x008fca00078e0276 */
[----:B------:R-:W-:Y:S01]  /*26050*/  STL.64 [R1+0xb50], R110 ;  /* 0x000b506e01007387 */ /* 0x000fe20000100a00 */
[----:B------:R-:W-:-:S03]  /*26060*/  IMAD.WIDE R98, R2, 0x4, R98 ;  /* 0x0000000402627825 */ /* 0x000fc600078e0262 */
[----:B-1----:R-:W3:Y:S04]  /*26070*/  LDL.LU.64 R102, [R1+0x650] ;  /* 0x0006500001667983 */ /* 0x002ee80000300a00 */
[----:B------:R1:W-:Y:S04]  /*26080*/  STL.64 [R1+0xb40], R98 ;  /* 0x000b406201007387 */ /* 0x0003e80000100a00 */
[----:B------:R-:W3:Y:S04]  /*26090*/  LDL.LU.64 R118, [R1+0x648] ;  /* 0x0006480001767983 */ /* 0x000ee80000300a00 */
[----:B------:R1:W-:Y:S04]  /*260a0*/  LDGSTS.E [R107+0x5d800], [R110.64], !P2 ;  /* 0x5d8000006e6b7fae */ /* 0x0003e8000d121844 */
[----:B------:R1:W-:Y:S01]  /*260b0*/  LDGSTS.E [R107+0x5da00], [R98.64], !P2 ;  /* 0x5da00000626b7fae */ /* 0x0003e2000d121844 */
[----:B------:R-:W-:-:S04]  /*260c0*/  IMAD.WIDE R96, R2, 0x4, R96 ;  /* 0x0000000402607825 */ /* 0x000fc800078e0260 */
[C---:B------:R-:W-:Y:S01]  /*260d0*/  IMAD.WIDE R112, R2.reuse, 0x4, R94 ;  /* 0x0000000402707825 */ /* 0x040fe200078e025e */
[----:B------:R1:W-:Y:S04]  /*260e0*/  LDGSTS.E [R107+0x5e800], [R96.64], !P1 ;  /* 0x5e800000606b7fae */ /* 0x0003e8000c921844 */
[----:B------:R-:W3:Y:S04]  /*260f0*/  LDL.LU.64 R94, [R1+0x640] ;  /* 0x00064000015e7983 */ /* 0x000ee80000300a00 */
[----:B-1----:R-:W3:Y:S04]  /*26100*/  LDL.LU.64 R98, [R1+0x638] ;  /* 0x0006380001627983 */ /* 0x002ee80000300a00 */
[----:B------:R1:W-:Y:S01]  /*26110*/  STL.64 [R1+0xb30], R96 ;  /* 0x000b306001007387 */ /* 0x0003e20000100a00 */
[----:B------:R-:W-:-:S03]  /*26120*/  IMAD.WIDE R110, R2, 0x4, R108 ;  /* 0x00000004026e7825 */ /* 0x000fc600078e026c */
[----:B------:R-:W-:Y:S01]  /*26130*/  STL.64 [R1+0xb28], R112 ;  /* 0x000b287001007387 */ /* 0x000fe20000100a00 */
[----:B------:R-:W-:-:S03]  /*26140*/  IADD3 R252, R0, -0x17f, RZ ;  /* 0xfffffe8100fc7810 */ /* 0x000fc60007ffe0ff */
[----:B------:R2:W-:Y:S04]  /*26150*/  LDGSTS.E [R107+0x5ea00], [R112.64], !P1 ;  /* 0x5ea00000706b7fae */ /* 0x0005e8000c921844 */
[----:B-1----:R-:W3:Y:S04]  /*26160*/  LDL.LU.64 R96, [R1+0x620] ;  /* 0x0006200001607983 */ /* 0x002ee80000300a00 */
[----:B------:R4:W-:Y:S01]  /*26170*/  STL.64 [R1+0xb20], R110 ;  /* 0x000b206e01007387 */ /* 0x0009e20000100a00 */
[----:B--2---:R-:W-:-:S05]  /*26180*/  IMAD.WIDE R108, R2, 0x4, R120 ;  /* 0x00000004026c7825 */ /* 0x004fca00078e0278 */
[----:B------:R3:W-:Y:S04]  /*26190*/  STL.64 [R1+0xb10], R108 ;  /* 0x000b106c01007387 */ /* 0x0007e80000100a00 */
[----:B------:R-:W2:Y:S01]  /*261a0*/  LDL.LU.64 R120, [R1+0x618] ;  /* 0x0006180001787983 */ /* 0x000ea20000300a00 */
[----:B------:R-:W-:-:S13]  /*261b0*/  ISETP.GE.U32.AND P6, PT, R252, 0x7ffffe02, PT ;  /* 0x7ffffe02fc00780c */ /* 0x000fda0003fc6070 */
[----:B------:R4:W-:Y:S01]  /*261c0*/  LDGSTS.E [R107+0x5f800], [R110.64], !P6 ;  /* 0x5f8000006e6b7fae */ /* 0x0009e2000f121844 */
[----:B------:R-:W-:Y:S02]  /*261d0*/  IADD3 R249, R0, -0x104, RZ ;  /* 0xfffffefc00f97810 */ /* 0x000fe40007ffe0ff */
[----:B------:R-:W-:Y:S01]  /*261e0*/  LOP3.LUT R89, R89, 0x7f, RZ, 0xc0, !PT ;  /* 0x0000007f59597812 */ /* 0x000fe200078ec0ff */
[----:B------:R3:W-:Y:S01]  /*261f0*/  LDGSTS.E [R107+0x5fa00], [R108.64], !P6 ;  /* 0x5fa000006c6b7fae */ /* 0x0007e2000f121844 */
[----:B----4-:R-:W-:-:S03]  /*26200*/  IMAD.WIDE R110, R2, 0x4, R86 ;  /* 0x00000004026e7825 */ /* 0x010fc600078e0256 */
[----:B------:R-:W4:Y:S01]  /*26210*/  LDL.LU.64 R86, [R1+0x610] ;  /* 0x0006100001567983 */ /* 0x000f220000300a00 */
[----:B------:R-:W-:Y:S01]  /*26220*/  IMAD.WIDE R112, R2, 0x4, R104 ;  /* 0x0000000402707825 */ /* 0x000fe200078e0268 */
[----:B------:R-:W-:Y:S02]  /*26230*/  ISETP.GE.U32.AND P5, PT, R249, 0x7ffffe7d, PT ;  /* 0x7ffffe7df900780c */ /* 0x000fe40003fa6070 */
[----:B------:R-:W-:Y:S02]  /*26240*/  IADD3 R252, R0, -0x108, RZ ;  /* 0xfffffef800fc7810 */ /* 0x000fe40007ffe0ff */
[----:B------:R1:W-:Y:S01]  /*26250*/  STL.64 [R1+0x968], R112 ;  /* 0x0009687001007387 */ /* 0x0003e20000100a00 */
[----:B------:R-:W-:-:S03]  /*26260*/  IMAD.SHL.U32 R89, R89, 0x4, RZ ;  /* 0x0000000459597824 */ /* 0x000fc600078e00ff */
[----:B------:R-:W4:Y:S01]  /*26270*/  LDL.LU.64 R104, [R1+0x608] ;  /* 0x0006080001687983 */ /* 0x000f220000300a00 */
[----:B------:R-:W-:-:S03]  /*26280*/  ISETP.GE.U32.AND P4, PT, R252, 0x7ffffe79, PT ;  /* 0x7ffffe79fc00780c */ /* 0x000fc60003f86070 */
[----:B------:R1:W-:Y:S01]  /*26290*/  STL.64 [R1+0x960], R110 ;  /* 0x0009606e01007387 */ /* 0x0003e20000100a00 */
[----:B------:R-:W-:-:S05]  /*262a0*/  LOP3.LUT R89, R89, 0x60, RZ, 0x3c, !PT ;  /* 0x0000006059597812 */ /* 0x000fca00078e3cff */
[----:B------:R1:W-:Y:S04]  /*262b0*/  LDGSTS.E [R89+0x40c00], [R112.64], !P5 ;  /* 0x40c0000070597fae */ /* 0x0003e8000e921844 */
[----:B------:R1:W-:Y:S01]  /*262c0*/  LDGSTS.E [R89+0x40e00], [R110.64], !P5 ;  /* 0x40e000006e597fae */ /* 0x0003e2000e921844 */
[----:B---3--:R-:W-:-:S03]  /*262d0*/  IMAD.WIDE R108, R2, 0x4, R102 ;  /* 0x00000004026c7825 */ /* 0x008fc600078e0266 */
[----:B------:R-:W3:Y:S04]  /*262e0*/  LDL.LU.64 R102, [R1+0x600] ;  /* 0x0006000001667983 */ /* 0x000ee80000300a00 */
[----:B------:R1:W-:Y:S01]  /*262f0*/  STL.64 [R1+0x758], R108 ;  /* 0x0007586c01007387 */ /* 0x0003e20000100a00 */
[----:B------:R-:W-:-:S03]  /*26300*/  IMAD.WIDE R106, R2, 0x4, R118 ;  /* 0x00000004026a7825 */ /* 0x000fc600078e0276 */
[----:B------:R-:W3:Y:S04]  /*26310*/  LDL.LU.64 R118, [R1+0x5f8] ;  /* 0x0005f80001767983 */ /* 0x000ee80000300a00 */
[----:B------:R2:W-:Y:S04]  /*26320*/  STL.64 [R1+0x750], R106 ;  /* 0x0007506a01007387 */ /* 0x0005e80000100a00 */
[----:B------:R1:W-:Y:S04]  /*26330*/  LDGSTS.E [R89+0x41c00], [R108.64], !P4 ;  /* 0x41c000006c597fae */ /* 0x0003e8000e121844 */
[----:B------:R2:W-:Y:S01]  /*26340*/  LDGSTS.E [R89+0x41e00], [R106.64], !P4 ;  /* 0x41e000006a597fae */ /* 0x0005e2000e121844 */
[----:B-1----:R-:W-:-:S03]  /*26350*/  IMAD.WIDE R112, R2, 0x4, R94 ;  /* 0x0000000402707825 */ /* 0x002fc600078e025e */
[----:B------:R-:W3:Y:S01]  /*26360*/  LDL.LU.64 R94, [R1+0x5e0] ;  /* 0x0005e000015e7983 */ /* 0x000ee20000300a00 */
[----:B------:R-:W-:-:S03]  /*26370*/  IMAD.WIDE R110, R2, 0x4, R98 ;  /* 0x00000004026e7825 */ /* 0x000fc600078e0262 */
[----:B------:R-:W3:Y:S04]  /*26380*/  LDL.LU.64 R98, [R1+0x5d8] ;  /* 0x0005d80001627983 */ /* 0x000ee80000300a00 */
[----:B------:R4:W-:Y:S04]  /*26390*/  STL.64 [R1+0x628], R112 ;  /* 0x0006287001007387 */ /* 0x0009e80000100a00 */
[----:B------:R1:W-:Y:S01]  /*263a0*/  STL.64 [R1+0xaf8], R110 ;  /* 0x000af86e01007387 */ /* 0x0003e20000100a00 */
[----:B------:R-:W-:-:S03]  /*263b0*/  IMAD.WIDE R108, R2, 0x4, R96 ;  /* 0x00000004026c7825 */ /* 0x000fc600078e0260 */
[----:B------:R-:W3:Y:S04]  /*263c0*/  LDL.LU.64 R96, [R1+0x5d0] ;  /* 0x0005d00001607983 */ /* 0x000ee80000300a00 */
[----:B------:R3:W-:Y:S01]  /*263d0*/  STL.64 [R1+0xaf0], R108 ;  /* 0x000af06c01007387 */ /* 0x0007e20000100a00 */
[----:B--2---:R-:W-:-:S03]  /*263e0*/  IMAD.WIDE R106, R2, 0x4, R120 ;  /* 0x00000004026a7825 */ /* 0x004fc600078e0278 */
[----:B------:R-:W2:Y:S01]  /*263f0*/  LDL.LU.64 R120, [R1+0x5c8] ;  /* 0x0005c80001787983 */ /* 0x000ea20000300a00 */
[----:B------:R-:W-:-:S04]  /*26400*/  IADD3 R249, R0, -0x10c, RZ ;  /* 0xfffffef400f97810 */ /* 0x000fc80007ffe0ff */
[----:B------:R-:W-:Y:S01]  /*26410*/  ISETP.GE.U32.AND P0, PT, R249, 0x7ffffe75, PT ;  /* 0x7ffffe75f900780c */ /* 0x000fe20003f06070 */
[----:B------:R1:W-:-:S12]  /*26420*/  STL.64 [R1+0xae8], R106 ;  /* 0x000ae86a01007387 */ /* 0x0003d80000100a00 */
[----:B------:R4:W-:Y:S01]  /*26430*/  LDGSTS.E [R89+0x42c00], [R112.64], !P0 ;  /* 0x42c0000070597fae */ /* 0x0009e2000c121844 */
[C---:B------:R-:W-:Y:S02]  /*26440*/  IADD3 R252, R0.reuse, -0x110, RZ ;  /* 0xfffffef000fc7810 */ /* 0x040fe40007ffe0ff */
[----:B------:R-:W-:Y:S01]  /*26450*/  IADD3 R249, R0, -0x114, RZ ;  /* 0xfffffeec00f97810 */ /* 0x000fe20007ffe0ff */
[----:B------:R1:W-:Y:S01]  /*26460*/  LDGSTS.E [R89+0x42e00], [R110.64], !P0 ;  /* 0x42e000006e597fae */ /* 0x0003e2000c121844 */
[----:B----4-:R-:W-:-:S03]  /*26470*/  IMAD.WIDE R112, R2, 0x4, R86 ;  /* 0x0000000402707825 */ /* 0x010fc600078e0256 */
[----:B------:R-:W4:Y:S01]  /*26480*/  LDL.LU.64 R86, [R1+0x5c0] ;  /* 0x0005c00001567983 */ /* 0x000f220000300a00 */
[----:B------:R-:W-:Y:S02]  /*26490*/  ISETP.GE.U32.AND P3, PT, R252, 0x7ffffe71, PT ;  /* 0x7ffffe71fc00780c */ /* 0x000fe40003f66070 */
[----:B------:R-:W-:Y:S02]  /*264a0*/  ISETP.GE.U32.AND P2, PT, R249, 0x7ffffe6d, PT ;  /* 0x7ffffe6df900780c */ /* 0x000fe40003f46070 */
[----:B------:R-:W-:Y:S01]  /*264b0*/  IADD3 R252, R0, -0x118, RZ ;  /* 0xfffffee800fc7810 */ /* 0x000fe20007ffe0ff */
[----:B-1----:R-:W-:Y:S02]  /*264c0*/  IMAD.WIDE R110, R2, 0x4, R104 ;  /* 0x00000004026e7825 */ /* 0x002fe400078e0268 */
[----:B------:R-:W4:Y:S01]  /*264d0*/  LDL.LU.64 R104, [R1+0x5b8] ;  /* 0x0005b80001687983 */ /* 0x000f220000300a00 */
[----:B------:R-:W-:-:S05]  /*264e0*/  ISETP.GE.U32.AND P1, PT, R252, 0x7ffffe69, PT ;  /* 0x7ffffe69fc00780c */ /* 0x000fca0003f26070 */
[----:B------:R3:W-:Y:S04]  /*264f0*/  LDGSTS.E [R89+0x43c00], [R108.64], !P3 ;  /* 0x43c000006c597fae */ /* 0x0007e8000d921844 */
[----:B------:R1:W-:Y:S04]  /*26500*/  STL.64 [R1+0xae0], R112 ;  /* 0x000ae07001007387 */ /* 0x0003e80000100a00 */
[----:B------:R1:W-:Y:S04]  /*26510*/  LDGSTS.E [R89+0x43e00], [R106.64], !P3 ;  /* 0x43e000006a597fae */ /* 0x0003e8000d921844 */
[----:B------:R1:W-:Y:S04]  /*26520*/  STL.64 [R1+0xad8], R110 ;  /* 0x000ad86e01007387 */ /* 0x0003e80000100a00 */
[----:B------:R1:W-:Y:S04]  /*26530*/  LDGSTS.E [R89+0x44c00], [R112.64], !P2 ;  /* 0x44c0000070597fae */ /* 0x0003e8000d121844 */
[----:B------:R1:W-:Y:S01]  /*26540*/  LDGSTS.E [R89+0x44e00], [R110.64], !P2 ;  /* 0x44e000006e597fae */ /* 0x0003e2000d121844 */
[----:B---3--:R-:W-:-:S03]  /*26550*/  IMAD.WIDE R108, R2, 0x4, R102 ;  /* 0x00000004026c7825 */ /* 0x008fc600078e0266 */
[----:B------:R-:W3:Y:S04]  /*26560*/  LDL.LU.64 R102, [R1+0x5a0] ;  /* 0x0005a00001667983 */ /* 0x000ee80000300a00 */
[----:B------:R1:W-:Y:S02]  /*26570*/  STL.64 [R1+0xad0], R108 ;  /* 0x000ad06c01007387 */ /* 0x0003e40000100a00 */
[C---:B-1----:R-:W-:Y:S02]  /*26580*/  IMAD.WIDE R106, R2.reuse, 0x4, R118 ;  /* 0x00000004026a7825 */ /* 0x042fe400078e0276 */
[----:B------:R-:W3:Y:S04]  /*26590*/  LDL.LU.64 R118, [R1+0x598] ;  /* 0x0005980001767983 */ /* 0x000ee80000300a00 */
[----:B------:R2:W-:Y:S04]  /*265a0*/  STL.64 [R1+0xac8], R106 ;  /* 0x000ac86a01007387 */ /* 0x0005e80000100a00 */
[----:B------:R1:W-:Y:S04]  /*265b0*/  LDGSTS.E [R89+0x45c00], [R108.64], !P1 ;  /* 0x45c000006c597fae */ /* 0x0003e8000c921844 */
[----:B------:R2:W-:Y:S01]  /*265c0*/  LDGSTS.E [R89+0x45e00], [R106.64], !P1 ;  /* 0x45e000006a597fae */ /* 0x0005e2000c921844 */
[----:B------:R-:W-:-:S03]  /*265d0*/  IMAD.WIDE R112, R2, 0x4, R94 ;  /* 0x0000000402707825 */ /* 0x000fc600078e025e */
[----:B------:R-:W3:Y:S01]  /*265e0*/  LDL.LU.64 R94, [R1+0x590] ;  /* 0x00059000015e7983 */ /* 0x000ee20000300a00 */
[----:B------:R-:W-:-:S03]  /*265f0*/  IMAD.WIDE R110, R2, 0x4, R98 ;  /* 0x00000004026e7825 */ /* 0x000fc600078e0262 */
[----:B------:R-:W3:Y:S04]  /*26600*/  LDL.LU.64 R98, [R1+0x588] ;  /* 0x0005880001627983 */ /* 0x000ee80000300a00 */
[----:B------:R2:W-:Y:S04]  /*26610*/  STL.64 [R1+0xac0], R112 ;  /* 0x000ac07001007387 */ /* 0x0005e80000100a00 */
[----:B------:R-:W-:Y:S01]  /*26620*/  STL.64 [R1+0xab8], R110 ;  /* 0x000ab86e01007387 */ /* 0x000fe20000100a00 */
[----:B-1----:R-:W-:-:S03]  /*26630*/  IMAD.WIDE R108, R2, 0x4, R96 ;  /* 0x00000004026c7825 */ /* 0x002fc600078e0260 */
[----:B------:R-:W3:Y:S04]  /*26640*/  LDL.LU.64 R96, [R1+0x580] ;  /* 0x0005800001607983 */ /* 0x000ee80000300a00 */
[----:B------:R1:W-:Y:S01]  /*26650*/  STL.64 [R1+0xab0], R108 ;  /* 0x000ab06c01007387 */ /* 0x0003e20000100a00 */
[----:B--2---:R-:W-:-:S03]  /*26660*/  IMAD.WIDE R106, R2, 0x4, R120 ;  /* 0x00000004026a7825 */ /* 0x004fc600078e0278 */
[----:B------:R-:W2:Y:S04]  /*26670*/  LDL.LU.64 R120, [R1+0x578] ;  /* 0x0005780001787983 */ /* 0x000ea80000300a00 */
[----:B------:R1:W-:Y:S01]  /*26680*/  STL.64 [R1+0xaa8], R106 ;  /* 0x000aa86a01007387 */ /* 0x0003e20000100a00 */
[C---:B------:R-:W-:Y:S02]  /*26690*/  IADD3 R249, R0.reuse, -0x11c, RZ ;  /* 0xfffffee400f97810 */ /* 0x040fe40007ffe0ff */
[----:B------:R-:W-:Y:S02]  /*266a0*/  IADD3 R252, R0, -0x120, RZ ;  /* 0xfffffee000fc7810 */ /* 0x000fe40007ffe0ff */
[----:B------:R-:W-:Y:S02]  /*266b0*/  ISETP.GE.U32.AND P6, PT, R249, 0x7ffffe65, PT ;  /* 0x7ffffe65f900780c */ /* 0x000fe40003fc6070 */
[----:B------:R-:W-:Y:S01]  /*266c0*/  ISETP.GE.U32.AND P5, PT, R252, 0x7ffffe61, PT ;  /* 0x7ffffe61fc00780c */ /* 0x000fe20003fa6070 */
[----:B----4-:R-:W-:Y:S01]  /*266d0*/  IMAD.WIDE R114, R2, 0x4, R86 ;  /* 0x0000000402727825 */ /* 0x010fe200078e0256 */
[C---:B------:R-:W-:Y:S01]  /*266e0*/  IADD3 R249, R0.reuse, -0x124, RZ ;  /* 0xfffffedc00f97810 */ /* 0x040fe20007ffe0ff */
[----:B------:R-:W4:Y:S01]  /*266f0*/  LDL.LU.64 R86, [R1+0x570] ;  /* 0x0005700001567983 */ /* 0x000f220000300a00 */
[----:B------:R-:W-:-:S02]  /*26700*/  IADD3 R252, R0, -0x128, RZ ;  /* 0xfffffed800fc7810 */ /* 0x000fc40007ffe0ff */
[----:B------:R-:W-:-:S05]  /*26710*/  ISETP.GE.U32.AND P4, PT, R249, 0x7ffffe5d, PT ;  /* 0x7ffffe5df900780c */ /* 0x000fca0003f86070 */
[----:B------:R1:W-:Y:S01]  /*26720*/  LDGSTS.E [R89+0x46c00], [R112.64], !P6 ;  /* 0x46c0000070597fae */ /* 0x0003e2000f121844 */
[----:B------:R-:W-:-:S03]  /*26730*/  ISETP.GE.U32.AND P0, PT, R252, 0x7ffffe59, PT ;  /* 0x7ffffe59fc00780c */ /* 0x000fc60003f06070 */
[----:B------:R3:W-:Y:S04]  /*26740*/  LDGSTS.E [R89+0x46e00], [R110.64], !P6 ;  /* 0x46e000006e597fae */ /* 0x0007e8000f121844 */
[----:B------:R1:W-:Y:S02]  /*26750*/  LDGSTS.E [R89+0x47c00], [R108.64], !P5 ;  /* 0x47c000006c597fae */ /* 0x0003e4000e921844 */
[C---:B-1----:R-:W-:Y:S02]  /*26760*/  IMAD.WIDE R112, R2.reuse, 0x4, R104 ;  /* 0x0000000402707825 */ /* 0x042fe400078e0268 */
[----:B------:R1:W-:Y:S04]  /*26770*/  LDGSTS.E [R89+0x47e00], [R106.64], !P5 ;  /* 0x47e000006a597fae */ /* 0x0003e8000e921844 */
[----:B------:R1:W-:Y:S04]  /*26780*/  LDGSTS.E [R89+0x48c00], [R114.64], !P4 ;  /* 0x48c0000072597fae */ /* 0x0003e8000e121844 */
[----:B------:R-:W4:Y:S04]  /*26790*/  LDL.LU.64 R108, [R1+0x568] ;  /* 0x00056800016c7983 */ /* 0x000f280000300a00 */
[----:B------:R-:W-:Y:S04]  /*267a0*/  STL.64 [R1+0xaa0], R114 ;  /* 0x000aa07201007387 */ /* 0x000fe80000100a00 */
[----:B------:R1:W-:Y:S04]  /*267b0*/  STL.64 [R1+0xa98], R112 ;  /* 0x000a987001007387 */ /* 0x0003e80000100a00 */
[----:B------:R-:W4:Y:S04]  /*267c0*/  LDL.LU.64 R104, [R1+0x560] ;  /* 0x0005600001687983 */ /* 0x000f280000300a00 */
[----:B------:R1:W-:Y:S01]  /*267d0*/  LDGSTS.E [R89+0x48e00], [R112.64], !P4 ;  /* 0x48e0000070597fae */ /* 0x0003e2000e121844 */
[----:B---3--:R-:W-:-:S03]  /*267e0*/  IMAD.WIDE R110, R2, 0x4, R102 ;  /* 0x00000004026e7825 */ /* 0x008fc600078e0266 */
[----:B------:R-:W3:Y:S01]  /*267f0*/  LDL.LU.64 R102, [R1+0x558] ;  /* 0x0005580001667983 */ /* 0x000ee20000300a00 */
[----:B-1----:R-:W-:-:S03]  /*26800*/  IMAD.WIDE R106, R2, 0x4, R118 ;  /* 0x00000004026a7825 */ /* 0x002fc600078e0276 */
[----:B------:R1:W-:Y:S04]  /*26810*/  STL.64 [R1+0xa90], R110 ;  /* 0x000a906e01007387 */ /* 0x0003e80000100a00 */
[----:B------:R1:W-:Y:S04]  /*26820*/  LDGSTS.E [R89+0x49c00], [R110.64], !P0 ;  /* 0x49c000006e597fae */ /* 0x0003e8000c121844 */
[----:B------:R1:W-:Y:S04]  /*26830*/  STL.64 [R1+0xa88], R106 ;  /* 0x000a886a01007387 */ /* 0x0003e80000100a00 */
[----:B------:R1:W-:Y:S01]  /*26840*/  LDGSTS.E [R89+0x49e00], [R106.64], !P0 ;  /* 0x49e000006a597fae */ /* 0x0003e2000c121844 */
[----:B------:R-:W-:-:S03]  /*26850*/  IMAD.WIDE R112, R2, 0x4, R94 ;  /* 0x0000000402707825 */ /* 0x000fc600078e025e */
[----:B------:R-:W3:Y:S01]  /*26860*/  LDL.LU.64 R94, [R1+0x550] ;  /* 0x00055000015e7983 */ /* 0x000ee20000300a00 */
[----:B-1----:R-:W-:-:S03]  /*26870*/  IMAD.WIDE R110, R2, 0x4, R98 ;  /* 0x00000004026e7825 */ /* 0x002fc600078e0262 */
[----:B------:R-:W3:Y:S04]  /*26880*/  LDL.LU.64 R106, [R1+0x548] ;  /* 0x00054800016a7983 */ /* 0x000ee80000300a00 */
[----:B------:R-:W-:Y:S04]  /*26890*/  STL.64 [R1+0xa80], R112 ;  /* 0x000a807001007387 */ /* 0x000fe80000100a00 */
[----:B------:R-:W-:Y:S04]  /*268a0*/  STL.64 [R1+0xa78], R110 ;  /* 0x000a786e01007387 */ /* 0x000fe80000100a00 */
[----:B------:R-:W3:Y:S01]  /*268b0*/  LDL.LU.64 R118, [R1+0x540] ;  /* 0x0005400001767983 */ /* 0x000ee20000300a00 */
[----:B------:R-:W-:-:S05]  /*268c0*/  IMAD.WIDE R98, R2, 0x4, R96 ;  /* 0x0000000402627825 */ /* 0x000fca00078e0260 */
[----:B------:R-:W-:Y:S01]  /*268d0*/  STL.64 [R1+0xa70], R98 ;  /* 0x000a706201007387 */ /* 0x000fe20000100a00 */
[----:B--2---:R-:W-:-:S05]  /*268e0*/  IMAD.WIDE R96, R2, 0x4, R120 ;  /* 0x0000000402607825 */ /* 0x004fca00078e0278 */
[----:B------:R4:W-:Y:S04]  /*268f0*/  STL.64 [R1+0xa68], R96 ;  /* 0x000a686001007387 */ /* 0x0009e80000100a00 */
[----:B------:R-:W2:Y:S01]  /*26900*/  LDL.LU.64 R120, [R1+0x538] ;  /* 0x0005380001787983 */ /* 0x000ea20000300a00 */
[C---:B------:R-:W-:Y:S02]  /*26910*/  IADD3 R249, R0.reuse, -0x12c, RZ ;  /* 0xfffffed400f97810 */ /* 0x040fe40007ffe0ff */
[----:B------:R-:W-:Y:S02]  /*26920*/  IADD3 R252, R0, -0x130, RZ ;  /* 0xfffffed000fc7810 */ /* 0x000fe40007ffe0ff */
[----:B------:R-:W-:Y:S02]  /*26930*/  ISETP.GE.U32.AND P3, PT, R249, 0x7ffffe55, PT ;  /* 0x7ffffe55f900780c */ /* 0x000fe40003f66070 */
[----:B------:R-:W-:-:S11]  /*26940*/  ISETP.GE.U32.AND P2, PT, R252, 0x7ffffe51, PT ;  /* 0x7ffffe51fc00780c */ /* 0x000fd60003f46070 */
[----:B------:R1:W-:Y:S04]  /*26950*/  LDGSTS.E [R89+0x4ac00], [R112.64], !P3 ;  /* 0x4ac0000070597fae */ /* 0x0003e8000d921844 */
[----:B------:R1:W-:Y:S04]  /*26960*/  LDGSTS.E [R89+0x4ae00], [R110.64], !P3 ;  /* 0x4ae000006e597fae */ /* 0x0003e8000d921844 */
[----:B------:R1:W-:Y:S04]  /*26970*/  LDGSTS.E [R89+0x4bc00], [R98.64], !P2 ;  /* 0x4bc0000062597fae */ /* 0x0003e8000d121844 */
[----:B------:R4:W-:Y:S02]  /*26980*/  LDGSTS.E [R89+0x4be00], [R96.64], !P2 ;  /* 0x4be0000060597fae */ /* 0x0009e4000d121844 */
[----:B----4-:R-:W-:-:S02]  /*26990*/  IMAD.WIDE R96, R2, 0x4, R86 ;  /* 0x0000000402607825 */ /* 0x010fc400078e0256 */
[----:B------:R-:W4:Y:S04]  /*269a0*/  LDL.LU.64 R86, [R1+0x530] ;  /* 0x0005300001567983 */ /* 0x000f280000300a00 */
[----:B-1----:R-:W4:Y:S01]  /*269b0*/  LDL.LU.64 R98, [R1+0x528] ;  /* 0x0005280001627983 */ /* 0x002f220000300a00 */
[C---:B------:R-:W-:Y:S02]  /*269c0*/  IADD3 R249, R0.reuse, -0x134, RZ ;  /* 0xfffffecc00f97810 */ /* 0x040fe40007ffe0ff */
[----:B------:R-:W-:Y:S02]  /*269d0*/  IADD3 R252, R0, -0x138, RZ ;  /* 0xfffffec800fc7810 */ /* 0x000fe40007ffe0ff */
[----:B------:R-:W-:Y:S02]  /*269e0*/  ISETP.GE.U32.AND P1, PT, R249, 0x7ffffe4d, PT ;  /* 0x7ffffe4df900780c */ /* 0x000fe40003f26070 */
[----:B------:R-:W-:Y:S01]  /*269f0*/  ISETP.GE.U32.AND P6, PT, R252, 0x7ffffe49, PT ;  /* 0x7ffffe49fc00780c */ /* 0x000fe20003fc6070 */
[C---:B------:R-:W-:Y:S01]  /*26a00*/  IMAD.WIDE R110, R2.reuse, 0x4, R108 ;  /* 0x00000004026e7825 */ /* 0x040fe200078e026c */
[----:B------:R1:W-:Y:S04]  /*26a10*/  STL.64 [R1+0xa48], R96 ;  /* 0x000a486001007387 */ /* 0x0003e80000100a00 */
[----:B------:R-:W-:Y:S05]  /*26a20*/  STL.64 [R1+0xa40], R110 ;  /* 0x000a406e01007387 */ /* 0x000fea0000100a00 */
[----:B------:R1:W-:Y:S01]  /*26a30*/  LDGSTS.E [R89+0x4cc00], [R96.64], !P1 ;  /* 0x4cc0000060597fae */ /* 0x0003e2000c921844 */
[----:B------:R-:W-:-:S03]  /*26a40*/  IMAD.WIDE R108, R2, 0x4, R104 ;  /* 0x00000004026c7825 */ /* 0x000fc600078e0268 */
[----:B------:R-:W4:Y:S04]  /*26a50*/  LDL.LU.64 R104, [R1+0x520] ;  /* 0x0005200001687983 */ /* 0x000f280000300a00 */
[----:B------:R-:W-:Y:S04]  /*26a60*/  STL.64 [R1+0xa38], R108 ;  /* 0x000a386c01007387 */ /* 0x000fe80000100a00 */
[----:B-1----:R-:W4:Y:S04]  /*26a70*/  LDL.LU.64 R96, [R1+0x518] ;  /* 0x0005180001607983 */ /* 0x002f280000300a00 */
[----:B------:R1:W-:Y:S04]  /*26a80*/  LDGSTS.E [R89+0x4ce00], [R110.64], !P1 ;  /* 0x4ce000006e597fae */ /* 0x0003e8000c921844 */
[----:B------:R1:W-:Y:S01]  /*26a90*/  LDGSTS.E [R89+0x4dc00], [R108.64], !P6 ;  /* 0x4dc000006c597fae */ /* 0x0003e2000f121844 */
[----:B---3--:R-:W-:-:S05]  /*26aa0*/  IMAD.WIDE R102, R2, 0x4, R102 ;  /* 0x0000000402667825 */ /* 0x008fca00078e0266 */
[----:B------:R3:W-:Y:S04]  /*26ab0*/  STL.64 [R1+0xa30], R102 ;  /* 0x000a306601007387 */ /* 0x0007e80000100a00 */
[----:B------:R3:W-:Y:S04]  /*26ac0*/  LDGSTS.E [R89+0x4de00], [R102.64], !P6 ;  /* 0x4de0000066597fae */ /* 0x0007e8000f121844 */
[----:B---3--:R-:W3:Y:S01]  /*26ad0*/  LDL.LU.64 R102, [R1+0x510] ;  /* 0x0005100001667983 */ /* 0x008ee20000300a00 */
[----:B------:R-:W-:-:S03]  /*26ae0*/  IMAD.WIDE R112, R2, 0x4, R94 ;  /* 0x0000000402707825 */ /* 0x000fc600078e025e */
[----:B------:R-:W3:Y:S04]  /*26af0*/  LDL.LU.64 R94, [R1+0x508] ;  /* 0x00050800015e7983 */ /* 0x000ee80000300a00 */
[----:B------:R-:W-:Y:S01]  /*26b00*/  STL.64 [R1+0xa28], R112 ;  /* 0x000a287001007387 */ /* 0x000fe20000100a00 */
[----:B-1----:R-:W-:-:S04]  /*26b10*/  IMAD.WIDE R110, R2, 0x4, R106 ;  /* 0x00000004026e7825 */ /* 0x002fc800078e026a */
[C---:B------:R-:W-:Y:S02]  /*26b20*/  IMAD.WIDE R108, R2.reuse, 0x4, R118 ;  /* 0x00000004026c7825 */ /* 0x040fe400078e0276 */
[----:B------:R-:W3:Y:S04]  /*26b30*/  LDL.LU.64 R118, [R1+0x500] ;  /* 0x0005000001767983 */ /* 0x000ee80000300a00 */
[----:B------:R-:W-:Y:S04]  /*26b40*/  STL.64 [R1+0xa20], R110 ;  /* 0x000a206e01007387 */ /* 0x000fe80000100a00 */
        /* <DEDUP_REMOVED lines=11> */
[----:B------:R1:W-:Y:S04]  /*26c00*/  LDGSTS.E [R89+0x4fe00], [R106.64], !P4 ;  /* 0x4fe000006a597fae */ /* 0x0003e8000e121844 */
[----:B-1----:R-:W2:Y:S01]  /*26c10*/  LDL.LU.64 R106, [R1+0x4f0] ;  /* 0x0004f000016a7983 */ /* 0x002ea20000300a00 */
[----:B----4-:R-:W-:-:S03]  /*26c20*/  IMAD.WIDE R110, R2, 0x4, R98 ;  /* 0x00000004026e7825 */ /* 0x010fc600078e0262 */
[----:B------:R-:W2:Y:S01]  /*26c30*/  LDL.LU.64 R98, [R1+0x4e8] ;  /* 0x0004e80001627983 */ /* 0x000ea20000300a00 */
[----:B------:R-:W-:-:S04]  /*26c40*/  IADD3 R249, R0, -0x144, RZ ;  /* 0xfffffebc00f97810 */ /* 0x000fc80007ffe0ff */
[----:B------:R-:W-:Y:S01]  /*26c50*/  ISETP.GE.U32.AND P0, PT, R249, 0x7ffffe3d, PT ;  /* 0x7ffffe3df900780c */ /* 0x000fe20003f06070 */
[----:B------:R-:W-:Y:S01]  /*26c60*/  IMAD.WIDE R86, R2, 0x4, R86 ;  /* 0x0000000402567825 */ /* 0x000fe200078e0256 */
[C---:B------:R-:W-:Y:S02]  /*26c70*/  IADD3 R252, R0.reuse, -0x148, RZ ;  /* 0xfffffeb800fc7810 */ /* 0x040fe40007ffe0ff */
[----:B------:R-:W-:Y:S02]  /*26c80*/  IADD3 R249, R0, -0x14c, RZ ;  /* 0xfffffeb400f97810 */ /* 0x000fe40007ffe0ff */
[----:B------:R-:W-:Y:S01]  /*26c90*/  ISETP.GE.U32.AND P3, PT, R252, 0x7ffffe39, PT ;  /* 0x7ffffe39fc00780c */ /* 0x000fe20003f66070 */
[----:B------:R1:W-:Y:S01]  /*26ca0*/  STL.64 [R1+0xa08], R86 ;  /* 0x000a085601007387 */ /* 0x0003e20000100a00 */
[----:B------:R-:W-:-:S03]  /*26cb0*/  ISETP.GE.U32.AND P2, PT, R249, 0x7ffffe35, PT ;  /* 0x7ffffe35f900780c */ /* 0x000fc60003f46070 */
[----:B------:R-:W-:Y:S01]  /*26cc0*/  STL.64 [R1+0xa00], R110 ;  /* 0x000a006e01007387 */ /* 0x000fe20000100a00 */
[----:B------:R-:W-:-:S03]  /*26cd0*/  IMAD.WIDE R108, R2, 0x4, R104 ;  /* 0x00000004026c7825 */ /* 0x000fc600078e0268 */
[----:B------:R1:W-:Y:S04]  /*26ce0*/  LDGSTS.E [R89+0x50c00], [R86.64], !P0 ;  /* 0x50c0000056597fae */ /* 0x0003e8000c121844 */
[----:B------:R1:W-:Y:S01]  /*26cf0*/  LDGSTS.E [R89+0x50e00], [R110.64], !P0 ;  /* 0x50e000006e597fae */ /* 0x0003e2000c121844 */
[----:B------:R-:W-:-:S03]  /*26d00*/  IMAD.WIDE R104, R2, 0x4, R96 ;  /* 0x0000000402687825 */ /* 0x000fc600078e0260 */
[----:B------:R2:W-:Y:S04]  /*26d10*/  LDGSTS.E [R89+0x51c00], [R108.64], !P3 ;  /* 0x51c000006c597fae */ /* 0x0005e8000d921844 */
[----:B------:R-:W2:Y:S04]  /*26d20*/  LDL.LU.64 R96, [R1+0x4e0] ;  /* 0x0004e00001607983 */ /* 0x000ea80000300a00 */
[----:B------:R-:W-:Y:S04]  /*26d30*/  STL.64 [R1+0x9f8], R108 ;  /* 0x0009f86c01007387 */ /* 0x000fe80000100a00 */
[----:B-1----:R-:W2:Y:S04]  /*26d40*/  LDL.LU.64 R86, [R1+0x4d8] ;  /* 0x0004d80001567983 */ /* 0x002ea80000300a00 */
[----:B------:R1:W-:Y:S04]  /*26d50*/  STL.64 [R1+0x9f0], R104 ;  /* 0x0009f06801007387 */ /* 0x0003e80000100a00 */
[----:B------:R1:W-:Y:S01]  /*26d60*/  LDGSTS.E [R89+0x51e00], [R104.64], !P3 ;  /* 0x51e0000068597fae */ /* 0x0003e2000d921844 */
[----:B---3--:R-:W-:-:S05]  /*26d70*/  IMAD.WIDE R102, R2, 0x4, R102 ;  /* 0x0000000402667825 */ /* 0x008fca00078e0266 */
[----:B------:R3:W-:Y:S01]  /*26d80*/  LDGSTS.E [R89+0x52c00], [R102.64], !P2 ;  /* 0x52c0000066597fae */ /* 0x0007e2000d121844 */
[----:B------:R-:W-:-:S03]  /*26d90*/  IMAD.WIDE R112, R2, 0x4, R94 ;  /* 0x0000000402707825 */ /* 0x000fc600078e025e */
[----:B------:R-:W4:Y:S04]  /*26da0*/  LDL.LU.64 R94, [R1+0x4d0] ;  /* 0x0004d000015e7983 */ /* 0x000f280000300a00 */
[----:B------:R3:W-:Y:S04]  /*26db0*/  STL.64 [R1+0x9e8], R102 ;  /* 0x0009e86601007387 */ /* 0x0007e80000100a00 */
[----:B------:R-:W-:Y:S04]  /*26dc0*/  STL.64 [R1+0x9e0], R112 ;  /* 0x0009e07001007387 */ /* 0x000fe80000100a00 */
[----:B-1----:R-:W4:Y:S01]  /*26dd0*/  LDL.LU.64 R104, [R1+0x4c8] ;  /* 0x0004c80001687983 */ /* 0x002f220000300a00 */
[----:B------:R-:W-:Y:S01]  /*26de0*/  IMAD.WIDE R110, R2, 0x4, R118 ;  /* 0x00000004026e7825 */ /* 0x000fe200078e0276 */
[----:B------:R-:W-:-:S02]  /*26df0*/  IADD3 R252, R0, -0x150, RZ ;  /* 0xfffffeb000fc7810 */ /* 0x000fc40007ffe0ff */
[----:B------:R4:W-:Y:S04]  /*26e00*/  LDGSTS.E [R89+0x52e00], [R112.64], !P2 ;  /* 0x52e0000070597fae */ /* 0x0009e8000d121844 */
[----:B------:R-:W-:Y:S04]  /*26e10*/  STL.64 [R1+0x9d8], R110 ;  /* 0x0009d86e01007387 */ /* 0x000fe80000100a00 */
[----:B---3--:R-:W3:Y:S01]  /*26e20*/  LDL.LU.64 R102, [R1+0x4c0] ;  /* 0x0004c00001667983 */ /* 0x008ee20000300a00 */
[----:B--2---:R-:W-:-:S03]  /*26e30*/  IMAD.WIDE R108, R2, 0x4, R120 ;  /* 0x00000004026c7825 */ /* 0x004fc600078e0278 */
[----:B------:R-:W2:Y:S01]  /*26e40*/  LDL.LU.64 R120, [R1+0x4b8] ;  /* 0x0004b80001787983 */ /* 0x000ea20000300a00 */
[----:B------:R-:W-:-:S03]  /*26e50*/  ISETP.GE.U32.AND P1, PT, R252, 0x7ffffe31, PT ;  /* 0x7ffffe31fc00780c */ /* 0x000fc60003f26070 */
[----:B------:R1:W-:Y:S04]  /*26e60*/  STL.64 [R1+0x9d0], R108 ;  /* 0x0009d06c01007387 */ /* 0x0003e80000100a00 */
[----:B------:R-:W2:Y:S06]  /*26e70*/  LDL.LU.64 R118, [R1+0x4b0] ;  /* 0x0004b00001767983 */ /* 0x000eac0000300a00 */
[----:B------:R1:W-:Y:S04]  /*26e80*/  LDGSTS.E [R89+0x53c00], [R110.64], !P1 ;  /* 0x53c000006e597fae */ /* 0x0003e8000c921844 */
[----:B------:R1:W-:Y:S02]  /*26e90*/  LDGSTS.E [R89+0x53e00], [R108.64], !P1 ;  /* 0x53e000006c597fae */ /* 0x0003e4000c921844 */
[----:B-1----:R-:W-:-:S04]  /*26ea0*/  IMAD.WIDE R108, R2, 0x4, R106 ;  /* 0x00000004026c7825 */ /* 0x002fc800078e026a */
[----:B------:R-:W-:Y:S02]  /*26eb0*/  IMAD.WIDE R106, R2, 0x4, R98 ;  /* 0x00000004026a7825 */ /* 0x000fe400078e0262 */
        /* <DEDUP_REMOVED lines=8> */
[----:B------:R1:W-:Y:S01]  /*26f40*/  LDGSTS.E [R89+0x54e00], [R106.64], !P6 ;  /* 0x54e000006a597fae */ /* 0x0003e2000f121844 */
[----:B------:R-:W-:-:S05]  /*26f50*/  IMAD.WIDE R96, R2, 0x4, R96 ;  /* 0x0000000402607825 */ /* 0x000fca00078e0260 */
[----:B------:R-:W-:Y:S01]  /*26f60*/  STL.64 [R1+0x9b8], R96 ;  /* 0x0009b86001007387 */ /* 0x000fe20000100a00 */
[----:B------:R-:W-:-:S03]  /*26f70*/  IMAD.WIDE R86, R2, 0x4, R86 ;  /* 0x0000000402567825 */ /* 0x000fc600078e0256 */
[----:B-1----:R-:W2:Y:S04]  /*26f80*/  LDL.LU.64 R108, [R1+0x4a0] ;  /* 0x0004a000016c7983 */ /* 0x002ea80000300a00 */
[----:B------:R1:W-:Y:S04]  /*26f90*/  STL.64 [R1+0x9b0], R86 ;  /* 0x0009b05601007387 */ /* 0x0003e80000100a00 */
[----:B------:R1:W-:Y:S04]  /*26fa0*/  LDGSTS.E [R89+0x55c00], [R96.64], !P5 ;  /* 0x55c0000060597fae */ /* 0x0003e8000e921844 */
[----:B------:R-:W2:Y:S04]  /*26fb0*/  LDL.LU.64 R106, [R1+0x498] ;  /* 0x00049800016a7983 */ /* 0x000ea80000300a00 */
[----:B------:R1:W-:Y:S04]  /*26fc0*/  LDGSTS.E [R89+0x55e00], [R86.64], !P5 ;  /* 0x55e0000056597fae */ /* 0x0003e8000e921844 */
[----:B-1----:R-:W2:Y:S04]  /*26fd0*/  LDL.LU.64 R86, [R1+0x490] ;  /* 0x0004900001567983 */ /* 0x002ea80000300a00 */
[----:B------:R-:W2:Y:S01]  /*26fe0*/  LDL.LU.64 R96, [R1+0x488] ;  /* 0x0004880001607983 */ /* 0x000ea20000300a00 */
[----:B----4-:R-:W-:-:S03]  /*26ff0*/  IMAD.WIDE R112, R2, 0x4, R94 ;  /* 0x0000000402707825 */ /* 0x010fc600078e025e */
[----:B------:R-:W4:Y:S04]  /*27000*/  LDL.LU.64 R94, [R1+0x480] ;  /* 0x00048000015e7983 */ /* 0x000f280000300a00 */
[----:B------:R1:W-:Y:S01]  /*27010*/  STL.64 [R1+0x9a8], R112 ;  /* 0x0009a87001007387 */ /* 0x0003e20000100a00 */
[----:B------:R-:W-:-:S05]  /*27020*/  IMAD.WIDE R110, R2, 0x4, R104 ;  /* 0x00000004026e7825 */ /* 0x000fca00078e0268 */
[----:B------:R-:W-:Y:S01]  /*27030*/  STL.64 [R1+0x9a0], R110 ;  /* 0x0009a06e01007387 */ /* 0x000fe20000100a00 */
[----:B---3--:R-:W-:-:S05]  /*27040*/  IMAD.WIDE R104, R2, 0x4, R102 ;  /* 0x0000000402687825 */ /* 0x008fca00078e0266 */
[----:B------:R3:W-:Y:S01]  /*27050*/  STL.64 [R1+0x928], R104 ;  /* 0x0009286801007387 */ /* 0x0007e20000100a00 */
        /* <DEDUP_REMOVED lines=9> */
[----:B------:R3:W-:Y:S01]  /*270f0*/  LDGSTS.E [R89+0x57c00], [R104.64], !P0 ;  /* 0x57c0000068597fae */ /* 0x0007e2000c121844 */
[----:B-1----:R-:W-:-:S03]  /*27100*/  IMAD.WIDE R112, R2, 0x4, R118 ;  /* 0x0000000402707825 */ /* 0x002fc600078e0276 */
[----:B------:R1:W-:Y:S04]  /*27110*/  LDGSTS.E [R89+0x57e00], [R102.64], !P0 ;  /* 0x57e0000066597fae */ /* 0x0003e8000c121844 */
[----:B---3--:R-:W3:Y:S04]  /*27120*/  LDL.LU.64 R104, [R1+0x470] ;  /* 0x0004700001687983 */ /* 0x008ee80000300a00 */
[----:B-1----:R-:W3:Y:S01]  /*27130*/  LDL.LU.64 R102, [R1+0x468] ;  /* 0x0004680001667983 */ /* 0x002ee20000300a00 */
[----:B------:R-:W-:-:S03]  /*27140*/  IMAD.WIDE R110, R2, 0x4, R98 ;  /* 0x00000004026e7825 */ /* 0x000fc600078e0262 */
[----:B------:R-:W-:Y:S04]  /*27150*/  STL.64 [R1+0x918], R112 ;  /* 0x0009187001007387 */ /* 0x000fe80000100a00 */
[----:B------:R-:W3:Y:S04]  /*27160*/  LDL.LU.64 R118, [R1+0x460] ;  /* 0x0004600001767983 */ /* 0x000ee80000300a00 */
[----:B------:R-:W3:Y:S01]  /*27170*/  LDL.LU.64 R98, [R1+0x458] ;  /* 0x0004580001627983 */ /* 0x000ee20000300a00 */
[C---:B------:R-:W-:Y:S02]  /*27180*/  IADD3 R249, R0.reuse, -0x164, RZ ;  /* 0xfffffe9c00f97810 */ /* 0x040fe40007ffe0ff */
[----:B------:R-:W-:-:S02]  /*27190*/  IADD3 R252, R0, -0x168, RZ ;  /* 0xfffffe9800fc7810 */ /* 0x000fc40007ffe0ff */
[----:B------:R-:W-:Y:S02]  /*271a0*/  ISETP.GE.U32.AND P3, PT, R249, 0x7ffffe1d, PT ;  /* 0x7ffffe1df900780c */ /* 0x000fe40003f66070 */
[----:B------:R-:W-:Y:S01]  /*271b0*/  ISETP.GE.U32.AND P2, PT, R252, 0x7ffffe19, PT ;  /* 0x7ffffe19fc00780c */ /* 0x000fe20003f46070 */
[----:B------:R1:W-:Y:S10]  /*271c0*/  STL.64 [R1+0x910], R110 ;  /* 0x0009106e01007387 */ /* 0x0003f40000100a00 */
[----:B------:R4:W-:Y:S04]  /*271d0*/  LDGSTS.E [R89+0x58c00], [R112.64], !P3 ;  /* 0x58c0000070597fae */ /* 0x0009e8000d921844 */
[----:B------:R1:W-:Y:S01]  /*271e0*/  LDGSTS.E [R89+0x58e00], [R110.64], !P3 ;  /* 0x58e000006e597fae */ /* 0x0003e2000d921844 */
[----:B------:R-:W-:-:S05]  /*271f0*/  IMAD.WIDE R108, R2, 0x4, R108 ;  /* 0x00000004026c7825 */ /* 0x000fca00078e026c */
[----:B------:R1:W-:Y:S04]  /*27200*/  STL.64 [R1+0x908], R108 ;  /* 0x0009086c01007387 */ /* 0x0003e80000100a00 */
[----:B------:R1:W-:Y:S01]  /*27210*/  LDGSTS.E [R89+0x59c00], [R108.64], !P2 ;  /* 0x59c000006c597fae */ /* 0x0003e2000d121844 */
[----:B------:R-:W-:-:S05]  /*27220*/  IMAD.WIDE R106, R2, 0x4, R106 ;  /* 0x00000004026a7825 */ /* 0x000fca00078e026a */
[----:B------:R2:W-:Y:S04]  /*27230*/  STL.64 [R1+0x900], R106 ;  /* 0x0009006a01007387 */ /* 0x0005e80000100a00 */
[----:B------:R2:W-:Y:S01]  /*27240*/  LDGSTS.E [R89+0x59e00], [R106.64], !P2 ;  /* 0x59e000006a597fae */ /* 0x0005e2000d121844 */
[----:B------:R-:W-:-:S04]  /*27250*/  IMAD.WIDE R86, R2, 0x4, R86 ;  /* 0x0000000402567825 */ /* 0x000fc800078e0256 */
[C---:B------:R-:W-:Y:S01]  /*27260*/  IMAD.WIDE R114, R2.reuse, 0x4, R96 ;  /* 0x0000000402727825 */ /* 0x040fe200078e0260 */
[----:B------:R2:W-:Y:S04]  /*27270*/  STL.64 [R1+0x8f8], R86 ;  /* 0x0008f85601007387 */ /* 0x0005e80000100a00 */
[----:B-1----:R-:W3:Y:S04]  /*27280*/  LDL.LU.64 R110, [R1+0x450] ;  /* 0x00045000016e7983 */ /* 0x002ee80000300a00 */
[----:B------:R-:W-:Y:S04]  /*27290*/  STL.64 [R1+0x8f0], R114 ;  /* 0x0008f07201007387 */ /* 0x000fe80000100a00 */
[----:B------:R-:W3:Y:S04]  /*272a0*/  LDL.LU.64 R108, [R1+0x448] ;  /* 0x00044800016c7983 */ /* 0x000ee80000300a00 */
[----:B------:R-:W3:Y:S01]  /*272b0*/  LDL.LU.64 R96, [R1+0x440] ;  /* 0x0004400001607983 */ /* 0x000ee20000300a00 */
[----:B----4-:R-:W-:-:S05]  /*272c0*/  IMAD.WIDE R112, R2, 0x4, R94 ;  /* 0x0000000402707825 */ /* 0x010fca00078e025e */
[----:B------:R-:W-:Y:S04]  /*272d0*/  STL.64 [R1+0x8e8], R112 ;  /* 0x0008e87001007387 */ /* 0x000fe80000100a00 */
[----:B------:R-:W4:Y:S01]  /*272e0*/  LDL.LU.64 R94, [R1+0x438] ;  /* 0x00043800015e7983 */ /* 0x000f220000300a00 */
[----:B--2---:R-:W-:-:S03]  /*272f0*/  IMAD.WIDE R106, R2, 0x4, R120 ;  /* 0x00000004026a7825 */ /* 0x004fc600078e0278 */
[----:B------:R-:W2:Y:S01]  /*27300*/  LDL.LU.64 R120, [R1+0x430] ;  /* 0x0004300001787983 */ /* 0x000ea20000300a00 */
[C---:B------:R-:W-:Y:S02]  /*27310*/  IADD3 R249, R0.reuse, -0x16c, RZ ;  /* 0xfffffe9400f97810 */ /* 0x040fe40007ffe0ff */
[----:B------:R-:W-:Y:S02]  /*27320*/  IADD3 R252, R0, -0x170, RZ ;  /* 0xfffffe9000fc7810 */ /* 0x000fe40007ffe0ff */
[----:B------:R-:W-:Y:S02]  /*27330*/  ISETP.GE.U32.AND P1, PT, R249, 0x7ffffe15, PT ;  /* 0x7ffffe15f900780c */ /* 0x000fe40003f26070 */
[----:B------:R-:W-:Y:S02]  /*27340*/  ISETP.GE.U32.AND P6, PT, R252, 0x7ffffe11, PT ;  /* 0x7ffffe11fc00780c */ /* 0x000fe40003fc6070 */
[C---:B------:R-:W-:Y:S02]  /*27350*/  IADD3 R249, R0.reuse, -0x174, RZ ;  /* 0xfffffe8c00f97810 */ /* 0x040fe40007ffe0ff */
[----:B------:R-:W-:-:S02]  /*27360*/  IADD3 R252, R0, -0x178, RZ ;  /* 0xfffffe8800fc7810 */ /* 0x000fc40007ffe0ff */
[----:B------:R-:W-:Y:S02]  /*27370*/  ISETP.GE.U32.AND P5, PT, R249, 0x7ffffe0d, PT ;  /* 0x7ffffe0df900780c */ /* 0x000fe40003fa6070 */
[----:B------:R-:W-:-:S03]  /*27380*/  ISETP.GE.U32.AND P4, PT, R252, 0x7ffffe09, PT ;  /* 0x7ffffe09fc00780c */ /* 0x000fc60003f86070 */
[----:B------:R1:W-:Y:S04]  /*27390*/  LDGSTS.E [R89+0x5ac00], [R86.64], !P1 ;  /* 0x5ac0000056597fae */ /* 0x0003e8000c921844 */
[----:B------:R2:W-:Y:S04]  /*273a0*/  LDGSTS.E [R89+0x5ae00], [R114.64], !P1 ;  /* 0x5ae0000072597fae */ /* 0x0005e8000c921844 */
[----:B------:R3:W-:Y:S04]  /*273b0*/  LDGSTS.E [R89+0x5bc00], [R112.64], !P6 ;  /* 0x5bc0000070597fae */ /* 0x0007e8000f121844 */
[----:B-1----:R-:W2:Y:S04]  /*273c0*/  LDL.LU.64 R86, [R1+0x21b8] ;  /* 0x0021b80001567983 */ /* 0x002ea80000300a00 */
[----:B------:R3:W-:Y:S04]  /*273d0*/  STL.64 [R1+0x8e0], R106 ;  /* 0x0008e06a01007387 */ /* 0x0007e80000100a00 */
[----:B------:R3:W-:Y:S02]  /*273e0*/  LDGSTS.E [R89+0x5be00], [R106.64], !P6 ;  /* 0x5be000006a597fae */ /* 0x0007e4000f121844 */
[----:B---3--:R-:W-:-:S04]  /*273f0*/  IMAD.WIDE R106, R2, 0x4, R104 ;  /* 0x00000004026a7825 */ /* 0x008fc800078e0268 */
[C---:B------:R-:W-:Y:S01]  /*27400*/  IMAD.WIDE R104, R2.reuse, 0x4, R102 ;  /* 0x0000000402687825 */ /* 0x040fe200078e0266 */
[----:B------:R1:W-:Y:S03]  /*27410*/  STL.64 [R1+0x8d8], R106 ;  /* 0x0008d86a01007387 */ /* 0x0003e60000100a00 */
[C---:B------:R-:W-:Y:S01]  /*27420*/  IMAD.WIDE R102, R2.reuse, 0x4, R118 ;  /* 0x0000000402667825 */ /* 0x040fe200078e0276 */
[----:B------:R3:W-:Y:S03]  /*27430*/  STL.64 [R1+0x8d0], R104 ;  /* 0x0008d06801007387 */ /* 0x0007e60000100a00 */
[----:B------:R-:W-:Y:S01]  /*27440*/  IMAD.WIDE R98, R2, 0x4, R98 ;  /* 0x0000000402627825 */ /* 0x000fe200078e0262 */
[----:B------:R1:W-:Y:S04]  /*27450*/  STL.64 [R1+0x8c8], R102 ;  /* 0x0008c86601007387 */ /* 0x0003e80000100a00 */
[----:B------:R1:W-:Y:S04]  /*27460*/  LDGSTS.E [R89+0x5cc00], [R106.64], !P5 ;  /* 0x5cc000006a597fae */ /* 0x0003e8000e921844 */
[----:B------:R3:W-:Y:S04]  /*27470*/  STL.64 [R1+0x8c0], R98 ;  /* 0x0008c06201007387 */ /* 0x0007e80000100a00 */
[----:B------:R3:W-:Y:S04]  /*27480*/  LDGSTS.E [R89+0x5ce00], [R104.64], !P5 ;  /* 0x5ce0000068597fae */ /* 0x0007e8000e921844 */
[----:B-1----:R-:W2:Y:S04]  /*27490*/  LDL.LU.64 R106, [R1+0x428] ;  /* 0x00042800016a7983 */ /* 0x002ea80000300a00 */
[----:B------:R1:W-:Y:S04]  /*274a0*/  LDGSTS.E [R89+0x5dc00], [R102.64], !P4 ;  /* 0x5dc0000066597fae */ /* 0x0003e8000e121844 */
[----:B---3--:R-:W2:Y:S04]  /*274b0*/  LDL.LU.64 R104, [R1+0x420] ;  /* 0x0004200001687983 */ /* 0x008ea80000300a00 */
[----:B------:R1:W-:Y:S04]  /*274c0*/  LDGSTS.E [R89+0x5de00], [R98.64], !P4 ;  /* 0x5de0000062597fae */ /* 0x0003e8000e121844 */
[----:B-1----:R-:W2:Y:S04]  /*274d0*/  LDL.LU.64 R102, [R1+0x418] ;  /* 0x0004180001667983 */ /* 0x002ea80000300a00 */
[----:B------:R-:W2:Y:S04]  /*274e0*/  LDL.LU.64 R118, [R1+0x410] ;  /* 0x0004100001767983 */ /* 0x000ea80000300a00 */
[----:B------:R-:W2:Y:S01]  /*274f0*/  LDL.LU.64 R98, [R1+0x408] ;  /* 0x0004080001627983 */ /* 0x000ea20000300a00 */
[----:B------:R-:W-:-:S04]  /*27500*/  IADD3 R249, R0, -0x17c, RZ ;  /* 0xfffffe8400f97810 */ /* 0x000fc80007ffe0ff */
[----:B------:R-:W-:Y:S02]  /*27510*/  ISETP.GE.U32.AND P0, PT, R249, 0x7ffffe05, PT ;  /* 0x7ffffe05f900780c */ /* 0x000fe40003f06070 */
[----:B------:R-:W-:-:S04]  /*27520*/  IADD3 R249, R0, -0x180, RZ ;  /* 0xfffffe8000f97810 */ /* 0x000fc80007ffe0ff */
[----:B------:R-:W-:Y:S02]  /*27530*/  ISETP.GE.U32.AND P3, PT, R249, 0x7ffffe01, PT ;  /* 0x7ffffe01f900780c */ /* 0x000fe40003f66070 */
[----:B------:R-:W-:Y:S02]  /*27540*/  ISETP.GE.AND P2, PT, R88, R249, PT ;  /* 0x000000f95800720c */ /* 0x000fe40003f46270 */
[----:B------:R-:W-:Y:S01]  /*27550*/  IADD3 R249, R0, -0x185, RZ ;  /* 0xfffffe7b00f97810 */ /* 0x000fe20007ffe0ff */
[----:B------:R-:W-:-:S03]  /*27560*/  IMAD.WIDE R112, R2, 0x4, R110 ;  /* 0x0000000402707825 */ /* 0x000fc600078e026e */
[----:B------:R-:W-:Y:S02]  /*27570*/  ISETP.GE.U32.AND P6, PT, R249, 0x7ffffdfc, PT ;  /* 0x7ffffdfcf900780c */ /* 0x000fe40003fc6070 */
[----:B------:R-:W-:Y:S01]  /*27580*/  IADD3 R249, R0, -0x189, RZ ;  /* 0xfffffe7700f97810 */ /* 0x000fe20007ffe0ff */
[----:B------:R-:W-:Y:S01]  /*27590*/  IMAD.WIDE R110, R2, 0x4, R108 ;  /* 0x00000004026e7825 */ /* 0x000fe200078e026c */
[----:B------:R-:W-:Y:S03]  /*275a0*/  STL.64 [R1+0x8b8], R112 ;  /* 0x0008b87001007387 */ /* 0x000fe60000100a00 */
[----:B------:R-:W-:Y:S01]  /*275b0*/  IMAD.WIDE R108, R3, 0x4, R96 ;  /* 0x00000004036c7825 */ /* 0x000fe200078e0260 */
[----:B------:R1:W-:Y:S01]  /*275c0*/  STL.64 [R1+0x8b0], R110 ;  /* 0x0008b06e01007387 */ /* 0x0003e20000100a00 */
[----:B------:R-:W-:-:S03]  /*275d0*/  ISETP.GE.U32.AND P5, PT, R249, 0x7ffffdf8, PT ;  /* 0x7ffffdf8f900780c */ /* 0x000fc60003fa6070 */
[----:B------:R-:W-:Y:S01]  /*275e0*/  STL.64 [R1+0x8a8], R108 ;  /* 0x0008a86c01007387 */ /* 0x000fe20000100a00 */
[----:B------:R-:W-:-:S03]  /*275f0*/  IADD3 R252, R0, -0x181, RZ ;  /* 0xfffffe7f00fc7810 */ /* 0x000fc60007ffe0ff */
[----:B------:R1:W-:Y:S01]  /*27600*/  LDGSTS.E [R89+0x5ec00], [R112.64], !P0 ;  /* 0x5ec0000070597fae */ /* 0x0003e2000c121844 */
[----:B------:R-:W-:-:S03]  /*27610*/  IADD3 R249, R0, -0x18d, RZ ;  /* 0xfffffe7300f97810 */ /* 0x000fc60007ffe0ff */
[----:B------:R1:W-:Y:S01]  /*27620*/  LDGSTS.E [R89+0x5ee00], [R110.64], !P0 ;  /* 0x5ee000006e597fae */ /* 0x0003e2000c121844 */
[----:B------:R-:W-:Y:S01]  /*27630*/  SHF.L.U32 R0, R88, 0x2, RZ ;  /* 0x0000000258007819 */ /* 0x000fe200000006ff */
[----:B----4-:R-:W-:-:S05]  /*27640*/  IMAD.WIDE R96, R2, 0x4, R94 ;  /* 0x0000000402607825 */ /* 0x010fca00078e025e */
[----:B------:R4:W-:Y:S04]  /*27650*/  STL.64 [R1+0x8a0], R96 ;  /* 0x0008a06001007387 */ /* 0x0009e80000100a00 */
[----:B------:R4:W-:Y:S01]  /*27660*/  LDGSTS.E [R89+0x5fc00], [R96.64], !P3 ;  /* 0x5fc0000060597fae */ /* 0x0009e2000d921844 */
[----:B--2---:R-:W-:-:S05]  /*27670*/  IMAD.WIDE R94, R2, 0x4, R120 ;  /* 0x00000004025e7825 */ /* 0x004fca00078e0278 */
[----:B------:R2:W-:Y:S04]  /*27680*/  STL.64 [R1+0x898], R94 ;  /* 0x0008985e01007387 */ /* 0x0005e80000100a00 */
[----:B-1----:R-:W3:Y:S04]  /*27690*/  LDL.LU.64 R110, [R1+0x400] ;  /* 0x00040000016e7983 */ /* 0x002ee80000300a00 */
[----:B------:R2:W-:Y:S04]  /*276a0*/  LDGSTS.E [R89+0x5fe00], [R94.64], !P3 ;  /* 0x5fe000005e597fae */ /* 0x0005e8000d921844 */
[----:B----4-:R-:W4:Y:S01]  /*276b0*/  LDL.LU.64 R96, [R1+0x3e8] ;  /* 0x0003e80001607983 */ /* 0x010f220000300a00 */
[----:B------:R-:W-:-:S03]  /*276c0*/  ISETP.NE.U32.AND P4, PT, R248, RZ, PT ;  /* 0x000000fff800720c */ /* 0x000fc60003f85070 */
[----:B------:R-:W0:Y:S04]  /*276d0*/  LDGDEPBAR ;  /* 0x00000000000079af */ /* 0x000e280000000000 */
[----:B--2---:R-:W2:Y:S04]  /*276e0*/  LDL.LU.64 R94, [R1+0x3d8] ;  /* 0x0003d800015e7983 */ /* 0x004ea80000300a00 */
[----:B------:R-:W2:Y:S04]  /*276f0*/  LDL.LU.64 R88, [R1+0x3c8] ;  /* 0x0003c80001587983 */ /* 0x000ea80000300a00 */
[----:B------:R-:W2:Y:S01]  /*27700*/  LDL.LU.64 R120, [R1+0x3b8] ;  /* 0x0003b80001787983 */ /* 0x000ea20000300a00 */
[----:B------:R-:W-:-:S02]  /*27710*/  IADD3 R248, R0, 0x100000, RZ ;  /* 0x0010000000f87810 */ /* 0x000fc40007ffe0ff */
[----:B------:R-:W-:-:S03]  /*27720*/  ISETP.GE.U32.AND P1, PT, R252, 0x7ffffe00, PT ;  /* 0x7ffffe00fc00780c */ /* 0x000fc60003f26070 */
[----:B------:R1:W-:Y:S01]  /*27730*/  LDGSTS.E [R248+-0x40000], [R108.64], P4 ;  /* 0xc00000006cf87fae */ /* 0x0003e2000a121844 */
[C---:B------:R-:W-:Y:S02]  /*27740*/  IADD3 R2, R0.reuse, 0x100000, RZ ;  /* 0x0010000000027810 */ /* 0x040fe40007ffe0ff */
[----:B------:R-:W-:Y:S02]  /*27750*/  ISETP.GE.U32.AND P0, PT, R249, 0x7ffffdf4, PT ;  /* 0x7ffffdf4f900780c */ /* 0x000fe40003f06070 */
[C---:B------:R-:W-:Y:S02]  /*27760*/  IADD3 R252, R0.reuse, 0x100000, RZ ;  /* 0x0010000000fc7810 */ /* 0x040fe40007ffe0ff */
[C---:B------:R-:W-:Y:S02]  /*27770*/  IADD3 R249, R0.reuse, 0x100000, RZ ;  /* 0x0010000000f97810 */ /* 0x040fe40007ffe0ff */
[----:B-1----:R-:W-:Y:S01]  /*27780*/  IADD3 R108, R0, 0x100000, RZ ;  /* 0x00100000006c7810 */ /* 0x002fe20007ffe0ff */
[----:B------:R-:W-:-:S04]  /*27790*/  IMAD.WIDE R112, R3, 0x4, R106 ;  /* 0x0000000403707825 */ /* 0x000fc800078e026a */
[C---:B------:R-:W-:Y:S01]  /*277a0*/  IMAD.WIDE R106, R3.reuse, 0x4, R104 ;  /* 0x00000004036a7825 */ /* 0x040fe200078e0268 */
[----:B------:R-:W-:Y:S04]  /*277b0*/  STL.64 [R1+0x890], R112 ;  /* 0x0008907001007387 */ /* 0x000fe80000100a00 */
[----:B------:R3:W-:Y:S01]  /*277c0*/  LDGSTS.E [R108+-0x3f000], [R112.64], P4 ;  /* 0xc1000000706c7fae */ /* 0x0007e2000a121844 */
[----:B------:R-:W-:-:S03]  /*277d0*/  IMAD.WIDE R104, R3, 0x4, R102 ;  /* 0x0000000403687825 */ /* 0x000fc600078e0266 */
[----:B------:R1:W-:Y:S01]  /*277e0*/  STL.64 [R1+0x888], R106 ;  /* 0x0008886a01007387 */ /* 0x0003e20000100a00 */
[----:B------:R-:W-:-:S03]  /*277f0*/  IMAD.WIDE R102, R3, 0x4, R118 ;  /* 0x0000000403667825 */ /* 0x000fc600078e0276 */
[----:B------:R1:W-:Y:S01]  /*27800*/  STL.64 [R1+0x880], R104 ;  /* 0x0008806801007387 */ /* 0x0003e20000100a00 */
[----:B------:R-:W-:-:S03]  /*27810*/  IMAD.WIDE R98, R3, 0x4, R98 ;  /* 0x0000000403627825 */ /* 0x000fc600078e0262 */
[----:B------:R1:W-:Y:S04]  /*27820*/  STL.64 [R1+0x878], R102 ;  /* 0x0008786601007387 */ /* 0x0003e80000100a00 */
[----:B------:R1:W-:Y:S04]  /*27830*/  LDGSTS.E [R2+-0x3e000], [R106.64], P4 ;  /* 0xc20000006a027fae */ /* 0x0003e8000a121844 */
[----:B------:R1:W-:Y:S04]  /*27840*/  STL.64 [R1+0x870], R98 ;  /* 0x0008706201007387 */ /* 0x0003e80000100a00 */
[----:B------:R1:W-:Y:S04]  /*27850*/  LDGSTS.E [R252+-0x3d000], [R104.64], P4 ;  /* 0xc300000068fc7fae */ /* 0x0003e8000a121844 */
[----:B-1----:R-:W2:Y:S04]  /*27860*/  LDL.LU.64 R106, [R1+0x3a8] ;  /* 0x0003a800016a7983 */ /* 0x002ea80000300a00 */
[----:B------:R1:W-:Y:S04]  /*27870*/  LDGSTS.E [R249+-0x3c000], [R102.64], P4 ;  /* 0xc400000066f97fae */ /* 0x0003e8000a121844 */
[----:B------:R-:W2:Y:S04]  /*27880*/  LDL.LU.64 R104, [R1+0x398] ;  /* 0x0003980001687983 */ /* 0x000ea80000300a00 */
[----:B------:R1:W-:Y:S04]  /*27890*/  LDGSTS.E [R248+-0x3b000], [R98.64], P4 ;  /* 0xc500000062f87fae */ /* 0x0003e8000a121844 */
[----:B-1----:R-:W2:Y:S04]  /*278a0*/  LDL.LU.64 R102, [R1+0x388] ;  /* 0x0003880001667983 */ /* 0x002ea80000300a00 */
[----:B------:R-:W2:Y:S04]  /*278b0*/  LDL.LU.64 R118, [R1+0x378] ;  /* 0x0003780001767983 */ /* 0x000ea80000300a00 */
[----:B------:R-:W2:Y:S01]  /*278c0*/  LDL.LU.64 R98, [R1+0x368] ;  /* 0x0003680001627983 */ /* 0x000ea20000300a00 */
[----:B---3--:R-:W-:-:S04]  /*278d0*/  IMAD.WIDE R112, R3, 0x4, R110 ;  /* 0x0000000403707825 */ /* 0x008fc800078e026e */
[C---:B----4-:R-:W-:Y:S01]  /*278e0*/  IMAD.WIDE R96, R3.reuse, 0x4, R96 ;  /* 0x0000000403607825 */ /* 0x050fe200078e0260 */
[----:B------:R-:W-:Y:S03]  /*278f0*/  STL.64 [R1+0x868], R112 ;  /* 0x0008687001007387 */ /* 0x000fe60000100a00 */
[C---:B--2---:R-:W-:Y:S01]  /*27900*/  IMAD.WIDE R94, R3.reuse, 0x4, R94 ;  /* 0x00000004035e7825 */ /* 0x044fe200078e025e */
        /* <DEDUP_REMOVED lines=8> */
[----:B----4-:R-:W4:Y:S04]  /*27990*/  LDL.LU.64 R108, [R1+0x358] ;  /* 0x00035800016c7983 */ /* 0x010f280000300a00 */
[----:B------:R2:W-:Y:S04]  /*279a0*/  LDGSTS.E [R252+-0x38000], [R94.64], P4 ;  /* 0xc80000005efc7fae */ /* 0x0005e8000a121844 */
[----:B-1----:R-:W4:Y:S04]  /*279b0*/  LDL.LU.64 R96, [R1+0x348] ;  /* 0x0003480001607983 */ /* 0x002f280000300a00 */
[----:B------:R3:W-:Y:S04]  /*279c0*/  LDGSTS.E [R249+-0x37000], [R88.64], P4 ;  /* 0xc900000058f97fae */ /* 0x0007e8000a121844 */
[----:B--2---:R-:W2:Y:S04]  /*279d0*/  LDL.LU.64 R94, [R1+0x338] ;  /* 0x00033800015e7983 */ /* 0x004ea80000300a00 */
[----:B------:R1:W-:Y:S04]  /*279e0*/  LDGSTS.E [R248+-0x36000], [R110.64], P4 ;  /* 0xca0000006ef87fae */ /* 0x0003e8000a121844 */
[----:B---3--:R-:W3:Y:S04]  /*279f0*/  LDL.LU.64 R88, [R1+0x328] ;  /* 0x0003280001587983 */ /* 0x008ee80000300a00 */
[----:B------:R-:W3:Y:S01]  /*27a00*/  LDL.LU.64 R120, [R1+0x310] ;  /* 0x0003100001787983 */ /* 0x000ee20000300a00 */
        /* <DEDUP_REMOVED lines=19> */
[----:B------:R-:W3:Y:S04]  /*27b40*/  LDL.LU.64 R118, [R1+0x2d0] ;  /* 0x0002d00001767983 */ /* 0x000ee80000300a00 */
[----:B------:R-:W3:Y:S01]  /*27b50*/  LDL.LU.64 R98, [R1+0x2c0] ;  /* 0x0002c00001627983 */ /* 0x000ee20000300a00 */
[----:B----4-:R-:W-:-:S04]  /*27b60*/  IMAD.WIDE R112, R3, 0x4, R108 ;  /* 0x0000000403707825 */ /* 0x010fc800078e026c */
[C---:B------:R-:W-:Y:S01]  /*27b70*/  IMAD.WIDE R96, R3.reuse, 0x4, R96 ;  /* 0x0000000403607825 */ /* 0x040fe200078e0260 */
[----:B------:R-:W-:Y:S03]  /*27b80*/  STL.64 [R1+0x818], R112 ;  /* 0x0008187001007387 */ /* 0x000fe60000100a00 */
[C---:B--2---:R-:W-:Y:S01]  /*27b90*/  IMAD.WIDE R94, R3.reuse, 0x4, R94 ;  /* 0x00000004035e7825 */ /* 0x044fe200078e025e */
[----:B------:R1:W-:Y:S03]  /*27ba0*/  STL.64 [R1+0x810], R96 ;  /* 0x0008106001007387 */ /* 0x0003e60000100a00 */
[C---:B---3--:R-:W-:Y:S01]  /*27bb0*/  IMAD.WIDE R88, R3.reuse, 0x4, R88 ;  /* 0x0000000403587825 */ /* 0x048fe200078e0258 */
        /* <DEDUP_REMOVED lines=34> */
[----:B------:R-:W3:Y:S01]  /*27de0*/  LDL.LU.64 R118, [R1+0x228] ;  /* 0x0002280001767983 */ /* 0x000ee20000300a00 */
[----:B-1----:R-:W-:Y:S01]  /*27df0*/  IADD3 R98, R0, 0x100000, RZ ;  /* 0x0010000000627810 */ /* 0x002fe20007ffe0ff */
[----:B----4-:R-:W-:-:S04]  /*27e00*/  IMAD.WIDE R110, R3, 0x4, R110 ;  /* 0x00000004036e7825 */ /* 0x010fc800078e026e */
[C---:B------:R-:W-:Y:S01]  /*27e10*/  IMAD.WIDE R96, R3.reuse, 0x4, R96 ;  /* 0x0000000403607825 */ /* 0x040fe200078e0260 */
[----:B------:R-:W-:Y:S03]  /*27e20*/  STL.64 [R1+0x7c8], R110 ;  /* 0x0007c86e01007387 */ /* 0x000fe60000100a00 */
[C---:B--2---:R-:W-:Y:S01]  /*27e30*/  IMAD.WIDE R94, R3.reuse, 0x4, R94 ;  /* 0x00000004035e7825 */ /* 0x044fe200078e025e */
[----:B------:R1:W-:Y:S03]  /*27e40*/  STL.64 [R1+0x7c0], R96 ;  /* 0x0007c06001007387 */ /* 0x0003e60000100a00 */
[C---:B---3--:R-:W-:Y:S01]  /*27e50*/  IMAD.WIDE R88, R3.reuse, 0x4, R88 ;  /* 0x0000000403587825 */ /* 0x048fe200078e0258 */
[----:B------:R2:W-:Y:S03]  /*27e60*/  STL.64 [R1+0x7b8], R94 ;  /* 0x0007b85e01007387 */ /* 0x0005e60000100a00 */
[----:B------:R-:W-:Y:S01]  /*27e70*/  IMAD.WIDE R112, R3, 0x4, R120 ;  /* 0x0000000403707825 */ /* 0x000fe200078e0278 */
        /* <DEDUP_REMOVED lines=8> */
[----:B--2---:R-:W2:Y:S01]  /*27f00*/  LDL.LU.64 R94, [R1+0x1f0] ;  /* 0x0001f000015e7983 */ /* 0x004ea20000300a00 */
[----:B------:R-:W-:-:S03]  /*27f10*/  LOP3.LUT R111, R91, 0x10, RZ, 0x3c, !PT ;  /* 0x000000105b6f7812 */ /* 0x000fc600078e3cff */
[----:B------:R1:W-:Y:S04]  /*27f20*/  LDGSTS.E [R248+-0x22000], [R112.64], P4 ;  /* 0xde00000070f87fae */ /* 0x0003e8000a121844 */
[----:B---3--:R-:W3:Y:S04]  /*27f30*/  LDL.LU.64 R88, [R1+0x1e8] ;  /* 0x0001e80001587983 */ /* 0x008ee80000300a00 */
[----:B------:R-:W3:Y:S01]  /*27f40*/  LDL.LU.64 R120, [R1+0x1d8] ;  /* 0x0001d80001787983 */ /* 0x000ee20000300a00 */
[----:B------:R-:W-:Y:S02]  /*27f50*/  IADD3 R91, R0, 0x100000, RZ ;  /* 0x00100000005b7810 */ /* 0x000fe40007ffe0ff */
[----:B------:R-:W-:-:S02]  /*27f60*/  IADD3 R2, R111, 0x100000, RZ ;  /* 0x001000006f027810 */ /* 0x000fc40007ffe0ff */
[C---:B------:R-:W-:Y:S02]  /*27f70*/  IADD3 R252, R111.reuse, 0x100000, RZ ;  /* 0x001000006ffc7810 */ /* 0x040fe40007ffe0ff */
[----:B------:R-:W-:Y:S01]  /*27f80*/  IADD3 R249, R111, 0x100000, RZ ;  /* 0x001000006ff97810 */ /* 0x000fe20007ffe0ff */
[----:B------:R-:W-:-:S04]  /*27f90*/  IMAD.WIDE R108, R3, 0x4, R108 ;  /* 0x00000004036c7825 */ /* 0x000fc800078e026c */
[C---:B------:R-:W-:Y:S01]  /*27fa0*/  IMAD.WIDE R106, R3.reuse, 0x4, R106 ;  /* 0x00000004036a7825 */ /* 0x040fe200078e026a */
[----:B------:R1:W-:Y:S03]  /*27fb0*/  STL.64 [R1+0x7a0], R108 ;  /* 0x0007a06c01007387 */ /* 0x0003e60000100a00 */
[C---:B------:R-:W-:Y:S01]  /*27fc0*/  IMAD.WIDE R104, R3.reuse, 0x4, R104 ;  /* 0x0000000403687825 */ /* 0x040fe200078e0268 */
[----:B------:R1:W-:Y:S03]  /*27fd0*/  STL.64 [R1+0x798], R106 ;  /* 0x0007986a01007387 */ /* 0x0003e60000100a00 */
[C---:B------:R-:W-:Y:S01]  /*27fe0*/  IMAD.WIDE R102, R3.reuse, 0x4, R102 ;  /* 0x0000000403667825 */ /* 0x040fe200078e0266 */
[----:B------:R1:W-:Y:S03]  /*27ff0*/  STL.64 [R1+0x790], R104 ;  /* 0x0007906801007387 */ /* 0x0003e60000100a00 */
[----:B-1----:R-:W-:Y:S01]  /*28000*/  IMAD.WIDE R112, R3, 0x4, R118 ;  /* 0x0000000403707825 */ /* 0x002fe200078e0276 */
        /* <DEDUP_REMOVED lines=11> */
[----:B------:R-:W-:-:S02]  /*280c0*/  IADD3 R248, R111, 0x100000, RZ ;  /* 0x001000006ff87810 */ /* 0x000fc40007ffe0ff */
[----:B------:R-:W-:-:S03]  /*280d0*/  IADD3 R91, R111, 0x100000, RZ ;  /* 0x001000006f5b7810 */ /* 0x000fc60007ffe0ff */
[----:B------:R1:W-:Y:S01]  /*280e0*/  LDGSTS.E [R248+-0x3ce00], [R112.64], P4 ;  /* 0xc320000070f87fae */ /* 0x0003e2000a121844 */
[----:B----4-:R-:W-:-:S04]  /*280f0*/  IMAD.WIDE R98, R3, 0x4, R98 ;  /* 0x0000000403627825 */ /* 0x010fc800078e0262 */
[C---:B------:R-:W-:Y:S01]  /*28100*/  IMAD.WIDE R96, R3.reuse, 0x4, R96 ;  /* 0x0000000403607825 */ /* 0x040fe200078e0260 */
[----:B------:R4:W-:Y:S03]  /*28110*/  STL.64 [R1+0x778], R98 ;  /* 0x0007786201007387 */ /* 0x0009e60000100a00 */
[C---:B--2---:R-:W-:Y:S01]  /*28120*/  IMAD.WIDE R94, R3.reuse, 0x4, R94 ;  /* 0x00000004035e7825 */ /* 0x044fe200078e025e */
[----:B------:R2:W-:Y:S03]  /*28130*/  STL.64 [R1+0x770], R96 ;  /* 0x0007706001007387 */ /* 0x0005e60000100a00 */
[C---:B---3--:R-:W-:Y:S01]  /*28140*/  IMAD.WIDE R88, R3.reuse, 0x4, R88 ;  /* 0x0000000403587825 */ /* 0x048fe200078e0258 */
[----:B------:R3:W-:Y:S03]  /*28150*/  STL.64 [R1+0x768], R94 ;  /* 0x0007685e01007387 */ /* 0x0007e60000100a00 */
[C---:B-1----:R-:W-:Y:S01]  /*28160*/  IMAD.WIDE R112, R3.reuse, 0x4, R120 ;  /* 0x0000000403707825 */ /* 0x042fe200078e0278 */
[----:B------:R1:W-:Y:S04]  /*28170*/  STL.64 [R1+0x760], R88 ;  /* 0x0007605801007387 */ /* 0x0003e80000100a00 */
[----:B------:R4:W-:Y:S04]  /*28180*/  LDGSTS.E [R91+-0x3be00], [R98.64], P4 ;  /* 0xc4200000625b7fae */ /* 0x0009e8000a121844 */
[----:B------:R1:W-:Y:S04]  /*28190*/  STL.64 [R1+0x738], R112 ;  /* 0x0007387001007387 */ /* 0x0003e80000100a00 */
[----:B------:R2:W-:Y:S04]  /*281a0*/  LDGSTS.E [R2+-0x3ae00], [R96.64], P4 ;  /* 0xc520000060027fae */ /* 0x0005e8000a121844 */
[----:B----4-:R-:W4:Y:S04]  /*281b0*/  LDL.LU.64 R98, [R1+0x178] ;  /* 0x0001780001627983 */ /* 0x010f280000300a00 */
[----:B------:R3:W-:Y:S04]  /*281c0*/  LDGSTS.E [R252+-0x39e00], [R94.64], P4 ;  /* 0xc62000005efc7fae */ /* 0x0007e8000a121844 */
[----:B--2---:R-:W2:Y:S04]  /*281d0*/  LDL.LU.64 R96, [R1+0x168] ;  /* 0x0001680001607983 */ /* 0x004ea80000300a00 */
[----:B------:R1:W-:Y:S04]  /*281e0*/  LDGSTS.E [R249+-0x38e00], [R88.64], P4 ;  /* 0xc720000058f97fae */ /* 0x0003e8000a121844 */
[----:B---3--:R-:W3:Y:S04]  /*281f0*/  LDL.LU.64 R94, [R1+0x158] ;  /* 0x00015800015e7983 */ /* 0x008ee80000300a00 */
[----:B------:R1:W-:Y:S04]  /*28200*/  LDGSTS.E [R248+-0x37e00], [R112.64], P4 ;  /* 0xc820000070f87fae */ /* 0x0003e8000a121844 */
[----:B-1----:R-:W3:Y:S04]  /*28210*/  LDL.LU.64 R88, [R1+0x148] ;  /* 0x0001480001587983 */ /* 0x002ee80000300a00 */
[----:B------:R-:W3:Y:S01]  /*28220*/  LDL.LU.64 R120, [R1+0x138] ;  /* 0x0001380001787983 */ /* 0x000ee20000300a00 */
[----:B------:R-:W-:-:S04]  /*28230*/  IMAD.WIDE R108, R3, 0x4, R108 ;  /* 0x00000004036c7825 */ /* 0x000fc800078e026c */
[C---:B------:R-:W-:Y:S01]  /*28240*/  IMAD.WIDE R106, R3.reuse, 0x4, R106 ;  /* 0x00000004036a7825 */ /* 0x040fe200078e026a */
[----:B------:R-:W-:Y:S03]  /*28250*/  STL.64 [R1+0x730], R108 ;  /* 0x0007306c01007387 */ /* 0x000fe60000100a00 */
[C---:B------:R-:W-:Y:S01]  /*28260*/  IMAD.WIDE R104, R3.reuse, 0x4, R104 ;  /* 0x0000000403687825 */ /* 0x040fe200078e0268 */
[----:B------:R-:W-:Y:S04]  /*28270*/  STL.64 [R1+0x728], R106 ;  /* 0x0007286a01007387 */ /* 0x000fe80000100a00 */
[----:B------:R1:W-:Y:S01]  /*28280*/  LDGSTS.E [R91+-0x36e00], [R108.64], P4 ;  /* 0xc92000006c5b7fae */ /* 0x0003e2000a121844 */
[----:B------:R-:W-:-:S03]  /*28290*/  IMAD.WIDE R102, R3, 0x4, R102 ;  /* 0x0000000403667825 */ /* 0x000fc600078e0266 */
[----:B------:R1:W-:Y:S01]  /*282a0*/  STL.64 [R1+0x720], R104 ;  /* 0x0007206801007387 */ /* 0x0003e20000100a00 */
[----:B------:R-:W-:-:S03]  /*282b0*/  IMAD.WIDE R112, R3, 0x4, R118 ;  /* 0x0000000403707825 */ /* 0x000fc600078e0276 */
[----:B------:R1:W-:Y:S04]  /*282c0*/  LDGSTS.E [R2+-0x35e00], [R106.64], P4 ;  /* 0xca2000006a027fae */ /* 0x0003e8000a121844 */
[----:B------:R1:W-:Y:S04]  /*282d0*/  STL.64 [R1+0x718], R102 ;  /* 0x0007186601007387 */ /* 0x0003e80000100a00 */
[----:B------:R1:W-:Y:S04]  /*282e0*/  LDGSTS.E [R252+-0x34e00], [R104.64], P4 ;  /* 0xcb20000068fc7fae */ /* 0x0003e8000a121844 */
[----:B------:R4:W-:Y:S04]  /*282f0*/  STL.64 [R1+0x710], R112 ;  /* 0x0007107001007387 */ /* 0x0009e80000100a00 */
[----:B------:R1:W-:Y:S04]  /*28300*/  LDGSTS.E [R249+-0x33e00], [R102.64], P4 ;  /* 0xcc20000066f97fae */ /* 0x0003e8000a121844 */
[----:B-1----:R-:W3:Y:S04]  /*28310*/  LDL.LU.64 R104, [R1+0x128] ;  /* 0x0001280001687983 */ /* 0x002ee80000300a00 */
[----:B------:R4:W-:Y:S04]  /*28320*/  LDGSTS.E [R248+-0x32e00], [R112.64], P4 ;  /* 0xcd20000070f87fae */ /* 0x0009e8000a121844 */
[----:B------:R-:W3:Y:S04]  /*28330*/  LDL.LU.64 R102, [R1+0x110] ;  /* 0x0001100001667983 */ /* 0x000ee80000300a00 */
[----:B------:R-:W3:Y:S04]  /*28340*/  LDL.LU.64 R108, [R1+0x100] ;  /* 0x00010000016c7983 */ /* 0x000ee80000300a00 */
[----:B------:R-:W3:Y:S04]  /*28350*/  LDL.LU.64 R106, [R1+0xf0] ;  /* 0x0000f000016a7983 */ /* 0x000ee80000300a00 */
[----:B------:R-:W3:Y:S01]  /*28360*/  LDL.LU.64 R118, [R1+0xe0] ;  /* 0x0000e00001767983 */ /* 0x000ee20000300a00 */
[----:B----4-:R-:W-:-:S04]  /*28370*/  IMAD.WIDE R112, R3, 0x4, R98 ;  /* 0x0000000403707825 */ /* 0x010fc800078e0262 */
[C---:B--2---:R-:W-:Y:S01]  /*28380*/  IMAD.WIDE R98, R3.reuse, 0x4, R96 ;  /* 0x0000000403627825 */ /* 0x044fe200078e0260 */
[----:B------:R-:W-:Y:S04]  /*28390*/  STL.64 [R1+0x708], R112 ;  /* 0x0007087001007387 */ /* 0x000fe80000100a00 */
[----:B------:R1:W-:Y:S01]  /*283a0*/  LDGSTS.E [R91+-0x31e00], [R112.64], P4 ;  /* 0xce200000705b7fae */ /* 0x0003e2000a121844 */
[----:B---3--:R-:W-:-:S03]  /*283b0*/  IMAD.WIDE R96, R3, 0x4, R94 ;  /* 0x0000000403607825 */ /* 0x008fc600078e025e */
[----:B------:R-:W-:Y:S01]  /*283c0*/  STL.64 [R1+0x700], R98 ;  /* 0x0007006201007387 */ /* 0x000fe20000100a00 */
[----:B------:R-:W-:-:S03]  /*283d0*/  IMAD.WIDE R88, R3, 0x4, R88 ;  /* 0x0000000403587825 */ /* 0x000fc600078e0258 */
[----:B------:R-:W-:Y:S01]  /*283e0*/  STL.64 [R1+0x6f8], R96 ;  /* 0x0006f86001007387 */ /* 0x000fe20000100a00 */
[----:B------:R-:W-:-:S03]  /*283f0*/  IMAD.WIDE R94, R3, 0x4, R120 ;  /* 0x00000004035e7825 */ /* 0x000fc600078e0278 */
[----:B------:R2:W-:Y:S04]  /*28400*/  LDGSTS.E [R2+-0x30e00], [R98.64], P4 ;  /* 0xcf20000062027fae */ /* 0x0005e8000a121844 */
[----:B------:R3:W-:Y:S04]  /*28410*/  STL.64 [R1+0x6f0], R88 ;  /* 0x0006f05801007387 */ /* 0x0007e80000100a00 */
[----:B------:R4:W-:Y:S04]  /*28420*/  LDGSTS.E [R252+-0x2fe00], [R96.64], P4 ;  /* 0xd020000060fc7fae */ /* 0x0009e8000a121844 */
[----:B------:R1:W-:Y:S04]  /*28430*/  STL.64 [R1+0x6e8], R94 ;  /* 0x0006e85e01007387 */ /* 0x0003e80000100a00 */
[----:B------:R3:W-:Y:S04]  /*28440*/  LDGSTS.E [R249+-0x2ee00], [R88.64], P4 ;  /* 0xd120000058f97fae */ /* 0x0007e8000a121844 */
[----:B------:R1:W-:Y:S04]  /*28450*/  LDGSTS.E [R248+-0x2de00], [R94.64], P4 ;  /* 0xd22000005ef87fae */ /* 0x0003e8000a121844 */
[----:B---3--:R-:W3:Y:S04]  /*28460*/  LDL.LU.64 R88, [R1+0xd0] ;  /* 0x0000d00001587983 */ /* 0x008ee80000300a00 */
[----:B------:R-:W3:Y:S04]  /*28470*/  LDL.LU.64 R120, [R1+0xc0] ;  /* 0x0000c00001787983 */ /* 0x000ee80000300a00 */
[----:B-1----:R-:W3:Y:S04]  /*28480*/  LDL.LU.64 R94, [R1+0xb0] ;  /* 0x0000b000015e7983 */ /* 0x002ee80000300a00 */
[----:B----4-:R-:W4:Y:S04]  /*28490*/  LDL.LU.64 R96, [R1+0xa0] ;  /* 0x0000a00001607983 */ /* 0x010f280000300a00 */
[----:B--2---:R-:W2:Y:S01]  /*284a0*/  LDL.LU.64 R98, [R1+0x90] ;  /* 0x0000900001627983 */ /* 0x004ea20000300a00 */
[----:B------:R-:W-:-:S04]  /*284b0*/  IMAD.WIDE R104, R3, 0x4, R104 ;  /* 0x0000000403687825 */ /* 0x000fc800078e0268 */
[C---:B------:R-:W-:Y:S01]  /*284c0*/  IMAD.WIDE R102, R3.reuse, 0x4, R102 ;  /* 0x0000000403667825 */ /* 0x040fe200078e0266 */
[----:B------:R-:W-:Y:S03]  /*284d0*/  STL.64 [R1+0x6e0], R104 ;  /* 0x0006e06801007387 */ /* 0x000fe60000100a00 */
[C---:B------:R-:W-:Y:S01]  /*284e0*/  IMAD.WIDE R108, R3.reuse, 0x4, R108 ;  /* 0x00000004036c7825 */ /* 0x040fe200078e026c */
[----:B------:R1:W-:Y:S03]  /*284f0*/  STL.64 [R1+0x6d8], R102 ;  /* 0x0006d86601007387 */ /* 0x0003e60000100a00 */
[C---:B------:R-:W-:Y:S01]  /*28500*/  IMAD.WIDE R114, R3.reuse, 0x4, R106 ;  /* 0x0000000403727825 */ /* 0x040fe200078e026a */
[----:B------:R1:W-:Y:S03]  /*28510*/  STL.64 [R1+0x6d0], R108 ;  /* 0x0006d06c01007387 */ /* 0x0003e60000100a00 */
[C---:B------:R-:W-:Y:S01]  /*28520*/  IMAD.WIDE R112, R3.reuse, 0x4, R118 ;  /* 0x0000000403707825 */ /* 0x040fe200078e0276 */
[----:B------:R-:W-:Y:S04]  /*28530*/  STL.64 [R1+0x6c8], R114 ;  /* 0x0006c87201007387 */ /* 0x000fe80000100a00 */
[----:B------:R1:W-:Y:S04]  /*28540*/  LDGSTS.E [R91+-0x2ce00], [R104.64], P4 ;  /* 0xd3200000685b7fae */ /* 0x0003e8000a121844 */
[----:B------:R-:W2:Y:S04]  /*28550*/  LDL.LU.64 R118, [R1+0x80] ;  /* 0x0000800001767983 */ /* 0x000ea80000300a00 */
[----:B------:R1:W-:Y:S04]  /*28560*/  LDGSTS.E [R2+-0x2be00], [R102.64], P4 ;  /* 0xd420000066027fae */ /* 0x0003e8000a121844 */
[----:B------:R1:W-:Y:S04]  /*28570*/  STL.64 [R1+0x6c0], R112 ;  /* 0x0006c07001007387 */ /* 0x0003e80000100a00 */
[----:B------:R1:W-:Y:S04]  /*28580*/  LDGSTS.E [R252+-0x2ae00], [R108.64], P4 ;  /* 0xd52000006cfc7fae */ /* 0x0003e8000a121844 */
[----:B-1----:R-:W2:Y:S04]  /*28590*/  LDL.LU.64 R102, [R1+0x70] ;  /* 0x0000700001667983 */ /* 0x002ea80000300a00 */
[----:B------:R-:W2:Y:S04]  /*285a0*/  LDL.LU.64 R104, [R1+0x60] ;  /* 0x0000600001687983 */ /* 0x000ea80000300a00 */
[----:B------:R-:W2:Y:S04]  /*285b0*/  LDL.LU.64 R106, [R1+0x58] ;  /* 0x00005800016a7983 */ /* 0x000ea80000300a00 */
[----:B------:R-:W2:Y:S04]  /*285c0*/  LDL.LU.64 R108, [R1+0x48] ;  /* 0x00004800016c7983 */ /* 0x000ea80000300a00 */
[----:B------:R1:W-:Y:S04]  /*285d0*/  LDGSTS.E [R249+-0x29e00], [R114.64], P4 ;  /* 0xd620000072f97fae */ /* 0x0003e8000a121844 */
[----:B------:R1:W-:Y:S04]  /*285e0*/  LDGSTS.E [R248+-0x28e00], [R112.64], P4 ;  /* 0xd720000070f87fae */ /* 0x0003e8000a121844 */
[----:B------:R-:W2:Y:S04]  /*285f0*/  LDL.LU.64 R110, [R1+0x38] ;  /* 0x00003800016e7983 */ /* 0x000ea80000300a00 */
[----:B-1----:R-:W2:Y:S01]  /*28600*/  LDL.LU.64 R112, [R1+0x28] ;  /* 0x0000280001707983 */ /* 0x002ea20000300a00 */
[----:B---3--:R-:W-:-:S05]  /*28610*/  IMAD.WIDE R88, R3, 0x4, R88 ;  /* 0x0000000403587825 */ /* 0x008fca00078e0258 */
[----:B------:R1:W-:Y:S04]  /*28620*/  STL.64 [R1+0x6b8], R88 ;  /* 0x0006b85801007387 */ /* 0x0003e80000100a00 */
[----:B------:R-:W3:Y:S04]  /*28630*/  LDL.LU.64 R114, [R1+0x10] ;  /* 0x0000100001727983 */ /* 0x000ee80000300a00 */
[----:B------:R-:W1:Y:S01]  /*28640*/  S2R R2, SR_TID.X ;  /* 0x0000000000027919 */ /* 0x000e620000002100 */
[----:B------:R-:W-:-:S03]  /*28650*/  IMAD.WIDE R120, R3, 0x4, R120 ;  /* 0x0000000403787825 */ /* 0x000fc600078e0278 */
[----:B------:R1:W-:Y:S01]  /*28660*/  LDGSTS.E [R91+-0x27e00], [R88.64], P4 ;  /* 0xd8200000585b7fae */ /* 0x0003e2000a121844 */
[----:B------:R-:W-:-:S04]  /*28670*/  IMAD.WIDE R94, R3, 0x4, R94 ;  /* 0x00000004035e7825 */ /* 0x000fc800078e025e */
[----:B----4-:R-:W-:-:S04]  /*28680*/  IMAD.WIDE R96, R3, 0x4, R96 ;  /* 0x0000000403607825 */ /* 0x010fc800078e0260 */
[----:B--2---:R-:W-:Y:S01]  /*28690*/  IMAD.WIDE R98, R3, 0x4, R98 ;  /* 0x0000000403627825 */ /* 0x004fe200078e0262 */
[----:B-1----:R-:W-:-:S05]  /*286a0*/  LOP3.LUT R2, R2, 0x7f, RZ, 0xc0, !PT ;  /* 0x0000007f02027812 */ /* 0x002fca00078ec0ff */
[----:B------:R-:W-:-:S05]  /*286b0*/  IMAD.SHL.U32 R3, R2, 0x4, RZ ;  /* 0x0000000402037824 */ /* 0x000fca00078e00ff */
[----:B------:R-:W-:-:S04]  /*286c0*/  LOP3.LUT R3, R3, 0x10, RZ, 0x3c, !PT ;  /* 0x0000001003037812 */ /* 0x000fc800078e3cff */
[----:B------:R-:W-:-:S05]  /*286d0*/  IADD3 R3, R3, 0x100000, RZ ;  /* 0x0010000003037810 */ /* 0x000fca0007ffe0ff */
[----:B------:R1:W-:Y:S01]  /*286e0*/  LDGSTS.E [R3+-0x26e00], [R120.64], P4 ;  /* 0xd920000078037fae */ /* 0x0003e2000a121844 */
[----:B------:R-:W-:-:S03]  /*286f0*/  IMAD.SHL.U32 R2, R2, 0x4, RZ ;  /* 0x0000000402027824 */ /* 0x000fc600078e00ff */
[----:B------:R2:W-:Y:S04]  /*28700*/  LDGSTS.E [R252+-0x25e00], [R94.64], P4 ;  /* 0xda2000005efc7fae */ /* 0x0005e8000a121844 */
[----:B------:R4:W-:Y:S01]  /*28710*/  LDGSTS.E [R249+-0x24e00], [R96.64], P4 ;  /* 0xdb20000060f97fae */ /* 0x0009e2000a121844 */
[----:B-1----:R-:W-:-:S03]  /*28720*/  IMAD.MOV.U32 R3, RZ, RZ, c[0x0][0x18c] ;  /* 0x00006300ff037624 */ /* 0x002fc600078e00ff */
[----:B------:R1:W-:Y:S02]  /*28730*/  LDGSTS.E [R248+-0x23e00], [R98.64], P4 ;  /* 0xdc20000062f87fae */ /* 0x0003e4000a121844 */
[----:B------:R-:W-:-:S05]  /*28740*/  SHF.L.U32 R3, R3, 0x7, RZ ;  /* 0x0000000703037819 */ /* 0x000fca00000006ff */
[----:B------:R-:W-:-:S04]  /*28750*/  IMAD.WIDE R118, R3, 0x4, R118 ;  /* 0x0000000403767825 */ /* 0x000fc800078e0276 */
[----:B------:R-:W-:-:S04]  /*28760*/  IMAD.WIDE R102, R3, 0x4, R102 ;  /* 0x0000000403667825 */ /* 0x000fc800078e0266 */
[----:B------:R-:W-:-:S04]  /*28770*/  IMAD.WIDE R104, R3, 0x4, R104 ;  /* 0x0000000403687825 */ /* 0x000fc800078e0268 */
[----:B------:R-:W-:-:S04]  /*28780*/  IMAD.WIDE R106, R3, 0x4, R106 ;  /* 0x00000004036a7825 */ /* 0x000fc800078e026a */
[----:B------:R-:W-:Y:S02]  /*28790*/  IMAD.WIDE R108, R3, 0x4, R108 ;  /* 0x00000004036c7825 */ /* 0x000fe400078e026c */
[----:B------:R-:W4:Y:S01]  /*287a0*/  S2R R3, SR_TID.X ;  /* 0x0000000000037919 */ /* 0x000f220000002100 */
[C---:B--2---:R-:W-:Y:S02]  /*287b0*/  LOP3.LUT R252, R2.reuse, 0x10, RZ, 0x3c, !PT ;  /* 0x0000001002fc7812 */ /* 0x044fe400078e3cff */
[----:B-1----:R-:W-:Y:S02]  /*287c0*/  LOP3.LUT R248, R2, 0x20, RZ, 0x3c, !PT ;  /* 0x0000002002f87812 */ /* 0x002fe400078e3cff */
[C---:B------:R-:W-:Y:S02]  /*287d0*/  IADD3 R2, R252.reuse, 0x100000, RZ ;  /* 0x00100000fc027810 */ /* 0x040fe40007ffe0ff */
[----:B------:R-:W-:Y:S02]  /*287e0*/  IADD3 R252, R252, 0x100000, RZ ;  /* 0x00100000fcfc7810 */ /* 0x000fe40007ffe0ff */
[----:B----4-:R-:W-:-:S05]  /*287f0*/  LOP3.LUT R3, R3, 0x7f, RZ, 0xc0, !PT ;  /* 0x0000007f03037812 */ /* 0x010fca00078ec0ff */
[----:B------:R-:W-:-:S05]  /*28800*/  IMAD.SHL.U32 R3, R3, 0x4, RZ ;  /* 0x0000000403037824 */ /* 0x000fca00078e00ff */
[----:B------:R-:W-:-:S04]  /*28810*/  LOP3.LUT R3, R3, 0x10, RZ, 0x3c, !PT ;  /* 0x0000001003037812 */ /* 0x000fc800078e3cff */
[----:B------:R-:W-:Y:S02]  /*28820*/  IADD3 R3, R3, 0x100000, RZ ;  /* 0x0010000003037810 */ /* 0x000fe40007ffe0ff */
[C---:B------:R-:W-:Y:S02]  /*28830*/  IADD3 R249, R248.reuse, 0x100000, RZ ;  /* 0x00100000f8f97810 */ /* 0x040fe40007ffe0ff */
[----:B------:R-:W-:Y:S01]  /*28840*/  IADD3 R248, R248, 0x100000, RZ ;  /* 0x00100000f8f87810 */ /* 0x000fe20007ffe0ff */
[----:B------:R1:W-:Y:S04]  /*28850*/  LDGSTS.E [R3+-0x22e00], [R118.64], P4 ;  /* 0xdd20000076037fae */ /* 0x0003e8000a121844 */
[----:B------:R2:W-:Y:S04]  /*28860*/  LDGSTS.E [R2+-0x21e00], [R102.64], P4 ;  /* 0xde20000066027fae */ /* 0x0005e8000a121844 */
[----:B------:R4:W-:Y:S01]  /*28870*/  LDGSTS.E [R252+-0x20e00], [R104.64], P4 ;  /* 0xdf20000068fc7fae */ /* 0x0009e2000a121844 */
[----:B-1----:R-:W-:-:S03]  /*28880*/  IMAD.MOV.U32 R3, RZ, RZ, c[0x0][0x18c] ;  /* 0x00006300ff037624 */ /* 0x002fc600078e00ff */
[----:B------:R1:W-:Y:S01]  /*28890*/  LDGSTS.E [R249+-0x3fc00], [R106.64], P4 ;  /* 0xc04000006af97fae */ /* 0x0003e2000a121844 */
[----:B------:R-:W-:-:S03]  /*288a0*/  IMAD.SHL.U32 R3, R3, 0x80, RZ ;  /* 0x0000008003037824 */ /* 0x000fc600078e00ff */
[----:B------:R1:W-:Y:S01]  /*288b0*/  LDGSTS.E [R248+-0x3ec00], [R108.64], P4 ;  /* 0xc14000006cf87fae */ /* 0x0003e2000a121844 */
[----:B------:R-:W-:-:S04]  /*288c0*/  IMAD.WIDE R110, R3, 0x4, R110 ;  /* 0x00000004036e7825 */ /* 0x000fc800078e026e */
[----:B------:R-:W-:Y:S01]  /*288d0*/  IMAD.WIDE R112, R3, 0x4, R112 ;  /* 0x0000000403707825 */ /* 0x000fe200078e0270 */
[----:B-1----:R-:W-:-:S04]  /*288e0*/  LOP3.LUT R248, R0, 0x20, RZ, 0x3c, !PT ;  /* 0x0000002000f87812 */ /* 0x002fc800078e3cff */
[C---:B--2---:R-:W-:Y:S02]  /*288f0*/  IADD3 R2, R248.reuse, 0x100000, RZ ;  /* 0x00100000f8027810 */ /* 0x044fe40007ffe0ff */
[C---:B------:R-:W-:Y:S02]  /*28900*/  IADD3 R0, R248.reuse, 0x100000, RZ ;  /* 0x00100000f8007810 */ /* 0x040fe40007ffe0ff */
[C---:B----4-:R-:W-:Y:S01]  /*28910*/  IADD3 R252, R248.reuse, 0x100000, RZ ;  /* 0x00100000f8fc7810 */ /* 0x050fe20007ffe0ff */
[----:B------:R1:W-:Y:S04]  /*28920*/  LDGSTS.E [R2+-0x3dc00], [R110.64], P4 ;  /* 0xc24000006e027fae */ /* 0x0003e8000a121844 */
[----:B------:R3:W-:Y:S04]  /*28930*/  LDGSTS.E [R0+-0x3cc00], [R112.64], P4 ;  /* 0xc340000070007fae */ /* 0x0007e8000a121844 */
[----:B------:R4:W-:Y:S04]  /*28940*/  STL.64 [R1+0x6b0], R120 ;  /* 0x0006b07801007387 */ /* 0x0009e80000100a00 */
[----:B------:R1:W-:Y:S04]  /*28950*/  STL.64 [R1+0x698], R94 ;  /* 0x0006985e01007387 */ /* 0x0003e80000100a00 */
[----:B------:R-:W2:Y:S04]  /*28960*/  LDL.LU.64 R88, [R1+0x21b0] ;  /* 0x0021b00001587983 */ /* 0x000ea80000300a00 */
[----:B------:R-:W2:Y:S04]  /*28970*/  LDL.LU R91, [R1+0x21a8] ;  /* 0x0021a800015b7983 */ /* 0x000ea80000300800 */
[----:B------:R1:W-:Y:S04]  /*28980*/  STL.64 [R1+0x690], R96 ;  /* 0x0006906001007387 */ /* 0x0003e80000100a00 */
[----:B----4-:R-:W4:Y:S04]  /*28990*/  LDL.LU.64 R120, [R1+0x21a0] ;  /* 0x0021a00001787983 */ /* 0x010f280000300a00 */
[----:B------:R1:W-:Y:S04]  /*289a0*/  STL.64 [R1+0x688], R98 ;  /* 0x0006886201007387 */ /* 0x0003e80000100a00 */
[----:B-1----:R-:W2:Y:S04]  /*289b0*/  LDL.LU.64 R94, [R1+0x2198] ;  /* 0x00219800015e7983 */ /* 0x002ea80000300a00 */
[----:B------:R-:W2:Y:S04]  /*289c0*/  LDL.LU.64 R96, [R1+0x2190] ;  /* 0x0021900001607983 */ /* 0x000ea80000300a00 */
[----:B------:R-:W2:Y:S04]  /*289d0*/  LDL.LU.64 R98, [R1+0x2188] ;  /* 0x0021880001627983 */ /* 0x000ea80000300a00 */
[----:B------:R1:W-:Y:S04]  /*289e0*/  STL.64 [R1+0x680], R118 ;  /* 0x0006807601007387 */ /* 0x0003e80000100a00 */
[----:B------:R1:W-:Y:S04]  /*289f0*/  STL.64 [R1+0x668], R102 ;  /* 0x0006686601007387 */ /* 0x0003e80000100a00 */
[----:B-1----:R-:W2:Y:S04]  /*28a00*/  LDL.LU.64 R118, [R1+0x2180] ;  /* 0x0021800001767983 */ /* 0x002ea80000300a00 */
[----:B------:R1:W-:Y:S04]  /*28a10*/  STL.64 [R1+0x660], R104 ;  /* 0x0006606801007387 */ /* 0x0003e80000100a00 */
[----:B------:R-:W2:Y:S04]  /*28a20*/  LDL.LU.64 R102, [R1+0x2178] ;  /* 0x0021780001667983 */ /* 0x000ea80000300a00 */
[----:B------:R1:W-:Y:S04]  /*28a30*/  STL.64 [R1+0x658], R106 ;  /* 0x0006586a01007387 */ /* 0x0003e80000100a00 */
[----:B-1----:R-:W2:Y:S01]  /*28a40*/  LDL.LU.64 R104, [R1+0x2170] ;  /* 0x0021700001687983 */ /* 0x002ea20000300a00 */
[----:B------:R-:W-:-:S03]  /*28a50*/  IADD3 R249, R248, 0x100000, RZ ;  /* 0x00100000f8f97810 */ /* 0x000fc60007ffe0ff */
[----:B------:R1:W-:Y:S01]  /*28a60*/  STL.64 [R1+0x650], R108 ;  /* 0x0006506c01007387 */ /* 0x0003e20000100a00 */
[----:B-----5:R-:W-:-:S03]  /*28a70*/  IMAD.WIDE R250, R3, 0x4, R250 ;  /* 0x0000000403fa7825 */ /* 0x020fc600078e02fa */
[----:B------:R-:W2:Y:S01]  /*28a80*/  LDL.LU.64 R106, [R1+0x2168] ;  /* 0x00216800016a7983 */ /* 0x000ea20000300a00 */
[----:B---3--:R-:W-:-:S03]  /*28a90*/  IMAD.WIDE R114, R3, 0x4, R114 ;  /* 0x0000000403727825 */ /* 0x008fc600078e0272 */
[----:B-1----:R-:W3:Y:S04]  /*28aa0*/  LDL.LU.64 R108, [R1+0x2160] ;  /* 0x00216000016c7983 */ /* 0x002ee80000300a00 */
[----:B------:R1:W-:Y:S01]  /*28ab0*/  LDGSTS.E [R252+-0x3bc00], [R114.64], P4 ;  /* 0xc440000072fc7fae */ /* 0x0003e2000a121844 */
[----:B------:R-:W-:Y:S01]  /*28ac0*/  IADD3 R248, R248, 0x100000, RZ ;  /* 0x00100000f8f87810 */ /* 0x000fe20007ffe0ff */
[C---:B------:R-:W-:Y:S02]  /*28ad0*/  IMAD.WIDE R242, R3.reuse, 0x4, R242 ;  /* 0x0000000403f27825 */ /* 0x040fe400078e02f2 */
[----:B------:R1:W-:Y:S04]  /*28ae0*/  STL.64 [R1+0x648], R110 ;  /* 0x0006486e01007387 */ /* 0x0003e80000100a00 */
[----:B-1----:R-:W1:Y:S04]  /*28af0*/  S2R R252, SR_TID.X ;  /* 0x0000000000fc7919 */ /* 0x002e680000002100 */
[----:B------:R1:W-:Y:S04]  /*28b00*/  STL.64 [R1+0x640], R112 ;  /* 0x0006407001007387 */ /* 0x0003e80000100a00 */
[----:B------:R-:W2:Y:S01]  /*28b10*/  LDL.LU.64 R110, [R1+0x2158] ;  /* 0x00215800016e7983 */ /* 0x000ea20000300a00 */
[----:B------:R-:W-:-:S03]  /*28b20*/  IMAD.WIDE R240, R3, 0x4, R240 ;  /* 0x0000000403f07825 */ /* 0x000fc600078e02f0 */
[----:B------:R1:W-:Y:S01]  /*28b30*/  STL.64 [R1+0x638], R114 ;  /* 0x0006387201007387 */ /* 0x0003e20000100a00 */
[----:B------:R-:W-:-:S03]  /*28b40*/  IMAD.WIDE R234, R3, 0x4, R234 ;  /* 0x0000000403ea7825 */ /* 0x000fc600078e02ea */
[----:B-1----:R-:W2:Y:S01]  /*28b50*/  LDL.LU.64 R112, [R1+0x2150] ;  /* 0x0021500001707983 */ /* 0x002ea20000300a00 */
[----:B------:R-:W-:-:S03]  /*28b60*/  IMAD.WIDE R232, R3, 0x4, R232 ;  /* 0x0000000403e87825 */ /* 0x000fc600078e02e8 */
[----:B------:R1:W-:Y:S01]  /*28b70*/  LDGSTS.E [R249+-0x3ac00], [R250.64], P4 ;  /* 0xc5400000faf97fae */ /* 0x0003e2000a121844 */
[----:B------:R-:W-:-:S03]  /*28b80*/  LOP3.LUT R252, R252, 0x7f, RZ, 0xc0, !PT ;  /* 0x0000007ffcfc7812 */ /* 0x000fc600078ec0ff */
[----:B------:R1:W-:Y:S02]  /*28b90*/  STL.64 [R1+0x630], R250 ;  /* 0x000630fa01007387 */ /* 0x0003e40000100a00 */
[----:B------:R-:W-:Y:S02]  /*28ba0*/  IMAD.SHL.U32 R252, R252, 0x4, RZ ;  /* 0x00000004fcfc7824 */ /* 0x000fe400078e00ff */
[----:B------:R-:W2:Y:S03]  /*28bb0*/  LDL.LU.64 R114, [R1+0x2148] ;  /* 0x0021480001727983 */ /* 0x000ea60000300a00 */
[----:B------:R-:W-:Y:S01]  /*28bc0*/  LOP3.LUT R252, R252, 0x20, RZ, 0x3c, !PT ;  /* 0x00000020fcfc7812 */ /* 0x000fe200078e3cff */
[----:B------:R1:W-:Y:S03]  /*28bd0*/  LDGSTS.E [R248+-0x39c00], [R242.64], P4 ;  /* 0xc6400000f2f87fae */ /* 0x0003e6000a121844 */
[C---:B-1----:R-:W-:Y:S01]  /*28be0*/  IADD3 R250, R252.reuse, 0x100000, RZ ;  /* 0x00100000fcfa7810 */ /* 0x042fe20007ffe0ff */
[----:B------:R-:W1:Y:S01]  /*28bf0*/  S2R R251, SR_TID.X ;  /* 0x0000000000fb7919 */ /* 0x000e620000002100 */
[----:B------:R-:W-:Y:S01]  /*28c00*/  IADD3 R249, R252, 0x100000, RZ ;  /* 0x00100000fcf97810 */ /* 0x000fe20007ffe0ff */
[----:B------:R-:W-:-:S02]  /*28c10*/  IMAD.WIDE R76, R3, 0x4, R76 ;  /* 0x00000004034c7825 */ /* 0x000fc400078e024c */
[----:B------:R1:W-:Y:S02]  /*28c20*/  STL.64 [R1+0x5f8], R242 ;  /* 0x0005f8f201007387 */ /* 0x0003e40000100a00 */
[C---:B------:R-:W-:Y:S01]  /*28c30*/  IMAD.WIDE R84, R3.reuse, 0x4, R84 ;  /* 0x0000000403547825 */ /* 0x040fe200078e0254 */
[C---:B------:R-:W-:Y:S01]  /*28c40*/  IADD3 R248, R252.reuse, 0x100000, RZ ;  /* 0x00100000fcf87810 */ /* 0x040fe20007ffe0ff */
[----:B------:R-:W-:Y:S04]  /*28c50*/  STL.64 [R1+0x5f0], R240 ;  /* 0x0005f0f001007387 */ /* 0x000fe80000100a00 */
[----:B------:R2:W-:Y:S01]  /*28c60*/  LDGSTS.E [R250+-0x38c00], [R240.64], P4 ;  /* 0xc7400000f0fa7fae */ /* 0x0005e2000a121844 */
[C---:B-1----:R-:W-:Y:S02]  /*28c70*/  IADD3 R243, R252.reuse, 0x100000, RZ ;  /* 0x00100000fcf37810 */ /* 0x042fe40007ffe0ff */
[----:B------:R-:W-:Y:S01]  /*28c80*/  IADD3 R242, R252, 0x100000, RZ ;  /* 0x00100000fcf27810 */ /* 0x000fe20007ffe0ff */
[----:B------:R-:W-:Y:S01]  /*28c90*/  STL.64 [R1+0x5e8], R234 ;  /* 0x0005e8ea01007387 */ /* 0x000fe20000100a00 */
[----:B------:R-:W-:-:S03]  /*28ca0*/  IMAD.WIDE R92, R3, 0x4, R92 ;  /* 0x00000004035c7825 */ /* 0x000fc600078e025c */
[----:B------:R1:W-:Y:S01]  /*28cb0*/  LDGSTS.E [R249+-0x37c00], [R234.64], P4 ;  /* 0xc8400000eaf97fae */ /* 0x0003e2000a121844 */
[----:B------:R-:W-:-:S03]  /*28cc0*/  IMAD.WIDE R100, R3, 0x4, R100 ;  /* 0x0000000403647825 */ /* 0x000fc600078e0264 */
[----:B------:R1:W-:Y:S04]  /*28cd0*/  STL.64 [R1+0x5e0], R232 ;  /* 0x0005e0e801007387 */ /* 0x0003e80000100a00 */
[----:B------:R1:W-:Y:S01]  /*28ce0*/  LDGSTS.E [R248+-0x36c00], [R232.64], P4 ;  /* 0xc9400000e8f87fae */ /* 0x0003e2000a121844 */
[----:B------:R-:W-:-:S03]  /*28cf0*/  IMAD.WIDE R8, R3, 0x4, R8 ;  /* 0x0000000403087825 */ /* 0x000fc600078e0208 */
[----:B------:R1:W-:Y:S04]  /*28d00*/  STL.64 [R1+0x5d8], R76 ;  /* 0x0005d84c01007387 */ /* 0x0003e80000100a00 */
[----:B------:R1:W-:Y:S01]  /*28d10*/  LDGSTS.E [R243+-0x35c00], [R76.64], P4 ;  /* 0xca4000004cf37fae */ /* 0x0003e2000a121844 */
[----:B------:R-:W-:-:S03]  /*28d20*/  IMAD.WIDE R116, R3, 0x4, R116 ;  /* 0x0000000403747825 */ /* 0x000fc600078e0274 */
[----:B------:R1:W-:Y:S02]  /*28d30*/  STL.64 [R1+0x5d0], R84 ;  /* 0x0005d05401007387 */ /* 0x0003e40000100a00 */
[C---:B-1----:R-:W-:Y:S02]  /*28d40*/  IADD3 R232, R252.reuse, 0x100000, RZ ;  /* 0x00100000fce87810 */ /* 0x042fe40007ffe0ff */
[----:B------:R1:W-:Y:S01]  /*28d50*/  LDGSTS.E [R242+-0x34c00], [R84.64], P4 ;  /* 0xcb40000054f27fae */ /* 0x0003e2000a121844 */
[----:B------:R-:W-:Y:S01]  /*28d60*/  IMAD.WIDE R124, R3, 0x4, R124 ;  /* 0x00000004037c7825 */ /* 0x000fe200078e027c */
[C---:B------:R-:W-:Y:S02]  /*28d70*/  IADD3 R77, R252.reuse, 0x100000, RZ ;  /* 0x00100000fc4d7810 */ /* 0x040fe40007ffe0ff */
[----:B------:R-:W-:Y:S01]  /*28d80*/  STL.64 [R1+0x5c8], R92 ;  /* 0x0005c85c01007387 */ /* 0x000fe20000100a00 */
[----:B------:R-:W-:-:S03]  /*28d90*/  IADD3 R76, R252, 0x100000, RZ ;  /* 0x00100000fc4c7810 */ /* 0x000fc60007ffe0ff */
[----:B------:R1:W-:Y:S02]  /*28da0*/  LDGSTS.E [R232+-0x33c00], [R92.64], P4 ;  /* 0xcc4000005ce87fae */ /* 0x0003e4000a121844 */
[C---:B-1----:R-:W-:Y:S02]  /*28db0*/  IADD3 R85, R252.reuse, 0x100000, RZ ;  /* 0x00100000fc557810 */ /* 0x042fe40007ffe0ff */
[----:B------:R-:W-:Y:S01]  /*28dc0*/  IADD3 R84, R252, 0x100000, RZ ;  /* 0x00100000fc547810 */ /* 0x000fe20007ffe0ff */
[----:B------:R1:W-:Y:S01]  /*28dd0*/  STL.64 [R1+0x5c0], R100 ;  /* 0x0005c06401007387 */ /* 0x0003e20000100a00 */
[----:B------:R-:W-:-:S03]  /*28de0*/  IMAD.WIDE R132, R3, 0x4, R132 ;  /* 0x0000000403847825 */ /* 0x000fc600078e0284 */
[----:B------:R1:W-:Y:S04]  /*28df0*/  LDGSTS.E [R85+-0x32c00], [R100.64], P4 ;  /* 0xcd40000064557fae */ /* 0x0003e8000a121844 */
[----:B------:R1:W-:Y:S04]  /*28e00*/  STL.64 [R1+0x5b8], R8 ;  /* 0x0005b80801007387 */ /* 0x0003e80000100a00 */
[----:B------:R1:W-:Y:S04]  /*28e10*/  LDGSTS.E [R84+-0x31c00], [R8.64], P4 ;  /* 0xce40000008547fae */ /* 0x0003e8000a121844 */
[----:B------:R1:W-:Y:S04]  /*28e20*/  STL.64 [R1+0x5b0], R116 ;  /* 0x0005b07401007387 */ /* 0x0003e80000100a00 */
[----:B------:R1:W-:Y:S02]  /*28e30*/  LDGSTS.E [R77+-0x30c00], [R116.64], P4 ;  /* 0xcf400000744d7fae */ /* 0x0003e4000a121844 */
[----:B-1----:R-:W-:-:S02]  /*28e40*/  IMAD.WIDE R100, R3, 0x4, R156 ;  /* 0x0000000403647825 */ /* 0x002fc400078e029c */
[----:B------:R1:W-:Y:S01]  /*28e50*/  STL.64 [R1+0x5a8], R124 ;  /* 0x0005a87c01007387 */ /* 0x0003e20000100a00 */
[----:B------:R-:W-:-:S03]  /*28e60*/  IADD3 R9, R252, 0x100000, RZ ;  /* 0x00100000fc097810 */ /* 0x000fc60007ffe0ff */
[----:B------:R1:W-:Y:S01]  /*28e70*/  LDGSTS.E [R76+-0x2fc00], [R124.64], P4 ;  /* 0xd04000007c4c7fae */ /* 0x0003e2000a121844 */
[----:B------:R-:W-:Y:S01]  /*28e80*/  IADD3 R8, R252, 0x100000, RZ ;  /* 0x00100000fc087810 */ /* 0x000fe20007ffe0ff */
[----:B------:R-:W-:-:S04]  /*28e90*/  IMAD.WIDE R92, R3, 0x4, R164 ;  /* 0x00000004035c7825 */ /* 0x000fc800078e02a4 */
[----:B------:R-:W-:Y:S01]  /*28ea0*/  IMAD.WIDE R116, R3, 0x4, R148 ;  /* 0x0000000403747825 */ /* 0x000fe200078e0294 */
[----:B------:R1:W-:Y:S01]  /*28eb0*/  STL.64 [R1+0x5a0], R132 ;  /* 0x0005a08401007387 */ /* 0x0003e20000100a00 */
[----:B------:R-:W-:-:S03]  /*28ec0*/  LOP3.LUT R251, R251, 0x7f, RZ, 0xc0, !PT ;  /* 0x0000007ffbfb7812 */ /* 0x000fc600078ec0ff */
[----:B------:R1:W-:Y:S02]  /*28ed0*/  LDGSTS.E [R84+-0x2ec00], [R132.64], P4 ;  /* 0xd140000084547fae */ /* 0x0003e4000a121844 */
[----:B-1----:R-:W-:Y:S01]  /*28ee0*/  IMAD.WIDE R124, R3, 0x4, R140 ;  /* 0x00000004037c7825 */ /* 0x002fe200078e028c */
[----:B------:R-:W-:-:S04]  /*28ef0*/  SHF.L.U32 R252, R251, 0x2, RZ ;  /* 0x00000002fbfc7819 */ /* 0x000fc800000006ff */
[----:B------:R1:W-:Y:S04]  /*28f00*/  STL.64 [R1+0x598], R124 ;  /* 0x0005987c01007387 */ /* 0x0003e80000100a00 */
[----:B------:R1:W-:Y:S01]  /*28f10*/  LDGSTS.E [R77+-0x2dc00], [R124.64], P4 ;  /* 0xd24000007c4d7fae */ /* 0x0003e2000a121844 */
[----:B------:R-:W-:-:S03]  /*28f20*/  IMAD.WIDE R132, R3, 0x4, R172 ;  /* 0x0000000403847825 */ /* 0x000fc600078e02ac */
[----:B------:R1:W-:Y:S04]  /*28f30*/  STL.64 [R1+0x590], R116 ;  /* 0x0005907401007387 */ /* 0x0003e80000100a00 */
[----:B------:R1:W-:Y:S02]  /*28f40*/  LDGSTS.E [R76+-0x2cc00], [R116.64], P4 ;  /* 0xd3400000744c7fae */ /* 0x0003e4000a121844 */
[C---:B-1----:R-:W-:Y:S02]  /*28f50*/  IMAD.WIDE R124, R3.reuse, 0x4, R180 ;  /* 0x00000004037c7825 */ /* 0x042fe400078e02b4 */
[----:B------:R1:W-:Y:S04]  /*28f60*/  STL.64 [R1+0x588], R100 ;  /* 0x0005886401007387 */ /* 0x0003e80000100a00 */
[----:B------:R1:W-:Y:S01]  /*28f70*/  LDGSTS.E [R9+-0x2bc00], [R100.64], P4 ;  /* 0xd440000064097fae */ /* 0x0003e2000a121844 */
[----:B------:R-:W-:-:S03]  /*28f80*/  IMAD.WIDE R116, R3, 0x4, R188 ;  /* 0x0000000403747825 */ /* 0x000fc600078e02bc */
[----:B------:R1:W-:Y:S04]  /*28f90*/  STL.64 [R1+0x580], R92 ;  /* 0x0005805c01007387 */ /* 0x0003e80000100a00 */
[----:B------:R1:W-:Y:S02]  /*28fa0*/  LDGSTS.E [R8+-0x2ac00], [R92.64], P4 ;  /* 0xd54000005c087fae */ /* 0x0003e4000a121844 */
[----:B-1----:R-:W-:Y:S02]  /*28fb0*/  IMAD.WIDE R100, R3, 0x4, R196 ;  /* 0x0000000403647825 */ /* 0x002fe400078e02c4 */
[----:B------:R1:W-:Y:S01]  /*28fc0*/  STL.64 [R1+0x578], R132 ;  /* 0x0005788401007387 */ /* 0x0003e20000100a00 */
[----:B------:R-:W-:-:S03]  /*28fd0*/  LOP3.LUT R251, R252, 0x30, RZ, 0x3c, !PT ;  /* 0x00000030fcfb7812 */ /* 0x000fc600078e3cff */
[----:B------:R1:W-:Y:S01]  /*28fe0*/  LDGSTS.E [R84+-0x29c00], [R132.64], P4 ;  /* 0xd640000084547fae */ /* 0x0003e2000a121844 */
[----:B------:R-:W-:-:S03]  /*28ff0*/  IMAD.WIDE R92, R3, 0x4, R204 ;  /* 0x00000004035c7825 */ /* 0x000fc600078e02cc */
[----:B------:R4:W-:Y:S04]  /*29000*/  STL.64 [R1+0x570], R124 ;  /* 0x0005707c01007387 */ /* 0x0009e80000100a00 */
[----:B------:R4:W-:Y:S01]  /*29010*/  LDGSTS.E [R77+-0x28c00], [R124.64], P4 ;  /* 0xd74000007c4d7fae */ /* 0x0009e2000a121844 */
[----:B-1----:R-:W-:-:S03]  /*29020*/  IMAD.WIDE R132, R3, 0x4, R212 ;  /* 0x0000000403847825 */ /* 0x002fc600078e02d4 */
[----:B------:R1:W-:Y:S04]  /*29030*/  STL.64 [R1+0x568], R116 ;  /* 0x0005687401007387 */ /* 0x0003e80000100a00 */
[----:B------:R1:W-:Y:S01]  /*29040*/  LDGSTS.E [R76+-0x27c00], [R116.64], P4 ;  /* 0xd8400000744c7fae */ /* 0x0003e2000a121844 */
[----:B----4-:R-:W-:-:S03]  /*29050*/  IMAD.WIDE R124, R3, 0x4, R220 ;  /* 0x00000004037c7825 */ /* 0x010fc600078e02dc */
[----:B------:R4:W-:Y:S04]  /*29060*/  STL.64 [R1+0x560], R100 ;  /* 0x0005606401007387 */ /* 0x0009e80000100a00 */
[----:B------:R4:W-:Y:S01]  /*29070*/  LDGSTS.E [R9+-0x26c00], [R100.64], P4 ;  /* 0xd940000064097fae */ /* 0x0009e2000a121844 */
[----:B-1----:R-:W-:-:S03]  /*29080*/  IMAD.WIDE R116, R3, 0x4, R228 ;  /* 0x0000000403747825 */ /* 0x002fc600078e02e4 */
[----:B------:R1:W-:Y:S04]  /*29090*/  STL.64 [R1+0x558], R92 ;  /* 0x0005585c01007387 */ /* 0x0003e80000100a00 */
[----:B------:R1:W-:Y:S01]  /*290a0*/  LDGSTS.E [R8+-0x25c00], [R92.64], P4 ;  /* 0xda4000005c087fae */ /* 0x0003e2000a121844 */
[----:B----4-:R-:W-:-:S03]  /*290b0*/  IMAD.WIDE R100, R3, 0x4, R236 ;  /* 0x0000000403647825 */ /* 0x010fc600078e02ec */
[----:B------:R4:W-:Y:S01]  /*290c0*/  LDGSTS.E [R84+-0x24c00], [R132.64], P4 ;  /* 0xdb40000084547fae */ /* 0x0009e2000a121844 */
[----:B------:R-:W-:-:S03]  /*290d0*/  IMAD.WIDE R10, R3, 0x4, R10 ;  /* 0x00000004030a7825 */ /* 0x000fc600078e020a */
[----:B------:R-:W-:Y:S01]  /*290e0*/  STL.64 [R1+0x550], R132 ;  /* 0x0005508401007387 */ /* 0x000fe20000100a00 */
[----:B-1----:R-:W-:-:S03]  /*290f0*/  IMAD.WIDE R92, R3, 0x4, R244 ;  /* 0x00000004035c7825 */ /* 0x002fc600078e02f4 */
[----:B------:R1:W-:Y:S01]  /*29100*/  LDGSTS.E [R77+-0x23c00], [R124.64], P4 ;  /* 0xdc4000007c4d7fae */ /* 0x0003e2000a121844 */
[----:B----4-:R-:W-:-:S03]  /*29110*/  IADD3 R84, R251, 0x100000, RZ ;  /* 0x00100000fb547810 */ /* 0x010fc60007ffe0ff */
[----:B------:R-:W-:Y:S01]  /*29120*/  STL.64 [R1+0x528], R124 ;  /* 0x0005287c01007387 */ /* 0x000fe20000100a00 */
[----:B------:R-:W-:-:S03]  /*29130*/  IMAD.WIDE R4, R3, 0x4, R4 ;  /* 0x0000000403047825 */ /* 0x000fc600078e0204 */
[----:B------:R4:W-:Y:S01]  /*29140*/  LDGSTS.E [R76+-0x22c00], [R116.64], P4 ;  /* 0xdd400000744c7fae */ /* 0x0009e2000a121844 */
[----:B------:R-:W-:Y:S01]  /*29150*/  IMAD.WIDE R14, R3, 0x4, R14 ;  /* 0x00000004030e7825 */ /* 0x000fe200078e020e */
[----:B-1----:R-:W-:Y:S02]  /*29160*/  IADD3 R77, R251, 0x100000, RZ ;  /* 0x00100000fb4d7810 */ /* 0x002fe40007ffe0ff */
[----:B------:R-:W-:Y:S01]  /*29170*/  STL.64 [R1+0x520], R116 ;  /* 0x0005207401007387 */ /* 0x000fe20000100a00 */
[----:B------:R-:W-:-:S03]  /*29180*/  IMAD.WIDE R22, R3, 0x4, R22 ;  /* 0x0000000403167825 */ /* 0x000fc600078e0216 */
[----:B------:R1:W-:Y:S01]  /*29190*/  LDGSTS.E [R9+-0x21c00], [R100.64], P4 ;  /* 0xde40000064097fae */ /* 0x0003e2000a121844 */
[----:B------:R-:W-:Y:S01]  /*291a0*/  IMAD.WIDE R30, R3, 0x4, R30 ;  /* 0x00000004031e7825 */ /* 0x000fe200078e021e */
[C---:B----4-:R-:W-:Y:S02]  /*291b0*/  IADD3 R76, R251.reuse, 0x100000, RZ ;  /* 0x00100000fb4c7810 */ /* 0x050fe40007ffe0ff */
[----:B------:R-:W-:Y:S04]  /*291c0*/  STL.64 [R1+0x518], R100 ;  /* 0x0005186401007387 */ /* 0x000fe80000100a00 */
[----:B------:R4:W-:Y:S01]  /*291d0*/  LDGSTS.E [R8+-0x20c00], [R92.64], P4 ;  /* 0xdf4000005c087fae */ /* 0x0009e2000a121844 */
[----:B-1----:R-:W-:-:S03]  /*291e0*/  IADD3 R9, R251, 0x100000, RZ ;  /* 0x00100000fb097810 */ /* 0x002fc60007ffe0ff */
[----:B------:R-:W-:Y:S04]  /*291f0*/  STL.64 [R1+0x510], R92 ;  /* 0x0005105c01007387 */ /* 0x000fe80000100a00 */
[----:B------:R1:W-:Y:S01]  /*29200*/  STL.64 [R1+0x508], R10 ;  /* 0x0005080a01007387 */ /* 0x0003e20000100a00 */
[----:B----4-:R-:W-:-:S03]  /*29210*/  IADD3 R8, R251, 0x100000, RZ ;  /* 0x00100000fb087810 */ /* 0x010fc60007ffe0ff */
[----:B------:R1:W-:Y:S01]  /*29220*/  LDGSTS.E [R84+-0x3fa00], [R10.64], P4 ;  /* 0xc06000000a547fae */ /* 0x0003e2000a121844 */
[----:B------:R-:W-:-:S03]  /*29230*/  IMAD.WIDE R38, R3, 0x4, R38 ;  /* 0x0000000403267825 */ /* 0x000fc600078e0226 */
[----:B------:R4:W-:Y:S04]  /*29240*/  STL.64 [R1+0x500], R4 ;  /* 0x0005000401007387 */ /* 0x0009e80000100a00 */
[----:B------:R4:W-:Y:S04]  /*29250*/  LDGSTS.E [R77+-0x3ea00], [R4.64], P4 ;  /* 0xc1600000044d7fae */ /* 0x0009e8000a121844 */
[----:B------:R3:W-:Y:S01]  /*29260*/  STL.64 [R1+0x4f8], R14 ;  /* 0x0004f80e01007387 */ /* 0x0007e20000100a00 */
[----:B-1----:R-:W-:-:S03]  /*29270*/  IADD3 R10, R251, 0x100000, RZ ;  /* 0x00100000fb0a7810 */ /* 0x002fc60007ffe0ff */
[----:B------:R3:W-:Y:S04]  /*29280*/  LDGSTS.E [R76+-0x3da00], [R14.64], P4 ;  /* 0xc26000000e4c7fae */ /* 0x0007e8000a121844 */
[----:B------:R1:W-:Y:S04]  /*29290*/  STL.64 [R1+0x4f0], R22 ;  /* 0x0004f01601007387 */ /* 0x0003e80000100a00 */
[----:B------:R1:W-:Y:S01]  /*292a0*/  LDGSTS.E [R9+-0x3ca00], [R22.64], P4 ;  /* 0xc360000016097fae */ /* 0x0003e2000a121844 */
[----:B----4-:R-:W-:-:S03]  /*292b0*/  IADD3 R5, R251, 0x100000, RZ ;  /* 0x00100000fb057810 */ /* 0x010fc60007ffe0ff */
[----:B------:R4:W-:Y:S01]  /*292c0*/  STL.64 [R1+0x4e8], R30 ;  /* 0x0004e81e01007387 */ /* 0x0009e20000100a00 */
[----:B------:R-:W-:-:S03]  /*292d0*/  IMAD.WIDE R12, R3, 0x4, R12 ;  /* 0x00000004030c7825 */ /* 0x000fc600078e020c */
[----:B------:R4:W-:Y:S01]  /*292e0*/  LDGSTS.E [R8+-0x3ba00], [R30.64], P4 ;  /* 0xc46000001e087fae */ /* 0x0009e2000a121844 */
[----:B------:R-:W-:Y:S01]  /*292f0*/  IADD3 R4, R251, 0x100000, RZ ;  /* 0x00100000fb047810 */ /* 0x000fe20007ffe0ff */
[----:B---3--:R-:W-:-:S04]  /*29300*/  IMAD.WIDE R14, R3, 0x4, R16 ;  /* 0x00000004030e7825 */ /* 0x008fc800078e0210 */
[C---:B-1----:R-:W-:Y:S01]  /*29310*/  IMAD.WIDE R22, R3.reuse, 0x4, R54 ;  /* 0x0000000403167825 */ /* 0x042fe200078e0236 */
[----:B------:R-:W-:Y:S03]  /*29320*/  STL.64 [R1+0x4e0], R38 ;  /* 0x0004e02601007387 */ /* 0x000fe60000100a00 */
[C---:B------:R-:W-:Y:S01]  /*29330*/  IMAD.WIDE R18, R3.reuse, 0x4, R18 ;  /* 0x0000000403127825 */ /* 0x040fe200078e0212 */
[----:B------:R1:W-:Y:S03]  /*29340*/  LDGSTS.E [R10+-0x3aa00], [R38.64], P4 ;  /* 0xc5600000260a7fae */ /* 0x0003e6000a121844 */
[----:B----4-:R-:W-:-:S04]  /*29350*/  IMAD.WIDE R30, R3, 0x4, R46 ;  /* 0x00000004031e7825 */ /* 0x010fc800078e022e */
[C---:B------:R-:W-:Y:S01]  /*29360*/  IMAD.WIDE R20, R3.reuse, 0x4, R20 ;  /* 0x0000000403147825 */ /* 0x040fe200078e0214 */
[----:B------:R-:W-:Y:S04]  /*29370*/  STL.64 [R1+0x4d8], R30 ;  /* 0x0004d81e01007387 */ /* 0x000fe80000100a00 */
[----:B------:R3:W-:Y:S01]  /*29380*/  LDGSTS.E [R9+-0x39a00], [R30.64], P4 ;  /* 0xc66000001e097fae */ /* 0x0007e2000a121844 */
[----:B------:R-:W-:-:S03]  /*29390*/  IMAD.WIDE R16, R3, 0x4, R24 ;  /* 0x0000000403107825 */ /* 0x000fc600078e0218 */
[----:B------:R-:W-:Y:S04]  /*293a0*/  STL.64 [R1+0x4d0], R22 ;  /* 0x0004d01601007387 */ /* 0x000fe80000100a00 */
[----:B------:R4:W-:Y:S04]  /*293b0*/  LDGSTS.E [R8+-0x38a00], [R22.64], P4 ;  /* 0xc760000016087fae */ /* 0x0009e8000a121844 */
[----:B------:R1:W-:Y:S04]  /*293c0*/  STL.64 [R1+0x4c8], R12 ;  /* 0x0004c80c01007387 */ /* 0x0003e80000100a00 */
[----:B------:R1:W-:Y:S04]  /*293d0*/  LDGSTS.E [R5+-0x37a00], [R12.64], P4 ;  /* 0xc86000000c057fae */ /* 0x0003e8000a121844 */
[----:B------:R2:W-:Y:S04]  /*293e0*/  STL.64 [R1+0x4c0], R14 ;  /* 0x0004c00e01007387 */ /* 0x0005e80000100a00 */
[----:B------:R2:W-:Y:S04]  /*293f0*/  LDGSTS.E [R4+-0x36a00], [R14.64], P4 ;  /* 0xc96000000e047fae */ /* 0x0005e8000a121844 */
[----:B------:R3:W-:Y:S01]  /*29400*/  STL.64 [R1+0x4b8], R18 ;  /* 0x0004b81201007387 */ /* 0x0007e20000100a00 */
[----:B-1----:R-:W-:-:S03]  /*29410*/  IMAD.WIDE R12, R3, 0x4, R28 ;  /* 0x00000004030c7825 */ /* 0x002fc600078e021c */
[----:B------:R3:W-:Y:S01]  /*29420*/  LDGSTS.E [R10+-0x35a00], [R18.64], P4 ;  /* 0xca600000120a7fae */ /* 0x0007e2000a121844 */
[----:B--2---:R-:W-:-:S03]  /*29430*/  IMAD.WIDE R14, R3, 0x4, R26 ;  /* 0x00000004030e7825 */ /* 0x004fc600078e021a */
[----:B------:R1:W-:Y:S04]  /*29440*/  STL.64 [R1+0x4b0], R20 ;  /* 0x0004b01401007387 */ /* 0x0003e80000100a00 */
[----:B------:R1:W-:Y:S01]  /*29450*/  LDGSTS.E [R9+-0x34a00], [R20.64], P4 ;  /* 0xcb60000014097fae */ /* 0x0003e2000a121844 */
[----:B---3--:R-:W-:-:S03]  /*29460*/  IMAD.WIDE R18, R3, 0x4, R34 ;  /* 0x0000000403127825 */ /* 0x008fc600078e0222 */
        /* <DEDUP_REMOVED lines=30> */
[----:B------:R2:W-:Y:S01]  /*29650*/  STL.64 [R1+0x378], R16 ;  /* 0x0003781001007387 */ /* 0x0005e20000100a00 */
[----:B------:R-:W-:-:S03]  /*29660*/  LOP3.LUT R252, R252, 0x40, RZ, 0x3c, !PT ;  /* 0x00000040fcfc7812 */ /* 0x000fc600078e3cff */
        /* <DEDUP_REMOVED lines=19> */
[C---:B----4-:R-:W-:Y:S01]  /*297a0*/  IADD3 R8, R252.reuse, 0x100000, RZ ;  /* 0x00100000fc087810 */ /* 0x050fe20007ffe0ff */
[C---:B-1----:R-:W-:Y:S02]  /*297b0*/  IMAD.WIDE R16, R3.reuse, 0x4, R194 ;  /* 0x0000000403107825 */ /* 0x042fe400078e02c2 */
[----:B------:R1:W-:Y:S04]  /*297c0*/  STL.64 [R1+0x290], R12 ;  /* 0x0002900c01007387 */ /* 0x0003e80000100a00 */
[----:B------:R4:W-:Y:S01]  /*297d0*/  LDGSTS.E [R4+-0x22a00], [R12.64], P4 ;  /* 0xdd6000000c047fae */ /* 0x0009e2000a121844 */
[----:B---3--:R-:W-:Y:S01]  /*297e0*/  IADD3 R5, R252, 0x100000, RZ ;  /* 0x00100000fc057810 */ /* 0x008fe20007ffe0ff */
[----:B--2---:R-:W-:-:S02]  /*297f0*/  IMAD.WIDE R14, R3, 0x4, R200 ;  /* 0x00000004030e7825 */ /* 0x004fc400078e02c8 */
[----:B------:R-:W-:Y:S04]  /*29800*/  STL.64 [R1+0x260], R20 ;  /* 0x0002601401007387 */ /* 0x000fe80000100a00 */
[----:B------:R2:W-:Y:S04]  /*29810*/  LDGSTS.E [R10+-0x21a00], [R20.64], P4 ;  /* 0xde600000140a7fae */ /* 0x0005e8000a121844 */
[----:B------:R3:W-:Y:S01]  /*29820*/  STL.64 [R1+0x200], R18 ;  /* 0x0002001201007387 */ /* 0x0007e20000100a00 */
[----:B----4-:R-:W-:-:S03]  /*29830*/  IADD3 R4, R252, 0x100000, RZ ;  /* 0x00100000fc047810 */ /* 0x010fc60007ffe0ff */
[----:B------:R4:W-:Y:S04]  /*29840*/  LDGSTS.E [R9+-0x20a00], [R18.64], P4 ;  /* 0xdf60000012097fae */ /* 0x0009e8000a121844 */
[----:B------:R3:W-:Y:S01]  /*29850*/  STL.64 [R1+0x1f0], R16 ;  /* 0x0001f01001007387 */ /* 0x0007e20000100a00 */
[----:B--2---:R-:W-:-:S03]  /*29860*/  IADD3 R10, R252, 0x100000, RZ ;  /* 0x00100000fc0a7810 */ /* 0x004fc60007ffe0ff */
[----:B------:R2:W-:Y:S01]  /*29870*/  LDGSTS.E [R8+-0x3f800], [R16.64], P4 ;  /* 0xc080000010087fae */ /* 0x0005e2000a121844 */
[----:B-1----:R-:W-:-:S03]  /*29880*/  IMAD.WIDE R12, R3, 0x4, R202 ;  /* 0x00000004030c7825 */ /* 0x002fc600078e02ca */
[----:B------:R1:W-:Y:S01]  /*29890*/  STL.64 [R1+0x1e8], R14 ;  /* 0x0001e80e01007387 */ /* 0x0003e20000100a00 */
[C---:B----4-:R-:W-:Y:S02]  /*298a0*/  IADD3 R9, R252.reuse, 0x100000, RZ ;  /* 0x00100000fc097810 */ /* 0x050fe40007ffe0ff */
[C---:B---3--:R-:W-:Y:S01]  /*298b0*/  IADD3 R18, R252.reuse, 0x100000, RZ ;  /* 0x00100000fc127810 */ /* 0x048fe20007ffe0ff */
[----:B------:R1:W-:Y:S01]  /*298c0*/  LDGSTS.E [R5+-0x3e800], [R14.64], P4 ;  /* 0xc18000000e057fae */ /* 0x0003e2000a121844 */
[C---:B--2---:R-:W-:Y:S02]  /*298d0*/  IADD3 R17, R252.reuse, 0x100000, RZ ;  /* 0x00100000fc117810 */ /* 0x044fe40007ffe0ff */
[----:B------:R-:W-:Y:S01]  /*298e0*/  IADD3 R16, R252, 0x100000, RZ ;  /* 0x00100000fc107810 */ /* 0x000fe20007ffe0ff */
[----:B------:R2:W-:Y:S01]  /*298f0*/  STL.64 [R1+0x28], R12 ;  /* 0x0000280c01007387 */ /* 0x0005e20000100a00 */
[----:B------:R-:W-:-:S03]  /*29900*/  IMAD.WIDE R250, R3, 0x4, R210 ;  /* 0x0000000403fa7825 */ /* 0x000fc600078e02d2 */
[----:B------:R2:W-:Y:S01]  /*29910*/  LDGSTS.E [R4+-0x3d800], [R12.64], P4 ;  /* 0xc28000000c047fae */ /* 0x0005e2000a121844 */
[C---:B-1----:R-:W-:Y:S02]  /*29920*/  IADD3 R15, R252.reuse, 0x100000, RZ ;  /* 0x00100000fc0f7810 */ /* 0x042fe40007ffe0ff */
[----:B------:R-:W-:Y:S02]  /*29930*/  IADD3 R14, R252, 0x100000, RZ ;  /* 0x00100000fc0e7810 */ /* 0x000fe40007ffe0ff */
[----:B------:R-:W1:Y:S01]  /*29940*/  S2R R252, SR_TID.X ;  /* 0x0000000000fc7919 */ /* 0x000e620000002100 */
[----:B------:R-:W-:-:S04]  /*29950*/  IMAD.WIDE R248, R3, 0x4, R216 ;  /* 0x0000000403f87825 */ /* 0x000fc800078e02d8 */
[----:B--2---:R-:W-:-:S04]  /*29960*/  IMAD.WIDE R12, R3, 0x4, R208 ;  /* 0x00000004030c7825 */ /* 0x004fc800078e02d0 */
[C---:B------:R-:W-:Y:S01]  /*29970*/  IMAD.WIDE R246, R3.reuse, 0x4, R218 ;  /* 0x0000000403f67825 */ /* 0x040fe200078e02da */
[----:B------:R2:W-:Y:S03]  /*29980*/  LDGSTS.E [R10+-0x3c800], [R12.64], P4 ;  /* 0xc38000000c0a7fae */ /* 0x0005e6000a121844 */
[C---:B------:R-:W-:Y:S01]  /*29990*/  IMAD.WIDE R244, R3.reuse, 0x4, R224 ;  /* 0x0000000403f47825 */ /* 0x040fe200078e02e0 */
[----:B------:R3:W-:Y:S04]  /*299a0*/  LDGSTS.E [R9+-0x3b800], [R250.64], P4 ;  /* 0xc4800000fa097fae */ /* 0x0007e8000a121844 */
[----:B------:R3:W-:Y:S01]  /*299b0*/  LDGSTS.E [R8+-0x3a800], [R248.64], P4 ;  /* 0xc5800000f8087fae */ /* 0x0007e2000a121844 */
[----:B------:R-:W-:-:S03]  /*299c0*/  IMAD.WIDE R6, R3, 0x4, R6 ;  /* 0x0000000403067825 */ /* 0x000fc600078e0206 */
[----:B------:R4:W-:Y:S04]  /*299d0*/  LDGSTS.E [R5+-0x39800], [R246.64], P4 ;  /* 0xc6800000f6057fae */ /* 0x0009e8000a121844 */
[----:B------:R4:W-:Y:S04]  /*299e0*/  LDGSTS.E [R4+-0x38800], [R244.64], P4 ;  /* 0xc7800000f4047fae */ /* 0x0009e8000a121844 */
[----:B------:R-:W-:Y:S04]  /*299f0*/  STL.64 [R1+0x10], R12 ;  /* 0x0000100c01007387 */ /* 0x000fe80000100a00 */
[----:B------:R-:W-:Y:S01]  /*29a00*/  STL.64 [R1+0x20a8], R250 ;  /* 0x0020a8fa01007387 */ /* 0x000fe20000100a00 */
[----:B----4-:R-:W-:-:S03]  /*29a10*/  IMAD.WIDE R4, R3, 0x4, R226 ;  /* 0x0000000403047825 */ /* 0x010fc600078e02e2 */
[----:B------:R-:W-:Y:S04]  /*29a20*/  STL.64 [R1+0x20b0], R248 ;  /* 0x0020b0f801007387 */ /* 0x000fe80000100a00 */
[----:B------:R-:W-:Y:S01]  /*29a30*/  STL.64 [R1+0x20b8], R246 ;  /* 0x0020b8f601007387 */ /* 0x000fe20000100a00 */
[----:B---3--:R-:W-:-:S03]  /*29a40*/  IMAD.WIDE R8, R3, 0x4, R192 ;  /* 0x0000000403087825 */ /* 0x008fc600078e02c0 */
[----:B------:R-:W-:Y:S04]  /*29a50*/  STL.64 [R1+0x20a0], R244 ;  /* 0x0020a0f401007387 */ /* 0x000fe80000100a00 */
[----:B------:R3:W-:Y:S04]  /*29a60*/  LDGSTS.E [R18+-0x37800], [R4.64], P4 ;  /* 0xc880000004127fae */ /* 0x0007e8000a121844 */
[----:B------:R-:W-:Y:S04]  /*29a70*/  STL.64 [R1+0x20c0], R4 ;  /* 0x0020c00401007387 */ /* 0x000fe80000100a00 */
[----:B------:R1:W-:Y:S04]  /*29a80*/  LDGSTS.E [R17+-0x36800], [R6.64], P4 ;  /* 0xc980000006117fae */ /* 0x0003e8000a121844 */
[----:B------:R1:W-:Y:S04]  /*29a90*/  STL.64 [R1+0x20c8], R6 ;  /* 0x0020c80601007387 */ /* 0x0003e80000100a00 */
[----:B------:R-:W4:Y:S04]  /*29aa0*/  LDL.LU.64 R140, [R1] ;  /* 0x00000000018c7983 */ /* 0x000f280000300a00 */
[----:B------:R-:W4:Y:S01]  /*29ab0*/  LDL.LU.64 R242, [R1+0x8] ;  /* 0x0000080001f27983 */ /* 0x000f220000300a00 */
[----:B-1----:R-:W-:-:S03]  /*29ac0*/  LOP3.LUT R7, R252, 0x7f, RZ, 0xc0, !PT ;  /* 0x0000007ffc077812 */ /* 0x002fc600078ec0ff */
[----:B------:R-:W4:Y:S04]  /*29ad0*/  LDL.LU.64 R234, [R1+0x18] ;  /* 0x0000180001ea7983 */ /* 0x000f280000300a00 */
[----:B------:R-:W4:Y:S01]  /*29ae0*/  LDL.LU.64 R240, [R1+0x20] ;  /* 0x0000200001f07983 */ /* 0x000f220000300a00 */
[----:B--2---:R-:W-:-:S03]  /*29af0*/  IMAD.WIDE R10, R3, 0x4, R186 ;  /* 0x00000004030a7825 */ /* 0x004fc600078e02ba */
[----:B------:R1:W-:Y:S04]  /*29b00*/  LDGSTS.E [R16+-0x35800], [R8.64], P4 ;  /* 0xca80000008107fae */ /* 0x0003e8000a121844 */
[----:B------:R1:W-:Y:S01]  /*29b10*/  STL.64 [R1+0x2098], R8 ;  /* 0x0020980801007387 */ /* 0x0003e20000100a00 */
[----:B------:R-:W-:-:S03]  /*29b20*/  IMAD.WIDE R12, R3, 0x4, R184 ;  /* 0x00000004030c7825 */ /* 0x000fc600078e02b8 */
[----:B------:R-:W2:Y:S04]  /*29b30*/  S2R R233, SR_TID.X ;  /* 0x0000000000e97919 */ /* 0x000ea80000002100 */
[----:B------:R3:W-:Y:S01]  /*29b40*/  LDGSTS.E [R15+-0x34800], [R10.64], P4 ;  /* 0xcb8000000a0f7fae */ /* 0x0007e2000a121844 */
[----:B-1----:R-:W-:-:S03]  /*29b50*/  IMAD.SHL.U32 R8, R7, 0x4, RZ ;  /* 0x0000000407087824 */ /* 0x002fc600078e00ff */
[----:B------:R1:W-:Y:S02]  /*29b60*/  LDGSTS.E [R14+-0x33800], [R12.64], P4 ;  /* 0xcc8000000c0e7fae */ /* 0x0003e4000a121844 */
[----:B------:R-:W-:Y:S01]  /*29b70*/  LOP3.LUT R9, R8, 0x40, RZ, 0x3c, !PT ;  /* 0x0000004008097812 */ /* 0x000fe200078e3cff */
[----:B------:R-:W-:-:S03]  /*29b80*/  IMAD.WIDE R16, R3, 0x4, R176 ;  /* 0x0000000403107825 */ /* 0x000fc600078e02b0 */
[----:B------:R-:W-:Y:S01]  /*29b90*/  IADD3 R28, R9, 0x100000, RZ ;  /* 0x00100000091c7810 */ /* 0x000fe20007ffe0ff */
[----:B---3--:R-:W-:Y:S01]  /*29ba0*/  IMAD.WIDE R18, R3, 0x4, R170 ;  /* 0x0000000403127825 */ /* 0x008fe200078e02aa */
[----:B------:R-:W-:-:S03]  /*29bb0*/  IADD3 R27, R9, 0x100000, RZ ;  /* 0x00100000091b7810 */ /* 0x000fc60007ffe0ff */
[----:B-1----:R-:W-:Y:S01]  /*29bc0*/  IMAD.WIDE R14, R3, 0x4, R178 ;  /* 0x00000004030e7825 */ /* 0x002fe200078e02b2 */
[C---:B------:R-:W-:Y:S02]  /*29bd0*/  IADD3 R26, R9.reuse, 0x100000, RZ ;  /* 0x00100000091a7810 */ /* 0x040fe40007ffe0ff */
[----:B------:R-:W-:Y:S01]  /*29be0*/  IADD3 R25, R9, 0x100000, RZ ;  /* 0x0010000009197810 */ /* 0x000fe20007ffe0ff */
[----:B------:R-:W-:Y:S01]  /*29bf0*/  IMAD.WIDE R20, R3, 0x4, R168 ;  /* 0x0000000403147825 */ /* 0x000fe200078e02a8 */
[----:B------:R-:W-:Y:S01]  /*29c00*/  IADD3 R24, R9, 0x100000, RZ ;  /* 0x0010000009187810 */ /* 0x000fe20007ffe0ff */
[----:B------:R1:W-:Y:S02]  /*29c10*/  LDGSTS.E [R28+-0x32800], [R14.64], P4 ;  /* 0xcd8000000e1c7fae */ /* 0x0003e4000a121844 */
[----:B------:R-:W-:Y:S02]  /*29c20*/  IMAD.WIDE R22, R3, 0x4, R162 ;  /* 0x0000000403167825 */ /* 0x000fe400078e02a2 */
[----:B------:R3:W-:Y:S01]  /*29c30*/  LDGSTS.E [R27+-0x31800], [R16.64], P4 ;  /* 0xce800000101b7fae */ /* 0x0007e2000a121844 */
[----:B------:R-:W-:-:S03]  /*29c40*/  IADD3 R38, R9, 0x100000, RZ ;  /* 0x0010000009267810 */ /* 0x000fc60007ffe0ff */
[----:B------:R3:W-:Y:S01]  /*29c50*/  LDGSTS.E [R26+-0x30800], [R18.64], P4 ;  /* 0xcf800000121a7fae */ /* 0x0007e2000a121844 */
[----:B------:R-:W-:-:S03]  /*29c60*/  IADD3 R37, R9, 0x100000, RZ ;  /* 0x0010000009257810 */ /* 0x000fc60007ffe0ff */
[----:B------:R2:W-:Y:S01]  /*29c70*/  LDGSTS.E [R25+-0x2f800], [R20.64], P4 ;  /* 0xd080000014197fae */ /* 0x0005e2000a121844 */
[----:B------:R-:W-:-:S03]  /*29c80*/  IADD3 R36, R9, 0x100000, RZ ;  /* 0x0010000009247810 */ /* 0x000fc60007ffe0ff */
[----:B------:R2:W-:Y:S01]  /*29c90*/  LDGSTS.E [R24+-0x2e800], [R22.64], P4 ;  /* 0xd180000016187fae */ /* 0x0005e2000a121844 */
[----:B-1----:R-:W-:Y:S01]  /*29ca0*/  IMAD.WIDE R28, R3, 0x4, R152 ;  /* 0x00000004031c7825 */ /* 0x002fe200078e0298 */
[----:B------:R-:W-:Y:S02]  /*29cb0*/  IADD3 R35, R9, 0x100000, RZ ;  /* 0x0010000009237810 */ /* 0x000fe40007ffe0ff */
[----:B------:R1:W-:Y:S01]  /*29cc0*/  STL [R1+0x20d0], R11 ;  /* 0x0020d00b01007387 */ /* 0x0003e20000100800 */
[----:B---3--:R-:W-:Y:S01]  /*29cd0*/  IMAD.WIDE R26, R3, 0x4, R154 ;  /* 0x00000004031a7825 */ /* 0x008fe200078e029a */
[----:B------:R-:W-:Y:S02]  /*29ce0*/  IADD3 R34, R9, 0x100000, RZ ;  /* 0x0010000009227810 */ /* 0x000fe40007ffe0ff */
[----:B------:R-:W-:Y:S01]  /*29cf0*/  STL [R1+0x20e8], R10 ;  /* 0x0020e80a01007387 */ /* 0x000fe20000100800 */
[----:B------:R-:W-:-:S04]  /*29d00*/  IMAD.WIDE R30, R3, 0x4, R146 ;  /* 0x00000004031e7825 */ /* 0x000fc800078e0292 */
[C---:B--2---:R-:W-:Y:S01]  /*29d10*/  IMAD.WIDE R24, R3.reuse, 0x4, R160 ;  /* 0x0000000403187825 */ /* 0x044fe200078e02a0 */
[----:B------:R2:W-:Y:S03]  /*29d20*/  STL.64 [R1+0x2090], R12 ;  /* 0x0020900c01007387 */ /* 0x0005e60000100a00 */
[----:B------:R-:W-:Y:S01]  /*29d30*/  IMAD.WIDE R32, R3, 0x4, R144 ;  /* 0x0000000403207825 */ /* 0x000fe200078e0290 */
[----:B------:R3:W-:Y:S04]  /*29d40*/  STL.64 [R1+0x20d8], R14 ;  /* 0x0020d80e01007387 */ /* 0x0007e80000100a00 */
[----:B------:R1:W-:Y:S04]  /*29d50*/  LDGSTS.E [R38+-0x2d800], [R24.64], P4 ;  /* 0xd280000018267fae */ /* 0x0003e8000a121844 */
[----:B------:R1:W-:Y:S04]  /*29d60*/  STL.64 [R1+0x20e0], R16 ;  /* 0x0020e01001007387 */ /* 0x0003e80000100a00 */
[----:B------:R1:W-:Y:S04]  /*29d70*/  LDGSTS.E [R37+-0x2c800], [R26.64], P4 ;  /* 0xd38000001a257fae */ /* 0x0003e8000a121844 */
[----:B------:R1:W-:Y:S04]  /*29d80*/  STL.64 [R1+0x20f0], R18 ;  /* 0x0020f01201007387 */ /* 0x0003e80000100a00 */
[----:B------:R2:W-:Y:S01]  /*29d90*/  LDGSTS.E [R36+-0x2b800], [R28.64], P4 ;  /* 0xd48000001c247fae */ /* 0x0005e2000a121844 */
[----:B------:R-:W-:-:S03]  /*29da0*/  LOP3.LUT R233, R233, 0x7f, RZ, 0xc0, !PT ;  /* 0x0000007fe9e97812 */ /* 0x000fc600078ec0ff */
[----:B------:R-:W-:Y:S04]  /*29db0*/  STL.64 [R1+0x20f8], R20 ;  /* 0x0020f81401007387 */ /* 0x000fe80000100a00 */
[----:B------:R3:W-:Y:S01]  /*29dc0*/  LDGSTS.E [R35+-0x2a800], [R30.64], P4 ;  /* 0xd58000001e237fae */ /* 0x0007e2000a121844 */
[----:B-1----:R-:W-:-:S03]  /*29dd0*/  IMAD.WIDE R38, R3, 0x4, R134 ;  /* 0x0000000403267825 */ /* 0x002fc600078e0286 */
[----:B------:R-:W-:Y:S01]  /*29de0*/  STL.64 [R1+0x2100], R22 ;  /* 0x0021001601007387 */ /* 0x000fe20000100a00 */
[----:B--2---:R-:W-:-:S03]  /*29df0*/  IMAD.WIDE R36, R3, 0x4, R136 ;  /* 0x0000000403247825 */ /* 0x004fc600078e0288 */
[----:B------:R3:W-:Y:S04]  /*29e00*/  LDGSTS.E [R34+-0x29800], [R32.64], P4 ;  /* 0xd680000020227fae */ /* 0x0007e8000a121844 */
[----:B------:R1:W-:Y:S04]  /*29e10*/  STL.64 [R1+0x2108], R24 ;  /* 0x0021081801007387 */ /* 0x0003e80000100a00 */
[----:B------:R-:W-:Y:S01]  /*29e20*/  STL.64 [R1+0x2110], R26 ;  /* 0x0021101a01007387 */ /* 0x000fe20000100a00 */
[----:B---3--:R-:W-:-:S03]  /*29e30*/  IMAD.WIDE R34, R3, 0x4, R138 ;  /* 0x0000000403227825 */ /* 0x008fc600078e028a */
[----:B------:R-:W-:Y:S04]  /*29e40*/  STL.64 [R1+0x2118], R28 ;  /* 0x0021181c01007387 */ /* 0x000fe80000100a00 */
[----:B------:R-:W-:Y:S01]  /*29e50*/  STL.64 [R1+0x2120], R30 ;  /* 0x0021201e01007387 */ /* 0x000fe20000100a00 */
[----:B------:R-:W-:-:S03]  /*29e60*/  IMAD.SHL.U32 R233, R233, 0x4, RZ ;  /* 0x00000004e9e97824 */ /* 0x000fc600078e00ff */
[----:B------:R-:W-:Y:S04]  /*29e70*/  STL.64 [R1+0x2128], R32 ;  /* 0x0021282001007387 */ /* 0x000fe80000100a00 */
[----:B------:R-:W-:Y:S04]  /*29e80*/  STL.64 [R1+0x2130], R34 ;  /* 0x0021302201007387 */ /* 0x000fe80000100a00 */
[----:B------:R-:W-:Y:S04]  /*29e90*/  STL.64 [R1+0x2138], R36 ;  /* 0x0021382401007387 */ /* 0x000fe80000100a00 */
[----:B------:R-:W-:Y:S01]  /*29ea0*/  STL.64 [R1+0x2140], R38 ;  /* 0x0021402601007387 */ /* 0x000fe20000100a00 */
[----:B------:R-:W-:-:S03]  /*29eb0*/  LOP3.LUT R125, R233, 0x50, RZ, 0x3c, !PT ;  /* 0x00000050e97d7812 */ /* 0x000fc600078e3cff */
[----:B------:R-:W2:Y:S04]  /*29ec0*/  LDL.LU.64 R172, [R1+0x30] ;  /* 0x0000300001ac7983 */ /* 0x000ea80000300a00 */
[----:B------:R-:W3:Y:S04]  /*29ed0*/  LDL.LU.64 R164, [R1+0x40] ;  /* 0x0000400001a47983 */ /* 0x000ee80000300a00 */
[----:B------:R-:W2:Y:S04]  /*29ee0*/  LDL.LU.64 R148, [R1+0x50] ;  /* 0x0000500001947983 */ /* 0x000ea80000300a00 */
[----:B------:R-:W2:Y:S04]  /*29ef0*/  LDL.LU.64 R132, [R1+0x68] ;  /* 0x0000680001847983 */ /* 0x000ea80000300a00 */
[----:B------:R-:W3:Y:S01]  /*29f00*/  LDL.LU.64 R232, [R1+0x78] ;  /* 0x0000780001e87983 */ /* 0x000ee20000300a00 */
[----:B------:R-:W-:-:S02]  /*29f10*/  IADD3 R76, R9, 0x100000, RZ ;  /* 0x00100000094c7810 */ /* 0x000fc40007ffe0ff */
[----:B------:R-:W-:Y:S01]  /*29f20*/  IADD3 R55, R9, 0x100000, RZ ;  /* 0x0010000009377810 */ /* 0x000fe20007ffe0ff */
[----:B------:R-:W-:Y:S01]  /*29f30*/  IMAD.WIDE R40, R3, 0x4, R40 ;  /* 0x0000000403287825 */ /* 0x000fe200078e0228 */
[C---:B------:R-:W-:Y:S01]  /*29f40*/  IADD3 R54, R9.reuse, 0x100000, RZ ;  /* 0x0010000009367810 */ /* 0x040fe20007ffe0ff */
[----:B------:R1:W-:Y:S01]  /*29f50*/  LDGSTS.E [R76+-0x28800], [R34.64], P4 ;  /* 0xd7800000224c7fae */ /* 0x0003e2000a121844 */
[----:B------:R-:W-:Y:S01]  /*29f60*/  IADD3 R47, R9, 0x100000, RZ ;  /* 0x00100000092f7810 */ /* 0x000fe20007ffe0ff */
[----:B------:R-:W-:Y:S01]  /*29f70*/  IMAD.WIDE R42, R3, 0x4, R42 ;  /* 0x00000004032a7825 */ /* 0x000fe200078e022a */
[C---:B------:R-:W-:Y:S01]  /*29f80*/  IADD3 R46, R9.reuse, 0x100000, RZ ;  /* 0x00100000092e7810 */ /* 0x040fe20007ffe0ff */
[----:B------:R1:W-:Y:S01]  /*29f90*/  LDGSTS.E [R55+-0x27800], [R36.64], P4 ;  /* 0xd880000024377fae */ /* 0x0003e2000a121844 */
[----:B------:R-:W-:Y:S01]  /*29fa0*/  IADD3 R84, R9, 0x100000, RZ ;  /* 0x0010000009547810 */ /* 0x000fe20007ffe0ff */
[----:B------:R-:W-:Y:S02]  /*29fb0*/  IMAD.WIDE R44, R3, 0x4, R44 ;  /* 0x00000004032c7825 */ /* 0x000fe400078e022c */
[----:B------:R1:W-:Y:S01]  /*29fc0*/  LDGSTS.E [R54+-0x26800], [R38.64], P4 ;  /* 0xd980000026367fae */ /* 0x0003e2000a121844 */
[----:B------:R-:W-:-:S03]  /*29fd0*/  IADD3 R77, R9, 0x100000, RZ ;  /* 0x00100000094d7810 */ /* 0x000fc60007ffe0ff */
[----:B------:R1:W-:Y:S01]  /*29fe0*/  LDGSTS.E [R47+-0x25800], [R40.64], P4 ;  /* 0xda800000282f7fae */ /* 0x0003e2000a121844 */
[----:B------:R-:W-:-:S03]  /*29ff0*/  IMAD.WIDE R48, R3, 0x4, R48 ;  /* 0x0000000403307825 */ /* 0x000fc600078e0230 */
[----:B------:R1:W-:Y:S01]  /*2a000*/  LDGSTS.E [R46+-0x24800], [R42.64], P4 ;  /* 0xdb8000002a2e7fae */ /* 0x0003e2000a121844 */
[----:B------:R-:W-:Y:S01]  /*2a010*/  IMAD.WIDE R50, R3, 0x4, R50 ;  /* 0x0000000403327825 */ /* 0x000fe200078e0232 */
[----:B-1----:R-:W-:-:S03]  /*2a020*/  IADD3 R54, R125, 0x100000, RZ ;  /* 0x001000007d367810 */ /* 0x002fc60007ffe0ff */
[----:B------:R-:W-:Y:S01]  /*2a030*/  IMAD.WIDE R52, R3, 0x4, R52 ;  /* 0x0000000403347825 */ /* 0x000fe200078e0234 */
[----:B------:R1:W-:Y:S01]  /*2a040*/  LDGSTS.E [R84+-0x23800], [R44.64], P4 ;  /* 0xdc8000002c547fae */ /* 0x0003e2000a121844 */
[C---:B------:R-:W-:Y:S02]  /*2a050*/  IADD3 R92, R125.reuse, 0x100000, RZ ;  /* 0x001000007d5c7810 */ /* 0x040fe40007ffe0ff */
[----:B------:R-:W-:Y:S01]  /*2a060*/  IADD3 R85, R125, 0x100000, RZ ;  /* 0x001000007d557810 */ /* 0x000fe20007ffe0ff */
[----:B------:R-:W-:-:S04]  /*2a070*/  IMAD.WIDE R56, R3, 0x4, R56 ;  /* 0x0000000403387825 */ /* 0x000fc800078e0238 */
[----:B------:R-:W-:-:S04]  /*2a080*/  IMAD.WIDE R58, R3, 0x4, R58 ;  /* 0x00000004033a7825 */ /* 0x000fc800078e023a */
[----:B------:R-:W-:-:S04]  /*2a090*/  IMAD.WIDE R60, R3, 0x4, R60 ;  /* 0x00000004033c7825 */ /* 0x000fc800078e023c */
[----:B------:R-:W-:-:S04]  /*2a0a0*/  IMAD.WIDE R62, R3, 0x4, R62 ;  /* 0x00000004033e7825 */ /* 0x000fc800078e023e */
[----:B------:R-:W-:-:S04]  /*2a0b0*/  IMAD.WIDE R64, R3, 0x4, R64 ;  /* 0x0000000403407825 */ /* 0x000fc800078e0240 */
[----:B------:R-:W-:-:S04]  /*2a0c0*/  IMAD.WIDE R66, R3, 0x4, R66 ;  /* 0x0000000403427825 */ /* 0x000fc800078e0242 */
[----:B------:R-:W-:-:S04]  /*2a0d0*/  IMAD.WIDE R68, R3, 0x4, R68 ;  /* 0x0000000403447825 */ /* 0x000fc800078e0244 */
[----:B------:R-:W-:-:S04]  /*2a0e0*/  IMAD.WIDE R70, R3, 0x4, R70 ;  /* 0x0000000403467825 */ /* 0x000fc800078e0246 */
[----:B------:R-:W-:Y:S01]  /*2a0f0*/  IMAD.WIDE R72, R3, 0x4, R72 ;  /* 0x0000000403487825 */ /* 0x000fe200078e0248 */
[----:B------:R-:W-:Y:S01]  /*2a100*/  IADD3 R100, R125, 0x100000, RZ ;  /* 0x001000007d647810 */ /* 0x000fe20007ffe0ff */
[----:B------:R-:W3:Y:S02]  /*2a110*/  LDL.LU.64 R156, [R1+0x88] ;  /* 0x00008800019c7983 */ /* 0x000ee40000300a00 */
[----:B------:R-:W-:-:S05]  /*2a120*/  IMAD.WIDE R46, R3, 0x4, R130 ;  /* 0x00000004032e7825 */ /* 0x000fca00078e0282 */
[----:B------:R1:W-:Y:S04]  /*2a130*/  LDGSTS.E [R77+-0x22800], [R46.64], P4 ;  /* 0xdd8000002e4d7fae */ /* 0x0003e8000a121844 */
[----:B------:R1:W-:Y:S04]  /*2a140*/  LDGSTS.E [R76+-0x21800], [R48.64], P4 ;  /* 0xde800000304c7fae */ /* 0x0003e8000a121844 */
[----:B------:R1:W-:Y:S02]  /*2a150*/  LDGSTS.E [R55+-0x20800], [R50.64], P4 ;  /* 0xdf80000032377fae */ /* 0x0003e4000a121844 */
[----:B-1----:R-:W-:-:S02]  /*2a160*/  IADD3 R84, R125, 0x100000, RZ ;  /* 0x001000007d547810 */ /* 0x002fc40007ffe0ff */
[----:B------:R1:W-:Y:S01]  /*2a170*/  LDGSTS.E [R54+-0x3f600], [R52.64], P4 ;  /* 0xc0a0000034367fae */ /* 0x0003e2000a121844 */
[C---:B------:R-:W-:Y:S02]  /*2a180*/  IADD3 R77, R125.reuse, 0x100000, RZ ;  /* 0x001000007d4d7810 */ /* 0x040fe40007ffe0ff */
[----:B------:R-:W-:Y:S01]  /*2a190*/  IADD3 R76, R125, 0x100000, RZ ;  /* 0x001000007d4c7810 */ /* 0x000fe20007ffe0ff */
[----:B-1----:R-:W-:-:S05]  /*2a1a0*/  IMAD.WIDE R54, R3, 0x4, R128 ;  /* 0x0000000403367825 */ /* 0x002fca00078e0280 */
[----:B------:R1:W-:Y:S04]  /*2a1b0*/  LDGSTS.E [R92+-0x3e600], [R54.64], P4 ;  /* 0xc1a00000365c7fae */ /* 0x0003e8000a121844 */
[----:B------:R1:W-:Y:S04]  /*2a1c0*/  LDGSTS.E [R85+-0x3d600], [R56.64], P4 ;  /* 0xc2a0000038557fae */ /* 0x0003e8000a121844 */
[----:B------:R1:W-:Y:S04]  /*2a1d0*/  LDGSTS.E [R84+-0x3c600], [R58.64], P4 ;  /* 0xc3a000003a547fae */ /* 0x0003e8000a121844 */
[----:B------:R1:W-:Y:S04]  /*2a1e0*/  LDGSTS.E [R77+-0x3b600], [R60.64], P4 ;  /* 0xc4a000003c4d7fae */ /* 0x0003e8000a121844 */
[----:B------:R1:W-:Y:S04]  /*2a1f0*/  LDGSTS.E [R76+-0x3a600], [R62.64], P4 ;  /* 0xc5a000003e4c7fae */ /* 0x0003e8000a121844 */
[----:B------:R1:W-:Y:S01]  /*2a200*/  LDGSTS.E [R92+-0x39600], [R64.64], P4 ;  /* 0xc6a00000405c7fae */ /* 0x0003e2000a121844 */
[----:B------:R-:W-:-:S03]  /*2a210*/  IMAD.WIDE R74, R3, 0x4, R74 ;  /* 0x00000004034a7825 */ /* 0x000fc600078e024a */
[----:B------:R1:W-:Y:S01]  /*2a220*/  LDGSTS.E [R85+-0x38600], [R66.64], P4 ;  /* 0xc7a0000042557fae */ /* 0x0003e2000a121844 */
[----:B------:R-:W-:-:S03]  /*2a230*/  IADD3 R93, R125, 0x100000, RZ ;  /* 0x001000007d5d7810 */ /* 0x000fc60007ffe0ff */
[----:B------:R1:W-:Y:S01]  /*2a240*/  LDGSTS.E [R84+-0x37600], [R68.64], P4 ;  /* 0xc8a0000044547fae */ /* 0x0003e2000a121844 */
[----:B------:R-:W-:-:S03]  /*2a250*/  IMAD.WIDE R78, R3, 0x4, R78 ;  /* 0x00000004034e7825 */ /* 0x000fc600078e024e */
[----:B------:R1:W-:Y:S01]  /*2a260*/  LDGSTS.E [R77+-0x36600], [R70.64], P4 ;  /* 0xc9a00000464d7fae */ /* 0x0003e2000a121844 */
[----:B------:R-:W-:-:S03]  /*2a270*/  IMAD.WIDE R80, R3, 0x4, R80 ;  /* 0x0000000403507825 */ /* 0x000fc600078e0250 */
[----:B------:R1:W-:Y:S01]  /*2a280*/  LDGSTS.E [R76+-0x35600], [R72.64], P4 ;  /* 0xcaa00000484c7fae */ /* 0x0003e2000a121844 */
[----:B------:R-:W-:-:S03]  /*2a290*/  IMAD.WIDE R82, R3, 0x4, R82 ;  /* 0x0000000403527825 */ /* 0x000fc600078e0252 */
[----:B------:R4:W-:Y:S01]  /*2a2a0*/  LDGSTS.E [R100+-0x34600], [R74.64], P4 ;  /* 0xcba000004a647fae */ /* 0x0009e2000a121844 */
[----:B-1----:R-:W-:Y:S01]  /*2a2b0*/  IMAD.WIDE R76, R3, 0x4, R126 ;  /* 0x00000004034c7825 */ /* 0x002fe200078e027e */
[----:B------:R-:W-:-:S04]  /*2a2c0*/  IADD3 R124, R125, 0x100000, RZ ;  /* 0x001000007d7c7810 */ /* 0x000fc80007ffe0ff */
[----:B------:R1:W-:Y:S04]  /*2a2d0*/  LDGSTS.E [R93+-0x33600], [R76.64], P4 ;  /* 0xcca000004c5d7fae */ /* 0x0003e8000a121844 */
[----:B------:R1:W-:Y:S01]  /*2a2e0*/  LDGSTS.E [R92+-0x32600], [R78.64], P4 ;  /* 0xcda000004e5c7fae */ /* 0x0003e2000a121844 */
[----:B------:R-:W-:-:S03]  /*2a2f0*/  IADD3 R117, R125, 0x100000, RZ ;  /* 0x001000007d757810 */ /* 0x000fc60007ffe0ff */
[----:B------:R1:W-:Y:S01]  /*2a300*/  LDGSTS.E [R85+-0x31600], [R80.64], P4 ;  /* 0xcea0000050557fae */ /* 0x0003e2000a121844 */
[----:B------:R-:W-:-:S03]  /*2a310*/  IMAD.WIDE R86, R3, 0x4, R86 ;  /* 0x0000000403567825 */ /* 0x000fc600078e0256 */
[----:B------:R1:W-:Y:S01]  /*2a320*/  LDGSTS.E [R84+-0x30600], [R82.64], P4 ;  /* 0xcfa0000052547fae */ /* 0x0003e2000a121844 */
[----:B------:R-:W-:Y:S01]  /*2a330*/  IADD3 R116, R125, 0x100000, RZ ;  /* 0x001000007d747810 */ /* 0x000fe20007ffe0ff */
[----:B------:R-:W-:Y:S01]  /*2a340*/  IMAD.WIDE R88, R3, 0x4, R88 ;  /* 0x0000000403587825 */ /* 0x000fe200078e0258 */
[----:B------:R-:W-:-:S03]  /*2a350*/  IADD3 R101, R125, 0x100000, RZ ;  /* 0x001000007d657810 */ /* 0x000fc60007ffe0ff */
[----:B------:R-:W-:-:S04]  /*2a360*/  IMAD.WIDE R90, R3, 0x4, R90 ;  /* 0x00000004035a7825 */ /* 0x000fc800078e025a */
[----:B-1----:R-:W-:Y:S01]  /*2a370*/  IMAD.WIDE R84, R3, 0x4, R122 ;  /* 0x0000000403547825 */ /* 0x002fe200078e027a */
[----:B------:R-:W-:-:S03]  /*2a380*/  IADD3 R122, R125, 0x100000, RZ ;  /* 0x001000007d7a7810 */ /* 0x000fc60007ffe0ff */
[----:B------:R-:W-:Y:S01]  /*2a390*/  IMAD.WIDE R92, R3, 0x4, R120 ;  /* 0x00000004035c7825 */ /* 0x000fe200078e0278 */
[----:B------:R1:W-:Y:S01]  /*2a3a0*/  LDGSTS.E [R124+-0x2f600], [R84.64], P4 ;  /* 0xd0a00000547c7fae */ /* 0x0003e2000a121844 */
[----:B------:R-:W-:Y:S02]  /*2a3b0*/  IADD3 R121, R125, 0x100000, RZ ;  /* 0x001000007d797810 */ /* 0x000fe40007ffe0ff */
[----:B------:R-:W-:Y:S01]  /*2a3c0*/  IMAD.WIDE R94, R3, 0x4, R94 ;  /* 0x00000004035e7825 */ /* 0x000fe200078e025e */
[----:B------:R1:W-:Y:S01]  /*2a3d0*/  LDGSTS.E [R117+-0x2e600], [R86.64], P4 ;  /* 0xd1a0000056757fae */ /* 0x0003e2000a121844 */
[----:B------:R-:W-:Y:S02]  /*2a3e0*/  IADD3 R120, R125, 0x100000, RZ ;  /* 0x001000007d787810 */ /* 0x000fe40007ffe0ff */
[C---:B------:R-:W-:Y:S01]  /*2a3f0*/  IMAD.WIDE R96, R3.reuse, 0x4, R96 ;  /* 0x0000000403607825 */ /* 0x040fe200078e0260 */
[----:B------:R1:W-:Y:S03]  /*2a400*/  LDGSTS.E [R116+-0x2d600], [R88.64], P4 ;  /* 0xd2a0000058747fae */ /* 0x0003e6000a121844 */
[C---:B------:R-:W-:Y:S01]  /*2a410*/  IMAD.WIDE R98, R3.reuse, 0x4, R98 ;  /* 0x0000000403627825 */ /* 0x040fe200078e0262 */
[----:B------:R4:W-:Y:S04]  /*2a420*/  LDGSTS.E [R101+-0x2c600], [R90.64], P4 ;  /* 0xd3a000005a657fae */ /* 0x0009e8000a121844 */
[----:B------:R4:W-:Y:S01]  /*2a430*/  LDGSTS.E [R100+-0x2b600], [R92.64], P4 ;  /* 0xd4a000005c647fae */ /* 0x0009e2000a121844 */
[----:B------:R-:W-:-:S03]  /*2a440*/  IMAD.WIDE R102, R3, 0x4, R102 ;  /* 0x0000000403667825 */ /* 0x000fc600078e0266 */
[----:B------:R1:W-:Y:S01]  /*2a450*/  LDGSTS.E [R122+-0x2a600], [R94.64], P4 ;  /* 0xd5a000005e7a7fae */ /* 0x0003e2000a121844 */
[----:B------:R-:W-:-:S03]  /*2a460*/  IMAD.WIDE R104, R3, 0x4, R104 ;  /* 0x0000000403687825 */ /* 0x000fc600078e0268 */
[----:B------:R1:W-:Y:S01]  /*2a470*/  LDGSTS.E [R121+-0x29600], [R96.64], P4 ;  /* 0xd6a0000060797fae */ /* 0x0003e2000a121844 */
[----:B------:R-:W-:-:S03]  /*2a480*/  IMAD.WIDE R106, R3, 0x4, R106 ;  /* 0x00000004036a7825 */ /* 0x000fc600078e026a */
[----:B------:R1:W-:Y:S01]  /*2a490*/  LDGSTS.E [R120+-0x28600], [R98.64], P4 ;  /* 0xd7a0000062787fae */ /* 0x0003e2000a121844 */
[----:B----4-:R-:W-:Y:S01]  /*2a4a0*/  IMAD.WIDE R100, R3, 0x4, R118 ;  /* 0x0000000403647825 */ /* 0x010fe200078e0276 */
[C---:B------:R-:W-:Y:S02]  /*2a4b0*/  IADD3 R119, R125.reuse, 0x100000, RZ ;  /* 0x001000007d777810 */ /* 0x040fe40007ffe0ff */
[----:B------:R-:W-:Y:S01]  /*2a4c0*/  IADD3 R118, R125, 0x100000, RZ ;  /* 0x001000007d767810 */ /* 0x000fe20007ffe0ff */
[C---:B------:R-:W-:Y:S01]  /*2a4d0*/  IMAD.WIDE R108, R3.reuse, 0x4, R108 ;  /* 0x00000004036c7825 */ /* 0x040fe200078e026c */
[----:B------:R4:W-:Y:S03]  /*2a4e0*/  LDGSTS.E [R117+-0x27600], [R100.64], P4 ;  /* 0xd8a0000064757fae */ /* 0x0009e6000a121844 */
[C---:B------:R-:W-:Y:S01]  /*2a4f0*/  IMAD.WIDE R110, R3.reuse, 0x4, R110 ;  /* 0x00000004036e7825 */ /* 0x040fe200078e026e */
[----:B------:R4:W-:Y:S03]  /*2a500*/  LDGSTS.E [R116+-0x26600], [R102.64], P4 ;  /* 0xd9a0000066747fae */ /* 0x0009e6000a121844 */
[----:B------:R-:W-:Y:S01]  /*2a510*/  IMAD.WIDE R112, R3, 0x4, R112 ;  /* 0x0000000403707825 */ /* 0x000fe200078e0270 */
[----:B------:R1:W-:Y:S01]  /*2a520*/  LDGSTS.E [R120+-0x25600], [R104.64], P4 ;  /* 0xdaa0000068787fae */ /* 0x0003e2000a121844 */
[----:B------:R-:W-:-:S03]  /*2a530*/  LOP3.LUT R252, R252, 0x7f, RZ, 0xc0, !PT ;  /* 0x0000007ffcfc7812 */ /* 0x000fc600078ec0ff */
[----:B------:R1:W-:Y:S04]  /*2a540*/  LDGSTS.E [R119+-0x24600], [R106.64], P4 ;  /* 0xdba000006a777fae */ /* 0x0003e8000a121844 */
[----:B------:R4:W-:Y:S04]  /*2a550*/  LDGSTS.E [R118+-0x23600], [R108.64], P4 ;  /* 0xdca000006c767fae */ /* 0x0009e8000a121844 */
[----:B------:R4:W-:Y:S01]  /*2a560*/  LDGSTS.E [R117+-0x22600], [R110.64], P4 ;  /* 0xdda000006e757fae */ /* 0x0009e2000a121844 */
[----:B------:R-:W-:-:S03]  /*2a570*/  IMAD.SHL.U32 R252, R252, 0x4, RZ ;  /* 0x00000004fcfc7824 */ /* 0x000fc600078e00ff */
[----:B------:R4:W-:Y:S01]  /*2a580*/  LDGSTS.E [R116+-0x21600], [R112.64], P4 ;  /* 0xdea0000070747fae */ /* 0x0009e2000a121844 */
[----:B-1----:R-:W-:-:S04]  /*2a590*/  IMAD.WIDE R120, R3, 0x4, R234 ;  /* 0x0000000403787825 */ /* 0x002fc800078e02ea */
[----:B----4-:R-:W-:-:S04]  /*2a5a0*/  IMAD.WIDE R118, R3, 0x4, R242 ;  /* 0x0000000403767825 */ /* 0x010fc800078e02f2 */
[----:B------:R-:W-:-:S04]  /*2a5b0*/  IMAD.WIDE R122, R3, 0x4, R240 ;  /* 0x00000004037a7825 */ /* 0x000fc800078e02f0 */
[----:B------:R-:W-:Y:S02]  /*2a5c0*/  IMAD.WIDE R116, R3, 0x4, R140 ;  /* 0x0000000403747825 */ /* 0x000fe400078e028c */
[----:B------:R-:W4:Y:S04]  /*2a5d0*/  LDL.LU.64 R140, [R1+0x98] ;  /* 0x00009800018c7983 */ /* 0x000f280000300a00 */
[----:B------:R-:W4:Y:S04]  /*2a5e0*/  LDL.LU.64 R242, [R1+0xa8] ;  /* 0x0000a80001f27983 */ /* 0x000f280000300a00 */
[----:B------:R-:W4:Y:S01]  /*2a5f0*/  LDL.LU.64 R234, [R1+0xb8] ;  /* 0x0000b80001ea7983 */ /* 0x000f220000300a00 */
[----:B------:R-:W-:-:S03]  /*2a600*/  LOP3.LUT R11, R252, 0x60, RZ, 0x3c, !PT ;  /* 0x00000060fc0b7812 */ /* 0x000fc600078e3cff */
[----:B------:R-:W4:Y:S01]  /*2a610*/  LDL.LU.64 R240, [R1+0xc8] ;  /* 0x0000c80001f07983 */ /* 0x000f220000300a00 */
[----:B------:R-:W-:Y:S01]  /*2a620*/  IADD3 R128, R125, 0x100000, RZ ;  /* 0x001000007d807810 */ /* 0x000fe20007ffe0ff */
[----:B------:R-:W-:Y:S01]  /*2a630*/  IMAD.WIDE R114, R3, 0x4, R114 ;  /* 0x0000000403727825 */ /* 0x000fe200078e0272 */
[C---:B------:R-:W-:Y:S01]  /*2a640*/  IADD3 R127, R11.reuse, 0x100000, RZ ;  /* 0x001000000b7f7810 */ /* 0x040fe20007ffe0ff */
[----:B------:R-:W4:Y:S01]  /*2a650*/  LDL.LU.64 R204, [R1+0xd8] ;  /* 0x0000d80001cc7983 */ /* 0x000f220000300a00 */
[C---:B------:R-:W-:Y:S02]  /*2a660*/  IADD3 R126, R11.reuse, 0x100000, RZ ;  /* 0x001000000b7e7810 */ /* 0x040fe40007ffe0ff */
[C---:B------:R-:W-:Y:S01]  /*2a670*/  IADD3 R125, R11.reuse, 0x100000, RZ ;  /* 0x001000000b7d7810 */ /* 0x040fe20007ffe0ff */
[----:B------:R1:W-:Y:S01]  /*2a680*/  LDGSTS.E [R128+-0x20600], [R114.64], P4 ;  /* 0xdfa0000072807fae */ /* 0x0003e2000a121844 */
[----:B------:R-:W-:-:S03]  /*2a690*/  IADD3 R124, R11, 0x100000, RZ ;  /* 0x001000000b7c7810 */ /* 0x000fc60007ffe0ff */
[----:B------:R3:W-:Y:S04]  /*2a6a0*/  LDGSTS.E [R127+-0x3f400], [R116.64], P4 ;  /* 0xc0c00000747f7fae */ /* 0x0007e8000a121844 */
[----:B------:R3:W-:Y:S04]  /*2a6b0*/  LDGSTS.E [R126+-0x3e400], [R118.64], P4 ;  /* 0xc1c00000767e7fae */ /* 0x0007e8000a121844 */
[----:B------:R1:W-:Y:S04]  /*2a6c0*/  LDGSTS.E [R125+-0x3d400], [R120.64], P4 ;  /* 0xc2c00000787d7fae */ /* 0x0003e8000a121844 */
[----:B------:R1:W-:Y:S01]  /*2a6d0*/  LDGSTS.E [R124+-0x3c400], [R122.64], P4 ;  /* 0xc3c000007a7c7fae */ /* 0x0003e2000a121844 */
[----:B--2---:R-:W-:-:S03]  /*2a6e0*/  IMAD.WIDE R130, R3, 0x4, R132 ;  /* 0x0000000403827825 */ /* 0x004fc600078e0284 */
[----:B------:R-:W2:Y:S01]  /*2a6f0*/  LDL.LU.64 R188, [R1+0xe8] ;  /* 0x0000e80001bc7983 */ /* 0x000ea20000300a00 */
[----:B---3--:R-:W-:-:S04]  /*2a700*/  IMAD.WIDE R126, R3, 0x4, R164 ;  /* 0x00000004037e7825 */ /* 0x008fc800078e02a4 */
[C---:B-1----:R-:W-:Y:S02]  /*2a710*/  IMAD.WIDE R124, R3.reuse, 0x4, R172 ;  /* 0x00000004037c7825 */ /* 0x042fe400078e02ac */
[----:B------:R-:W3:Y:S02]  /*2a720*/  LDL.LU.64 R172, [R1+0xf8] ;  /* 0x0000f80001ac7983 */ /* 0x000ee40000300a00 */
[----:B------:R-:W-:Y:S02]  /*2a730*/  IMAD.WIDE R132, R3, 0x4, R232 ;  /* 0x0000000403847825 */ /* 0x000fe400078e02e8 */
[----:B------:R-:W3:Y:S04]  /*2a740*/  LDL.LU.64 R164, [R1+0x108] ;  /* 0x0001080001a47983 */ /* 0x000ee80000300a00 */
[----:B------:R-:W3:Y:S01]  /*2a750*/  LDL.LU.64 R232, [R1+0x118] ;  /* 0x0001180001e87983 */ /* 0x000ee20000300a00 */
[----:B------:R-:W-:Y:S01]  /*2a760*/  IADD3 R138, R11, 0x100000, RZ ;  /* 0x001000000b8a7810 */ /* 0x000fe20007ffe0ff */
[----:B------:R-:W-:Y:S01]  /*2a770*/  IMAD.WIDE R128, R3, 0x4, R148 ;  /* 0x0000000403807825 */ /* 0x000fe200078e0294 */
[C---:B------:R-:W-:Y:S01]  /*2a780*/  IADD3 R137, R11.reuse, 0x100000, RZ ;  /* 0x001000000b897810 */ /* 0x040fe20007ffe0ff */
[----:B------:R-:W3:Y:S01]  /*2a790*/  LDL.LU.64 R196, [R1+0x120] ;  /* 0x0001200001c47983 */ /* 0x000ee20000300a00 */
[----:B------:R-:W-:-:S03]  /*2a7a0*/  IADD3 R136, R11, 0x100000, RZ ;  /* 0x001000000b887810 */ /* 0x000fc60007ffe0ff */
[----:B------:R1:W-:Y:S01]  /*2a7b0*/  LDGSTS.E [R138+-0x3b400], [R124.64], P4 ;  /* 0xc4c000007c8a7fae */ /* 0x0003e2000a121844 */
[----:B------:R-:W-:-:S03]  /*2a7c0*/  IADD3 R135, R11, 0x100000, RZ ;  /* 0x001000000b877810 */ /* 0x000fc60007ffe0ff */
[----:B------:R4:W-:Y:S01]  /*2a7d0*/  LDGSTS.E [R137+-0x3a400], [R126.64], P4 ;  /* 0xc5c000007e897fae */ /* 0x0009e2000a121844 */
[----:B------:R-:W-:-:S03]  /*2a7e0*/  IADD3 R134, R11, 0x100000, RZ ;  /* 0x001000000b867810 */ /* 0x000fc60007ffe0ff */
[----:B------:R4:W-:Y:S04]  /*2a7f0*/  LDGSTS.E [R136+-0x39400], [R128.64], P4 ;  /* 0xc6c0000080887fae */ /* 0x0009e8000a121844 */
[----:B------:R-:W3:Y:S01]  /*2a800*/  LDL.LU.64 R180, [R1+0x130] ;  /* 0x0001300001b47983 */ /* 0x000ee20000300a00 */
[----:B------:R-:W-:-:S03]  /*2a810*/  IADD3 R148, R11, 0x100000, RZ ;  /* 0x001000000b947810 */ /* 0x000fc60007ffe0ff */
[----:B------:R1:W-:Y:S01]  /*2a820*/  LDGSTS.E [R135+-0x38400], [R130.64], P4 ;  /* 0xc7c0000082877fae */ /* 0x0003e2000a121844 */
[----:B------:R-:W-:-:S03]  /*2a830*/  IADD3 R147, R11, 0x100000, RZ ;  /* 0x001000000b937810 */ /* 0x000fc60007ffe0ff */
[----:B------:R1:W-:Y:S01]  /*2a840*/  LDGSTS.E [R134+-0x37400], [R132.64], P4 ;  /* 0xc8c0000084867fae */ /* 0x0003e2000a121844 */
[C---:B------:R-:W-:Y:S02]  /*2a850*/  IADD3 R146, R11.reuse, 0x100000, RZ ;  /* 0x001000000b927810 */ /* 0x040fe40007ffe0ff */
[C---:B------:R-:W-:Y:S02]  /*2a860*/  IADD3 R145, R11.reuse, 0x100000, RZ ;  /* 0x001000000b917810 */ /* 0x040fe40007ffe0ff */
[----:B------:R-:W-:Y:S01]  /*2a870*/  IADD3 R144, R11, 0x100000, RZ ;  /* 0x001000000b907810 */ /* 0x000fe20007ffe0ff */
[----:B-1----:R-:W-:-:S05]  /*2a880*/  IMAD.WIDE R134, R3, 0x4, R156 ;  /* 0x0000000403867825 */ /* 0x002fca00078e029c */
[----:B------:R3:W-:Y:S01]  /*2a890*/  LDGSTS.E [R148+-0x36400], [R134.64], P4 ;  /* 0xc9c0000086947fae */ /* 0x0007e2000a121844 */
[----:B----4-:R-:W-:-:S04]  /*2a8a0*/  IMAD.WIDE R136, R3, 0x4, R140 ;  /* 0x0000000403887825 */ /* 0x010fc800078e028c */
[C---:B------:R-:W-:Y:S01]  /*2a8b0*/  IMAD.WIDE R138, R3.reuse, 0x4, R242 ;  /* 0x00000004038a7825 */ /* 0x040fe200078e02f2 */
[----:B------:R2:W-:Y:S03]  /*2a8c0*/  LDGSTS.E [R147+-0x35400], [R136.64], P4 ;  /* 0xcac0000088937fae */ /* 0x0005e6000a121844 */
[C---:B------:R-:W-:Y:S01]  /*2a8d0*/  IMAD.WIDE R140, R3.reuse, 0x4, R234 ;  /* 0x00000004038c7825 */ /* 0x040fe200078e02ea */
[----:B------:R-:W4:Y:S03]  /*2a8e0*/  LDL.LU.64 R242, [R1+0x140] ;  /* 0x0001400001f27983 */ /* 0x000f260000300a00 */
[C---:B------:R-:W-:Y:S01]  /*2a8f0*/  IMAD.WIDE R142, R3.reuse, 0x4, R240 ;  /* 0x00000004038e7825 */ /* 0x040fe200078e02f0 */
[----:B------:R-:W4:Y:S04]  /*2a900*/  LDL.LU.64 R234, [R1+0x150] ;  /* 0x0001500001ea7983 */ /* 0x000f280000300a00 */
[----:B------:R-:W4:Y:S04]  /*2a910*/  LDL.LU.64 R240, [R1+0x160] ;  /* 0x0001600001f07983 */ /* 0x000f280000300a00 */
[----:B------:R2:W-:Y:S04]  /*2a920*/  LDGSTS.E [R146+-0x34400], [R138.64], P4 ;  /* 0xcbc000008a927fae */ /* 0x0005e8000a121844 */
[----:B------:R1:W-:Y:S04]  /*2a930*/  LDGSTS.E [R145+-0x33400], [R140.64], P4 ;  /* 0xccc000008c917fae */ /* 0x0003e8000a121844 */
[----:B------:R1:W-:Y:S04]  /*2a940*/  LDGSTS.E [R144+-0x32400], [R142.64], P4 ;  /* 0xcdc000008e907fae */ /* 0x0003e8000a121844 */
[----:B------:R-:W4:Y:S01]  /*2a950*/  LDL.LU.64 R212, [R1+0x170] ;  /* 0x0001700001d47983 */ /* 0x000f220000300a00 */
[----:B--2---:R-:W-:-:S04]  /*2a960*/  IMAD.WIDE R146, R3, 0x4, R188 ;  /* 0x0000000403927825 */ /* 0x004fc800078e02bc */
[C---:B-1----:R-:W-:Y:S02]  /*2a970*/  IMAD.WIDE R144, R3.reuse, 0x4, R204 ;  /* 0x0000000403907825 */ /* 0x042fe400078e02cc */
[----:B------:R-:W2:Y:S02]  /*2a980*/  LDL.LU.64 R204, [R1+0x180] ;  /* 0x0001800001cc7983 */ /* 0x000ea40000300a00 */
[C---:B---3--:R-:W-:Y:S02]  /*2a990*/  IMAD.WIDE R148, R3.reuse, 0x4, R172 ;  /* 0x0000000403947825 */ /* 0x048fe400078e02ac */
[----:B------:R-:W3:Y:S04]  /*2a9a0*/  LDL.LU.64 R188, [R1+0x190] ;  /* 0x0001900001bc7983 */ /* 0x000ee80000300a00 */
[----:B------:R-:W3:Y:S01]  /*2a9b0*/  LDL.LU.64 R172, [R1+0x1a0] ;  /* 0x0001a00001ac7983 */ /* 0x000ee20000300a00 */
[----:B------:R-:W-:-:S03]  /*2a9c0*/  IMAD.WIDE R152, R3, 0x4, R232 ;  /* 0x0000000403987825 */ /* 0x000fc600078e02e8 */
[----:B------:R-:W3:Y:S01]  /*2a9d0*/  LDL.LU.64 R232, [R1+0x1b0] ;  /* 0x0001b00001e87983 */ /* 0x000ee20000300a00 */
[C---:B------:R-:W-:Y:S02]  /*2a9e0*/  IADD3 R158, R11.reuse, 0x100000, RZ ;  /* 0x001000000b9e7810 */ /* 0x040fe40007ffe0ff */
[----:B------:R-:W-:Y:S01]  /*2a9f0*/  IADD3 R157, R11, 0x100000, RZ ;  /* 0x001000000b9d7810 */ /* 0x000fe20007ffe0ff */
[----:B------:R-:W-:Y:S01]  /*2aa00*/  IMAD.WIDE R150, R3, 0x4, R164 ;  /* 0x0000000403967825 */ /* 0x000fe200078e02a4 */
[C---:B------:R-:W-:Y:S01]  /*2aa10*/  IADD3 R156, R11.reuse, 0x100000, RZ ;  /* 0x001000000b9c7810 */ /* 0x040fe20007ffe0ff */
[----:B------:R4:W-:Y:S01]  /*2aa20*/  LDGSTS.E [R158+-0x31400], [R144.64], P4 ;  /* 0xcec00000909e7fae */ /* 0x0009e2000a121844 */
[C---:B------:R-:W-:Y:S02]  /*2aa30*/  IADD3 R155, R11.reuse, 0x100000, RZ ;  /* 0x001000000b9b7810 */ /* 0x040fe40007ffe0ff */
[----:B------:R-:W-:Y:S01]  /*2aa40*/  IADD3 R154, R11, 0x100000, RZ ;  /* 0x001000000b9a7810 */ /* 0x000fe20007ffe0ff */
[----:B------:R1:W-:Y:S04]  /*2aa50*/  LDGSTS.E [R157+-0x30400], [R146.64], P4 ;  /* 0xcfc00000929d7fae */ /* 0x0003e8000a121844 */
[----:B------:R1:W-:Y:S04]  /*2aa60*/  LDGSTS.E [R156+-0x2f400], [R148.64], P4 ;  /* 0xd0c00000949c7fae */ /* 0x0003e8000a121844 */
[----:B------:R1:W-:Y:S04]  /*2aa70*/  LDGSTS.E [R155+-0x2e400], [R150.64], P4 ;  /* 0xd1c00000969b7fae */ /* 0x0003e8000a121844 */
[----:B------:R1:W-:Y:S02]  /*2aa80*/  LDGSTS.E [R154+-0x2d400], [R152.64], P4 ;  /* 0xd2c00000989a7fae */ /* 0x0003e4000a121844 */
[----:B-1----:R-:W-:-:S04]  /*2aa90*/  IMAD.WIDE R156, R3, 0x4, R180 ;  /* 0x00000004039c7825 */ /* 0x002fc800078e02b4 */
[----:B------:R-:W-:Y:S02]  /*2aaa0*/  IMAD.WIDE R154, R3, 0x4, R196 ;  /* 0x00000004039a7825 */ /* 0x000fe400078e02c4 */
[----:B------:R-:W3:Y:S04]  /*2aab0*/  LDL.LU.64 R196, [R1+0x1c0] ;  /* 0x0001c00001c47983 */ /* 0x000ee80000300a00 */
[----:B------:R-:W3:Y:S01]  /*2aac0*/  LDL.LU.64 R180, [R1+0x1d0] ;  /* 0x0001d00001b47983 */ /* 0x000ee20000300a00 */
[C---:B------:R-:W-:Y:S02]  /*2aad0*/  IADD3 R168, R11.reuse, 0x100000, RZ ;  /* 0x001000000ba87810 */ /* 0x040fe40007ffe0ff */
[C---:B------:R-:W-:Y:S02]  /*2aae0*/  IADD3 R167, R11.reuse, 0x100000, RZ ;  /* 0x001000000ba77810 */ /* 0x040fe40007ffe0ff */
[C---:B------:R-:W-:Y:S01]  /*2aaf0*/  IADD3 R166, R11.reuse, 0x100000, RZ ;  /* 0x001000000ba67810 */ /* 0x040fe20007ffe0ff */
[----:B------:R1:W-:Y:S01]  /*2ab00*/  LDGSTS.E [R168+-0x2c400], [R154.64], P4 ;  /* 0xd3c000009aa87fae */ /* 0x0003e2000a121844 */
[----:B------:R-:W-:-:S02]  /*2ab10*/  IADD3 R165, R11, 0x100000, RZ ;  /* 0x001000000ba57810 */ /* 0x000fc40007ffe0ff */
[----:B------:R-:W-:Y:S01]  /*2ab20*/  IADD3 R164, R11, 0x100000, RZ ;  /* 0x001000000ba47810 */ /* 0x000fe20007ffe0ff */
[----:B------:R2:W-:Y:S01]  /*2ab30*/  LDGSTS.E [R167+-0x2b400], [R156.64], P4 ;  /* 0xd4c000009ca77fae */ /* 0x0005e2000a121844 */
[----:B----4-:R-:W-:-:S03]  /*2ab40*/  IMAD.WIDE R158, R3, 0x4, R242 ;  /* 0x00000004039e7825 */ /* 0x010fc600078e02f2 */
[----:B------:R-:W4:Y:S01]  /*2ab50*/  LDL.LU.64 R242, [R1+0x1e0] ;  /* 0x0001e00001f27983 */ /* 0x000f220000300a00 */
[----:B------:R-:W-:-:S03]  /*2ab60*/  IMAD.WIDE R160, R3, 0x4, R234 ;  /* 0x0000000403a07825 */ /* 0x000fc600078e02ea */
[----:B------:R-:W4:Y:S01]  /*2ab70*/  LDL.LU.64 R234, [R1+0x1f8] ;  /* 0x0001f80001ea7983 */ /* 0x000f220000300a00 */
[----:B------:R-:W-:-:S03]  /*2ab80*/  IMAD.WIDE R162, R3, 0x4, R240 ;  /* 0x0000000403a27825 */ /* 0x000fc600078e02f0 */
[----:B------:R-:W4:Y:S04]  /*2ab90*/  LDL.LU.64 R240, [R1+0x208] ;  /* 0x0002080001f07983 */ /* 0x000f280000300a00 */
[----:B------:R2:W-:Y:S04]  /*2aba0*/  LDGSTS.E [R166+-0x2a400], [R158.64], P4 ;  /* 0xd5c000009ea67fae */ /* 0x0005e8000a121844 */
[----:B------:R1:W-:Y:S04]  /*2abb0*/  LDGSTS.E [R165+-0x29400], [R160.64], P4 ;  /* 0xd6c00000a0a57fae */ /* 0x0003e8000a121844 */
[----:B------:R1:W-:Y:S04]  /*2abc0*/  LDGSTS.E [R164+-0x28400], [R162.64], P4 ;  /* 0xd7c00000a2a47fae */ /* 0x0003e8000a121844 */
[----:B------:R-:W4:Y:S04]  /*2abd0*/  LDL.LU.64 R190, [R1+0x218] ;  /* 0x0002180001be7983 */ /* 0x000f280000300a00 */
[----:B------:R-:W4:Y:S01]  /*2abe0*/  LDL.LU.64 R228, [R1+0x220] ;  /* 0x0002200001e47983 */ /* 0x000f220000300a00 */
[----:B-1----:R-:W-:-:S03]  /*2abf0*/  IMAD.WIDE R164, R3, 0x4, R212 ;  /* 0x0000000403a47825 */ /* 0x002fc600078e02d4 */
[----:B------:R-:W4:Y:S01]  /*2ac00*/  LDL.LU.64 R212, [R1+0x230] ;  /* 0x0002300001d47983 */ /* 0x000f220000300a00 */
[----:B--2---:R-:W-:-:S03]  /*2ac10*/  IMAD.WIDE R166, R3, 0x4, R204 ;  /* 0x0000000403a67825 */ /* 0x004fc600078e02cc */
[----:B------:R-:W2:Y:S01]  /*2ac20*/  LDL.LU.64 R204, [R1+0x240] ;  /* 0x0002400001cc7983 */ /* 0x000ea20000300a00 */
[----:B---3--:R-:W-:-:S04]  /*2ac30*/  IMAD.WIDE R170, R3, 0x4, R172 ;  /* 0x0000000403aa7825 */ /* 0x008fc800078e02ac */
[----:B------:R-:W-:Y:S02]  /*2ac40*/  IMAD.WIDE R172, R3, 0x4, R232 ;  /* 0x0000000403ac7825 */ /* 0x000fe400078e02e8 */
[----:B------:R-:W3:Y:S01]  /*2ac50*/  LDL.LU.64 R232, [R1+0x250] ;  /* 0x0002500001e87983 */ /* 0x000ee20000300a00 */
[----:B------:R-:W-:Y:S01]  /*2ac60*/  IADD3 R178, R11, 0x100000, RZ ;  /* 0x001000000bb27810 */ /* 0x000fe20007ffe0ff */
[----:B------:R-:W-:Y:S01]  /*2ac70*/  IMAD.WIDE R168, R3, 0x4, R188 ;  /* 0x0000000403a87825 */ /* 0x000fe200078e02bc */
[C---:B------:R-:W-:Y:S01]  /*2ac80*/  IADD3 R177, R11.reuse, 0x100000, RZ ;  /* 0x001000000bb17810 */ /* 0x040fe20007ffe0ff */
[----:B------:R-:W2:Y:S01]  /*2ac90*/  LDL.LU.64 R236, [R1+0x268] ;  /* 0x0002680001ec7983 */ /* 0x000ea20000300a00 */
[----:B------:R-:W-:-:S03]  /*2aca0*/  IADD3 R176, R11, 0x100000, RZ ;  /* 0x001000000bb07810 */ /* 0x000fc60007ffe0ff */
[----:B------:R4:W-:Y:S04]  /*2acb0*/  LDGSTS.E [R178+-0x27400], [R164.64], P4 ;  /* 0xd8c00000a4b27fae */ /* 0x0009e8000a121844 */
[----:B------:R1:W-:Y:S04]  /*2acc0*/  LDGSTS.E [R177+-0x26400], [R166.64], P4 ;  /* 0xd9c00000a6b17fae */ /* 0x0003e8000a121844 */
[----:B------:R1:W-:Y:S04]  /*2acd0*/  LDGSTS.E [R176+-0x25400], [R168.64], P4 ;  /* 0xdac00000a8b07fae */ /* 0x0003e8000a121844 */
[----:B------:R-:W2:Y:S01]  /*2ace0*/  LDL.LU.64 R220, [R1+0x278] ;  /* 0x0002780001dc7983 */ /* 0x000ea20000300a00 */
[----:B------:R-:W-:-:S02]  /*2acf0*/  IADD3 R175, R11, 0x100000, RZ ;  /* 0x001000000baf7810 */ /* 0x000fc40007ffe0ff */
[----:B------:R-:W-:-:S03]  /*2ad00*/  IADD3 R174, R11, 0x100000, RZ ;  /* 0x001000000bae7810 */ /* 0x000fc60007ffe0ff */
[----:B------:R1:W-:Y:S01]  /*2ad10*/  LDGSTS.E [R175+-0x24400], [R170.64], P4 ;  /* 0xdbc00000aaaf7fae */ /* 0x0003e2000a121844 */
[----:B------:R-:W-:-:S03]  /*2ad20*/  IADD3 R188, R11, 0x100000, RZ ;  /* 0x001000000bbc7810 */ /* 0x000fc60007ffe0ff */
[----:B------:R1:W-:Y:S02]  /*2ad30*/  LDGSTS.E [R174+-0x23400], [R172.64], P4 ;  /* 0xdcc00000acae7fae */ /* 0x0003e4000a121844 */
[----:B-1----:R-:W-:Y:S01]  /*2ad40*/  IMAD.WIDE R176, R3, 0x4, R180 ;  /* 0x0000000403b07825 */ /* 0x002fe200078e02b4 */
[----:B------:R-:W-:-:S03]  /*2ad50*/  IADD3 R187, R11, 0x100000, RZ ;  /* 0x001000000bbb7810 */ /* 0x000fc60007ffe0ff */
[----:B------:R-:W-:Y:S01]  /*2ad60*/  IMAD.WIDE R174, R3, 0x4, R196 ;  /* 0x0000000403ae7825 */ /* 0x000fe200078e02c4 */
[----:B------:R-:W-:-:S04]  /*2ad70*/  IADD3 R186, R11, 0x100000, RZ ;  /* 0x001000000bba7810 */ /* 0x000fc80007ffe0ff */
[----:B------:R1:W-:Y:S04]  /*2ad80*/  LDGSTS.E [R188+-0x22400], [R174.64], P4 ;  /* 0xddc00000aebc7fae */ /* 0x0003e8000a121844 */
        /* <DEDUP_REMOVED lines=8> */
[----:B------:R-:W4:Y:S04]  /*2ae10*/  LDL.LU.64 R230, [R1+0x2b8] ;  /* 0x0002b80001e67983 */ /* 0x000f280000300a00 */
[----:B------:R-:W4:Y:S01]  /*2ae20*/  LDL.LU.64 R222, [R1+0x2c8] ;  /* 0x0002c80001de7983 */ /* 0x000f220000300a00 */
[----:B-1----:R-:W-:-:S03]  /*2ae30*/  IMAD.WIDE R186, R3, 0x4, R228 ;  /* 0x0000000403ba7825 */ /* 0x002fc600078e02e4 */
[----:B------:R-:W4:Y:S01]  /*2ae40*/  LDL.LU.64 R228, [R1+0x2d8] ;  /* 0x0002d80001e47983 */ /* 0x000f220000300a00 */
[----:B------:R-:W-:-:S03]  /*2ae50*/  IMAD.WIDE R188, R3, 0x4, R212 ;  /* 0x0000000403bc7825 */ /* 0x000fc600078e02d4 */
[----:B------:R-:W4:Y:S01]  /*2ae60*/  LDL.LU.64 R212, [R1+0x2e8] ;  /* 0x0002e80001d47983 */ /* 0x000f220000300a00 */
[----:B---3--:R-:W-:-:S03]  /*2ae70*/  IMAD.WIDE R192, R3, 0x4, R232 ;  /* 0x0000000403c07825 */ /* 0x008fc600078e02e8 */
[----:B------:R-:W3:Y:S01]  /*2ae80*/  LDL.LU.64 R232, [R1+0x2f8] ;  /* 0x0002f80001e87983 */ /* 0x000ee20000300a00 */
[----:B------:R-:W-:-:S04]  /*2ae90*/  LOP3.LUT R252, R252, 0x70, RZ, 0x3c, !PT ;  /* 0x00000070fcfc7812 */ /* 0x000fc800078e3cff */
[C---:B------:R-:W-:Y:S02]  /*2aea0*/  IADD3 R185, R252.reuse, 0x100000, RZ ;  /* 0x00100000fcb97810 */ /* 0x040fe40007ffe0ff */
[----:B------:R-:W-:-:S03]  /*2aeb0*/  IADD3 R184, R252, 0x100000, RZ ;  /* 0x00100000fcb87810 */ /* 0x000fc60007ffe0ff */
[----:B------:R1:W-:Y:S01]  /*2aec0*/  LDGSTS.E [R185+-0x3f200], [R180.64], P4 ;  /* 0xc0e00000b4b97fae */ /* 0x0003e2000a121844 */
[----:B------:R-:W-:-:S03]  /*2aed0*/  IADD3 R198, R252, 0x100000, RZ ;  /* 0x00100000fcc67810 */ /* 0x000fc60007ffe0ff */
[----:B------:R1:W-:Y:S01]  /*2aee0*/  LDGSTS.E [R184+-0x3e200], [R182.64], P4 ;  /* 0xc1e00000b6b87fae */ /* 0x0003e2000a121844 */
[C---:B------:R-:W-:Y:S02]  /*2aef0*/  IADD3 R197, R252.reuse, 0x100000, RZ ;  /* 0x00100000fcc57810 */ /* 0x040fe40007ffe0ff */
[C---:B------:R-:W-:Y:S02]  /*2af00*/  IADD3 R196, R252.reuse, 0x100000, RZ ;  /* 0x00100000fcc47810 */ /* 0x040fe40007ffe0ff */
[C---:B------:R-:W-:Y:S02]  /*2af10*/  IADD3 R195, R252.reuse, 0x100000, RZ ;  /* 0x00100000fcc37810 */ /* 0x040fe40007ffe0ff */
[----:B------:R-:W-:Y:S01]  /*2af20*/  IADD3 R194, R252, 0x100000, RZ ;  /* 0x00100000fcc27810 */ /* 0x000fe20007ffe0ff */
[----:B-1----:R-:W-:-:S04]  /*2af30*/  IMAD.WIDE R184, R3, 0x4, R190 ;  /* 0x0000000403b87825 */ /* 0x002fc800078e02be */
[C---:B--2---:R-:W-:Y:S01]  /*2af40*/  IMAD.WIDE R190, R3.reuse, 0x4, R204 ;  /* 0x0000000403be7825 */ /* 0x044fe200078e02cc */
[----:B------:R4:W-:Y:S04]  /*2af50*/  LDGSTS.E [R198+-0x3d200], [R184.64], P4 ;  /* 0xc2e00000b8c67fae */ /* 0x0009e8000a121844 */
[----:B------:R1:W-:Y:S04]  /*2af60*/  LDGSTS.E [R197+-0x3c200], [R186.64], P4 ;  /* 0xc3e00000bac57fae */ /* 0x0003e8000a121844 */
[----:B------:R1:W-:Y:S04]  /*2af70*/  LDGSTS.E [R196+-0x3b200], [R188.64], P4 ;  /* 0xc4e00000bcc47fae */ /* 0x0003e8000a121844 */
[----:B------:R2:W-:Y:S04]  /*2af80*/  LDGSTS.E [R195+-0x3a200], [R190.64], P4 ;  /* 0xc5e00000bec37fae */ /* 0x0005e8000a121844 */
[----:B------:R2:W-:Y:S01]  /*2af90*/  LDGSTS.E [R194+-0x39200], [R192.64], P4 ;  /* 0xc6e00000c0c27fae */ /* 0x0005e2000a121844 */
[----:B-1----:R-:W-:-:S04]  /*2afa0*/  IMAD.WIDE R196, R3, 0x4, R220 ;  /* 0x0000000403c47825 */ /* 0x002fc800078e02dc */
[----:B--2---:R-:W-:Y:S02]  /*2afb0*/  IMAD.WIDE R194, R3, 0x4, R236 ;  /* 0x0000000403c27825 */ /* 0x004fe400078e02ec */
[----:B------:R-:W2:Y:S04]  /*2afc0*/  LDL.LU.64 R236, [R1+0x308] ;  /* 0x0003080001ec7983 */ /* 0x000ea80000300a00 */
[----:B------:R-:W2:Y:S01]  /*2afd0*/  LDL.LU.64 R220, [R1+0x318] ;  /* 0x0003180001dc7983 */ /* 0x000ea20000300a00 */
        /* <DEDUP_REMOVED lines=13> */
[----:B------:R-:W4:Y:S04]  /*2b0b0*/  LDL.LU.64 R4, [R1+0x350] ;  /* 0x0003500001047983 */ /* 0x000f280000300a00 */
[----:B------:R1:W-:Y:S04]  /*2b0c0*/  LDGSTS.E [R206+-0x36200], [R198.64], P4 ;  /* 0xc9e00000c6ce7fae */ /* 0x0003e8000a121844 */
[----:B------:R-:W4:Y:S04]  /*2b0d0*/  LDL.LU.64 R246, [R1+0x360] ;  /* 0x0003600001f67983 */ /* 0x000f280000300a00 */
[----:B------:R1:W-:Y:S04]  /*2b0e0*/  LDGSTS.E [R205+-0x35200], [R200.64], P4 ;  /* 0xcae00000c8cd7fae */ /* 0x0003e8000a121844 */
[----:B------:R-:W4:Y:S04]  /*2b0f0*/  LDL.LU.64 R248, [R1+0x370] ;  /* 0x0003700001f87983 */ /* 0x000f280000300a00 */
[----:B------:R1:W-:Y:S01]  /*2b100*/  LDGSTS.E [R204+-0x34200], [R202.64], P4 ;  /* 0xcbe00000cacc7fae */ /* 0x0003e2000a121844 */
[----:B------:R-:W-:-:S04]  /*2b110*/  IMAD.WIDE R210, R3, 0x4, R212 ;  /* 0x0000000403d27825 */ /* 0x000fc800078e02d4 */
[C---:B-1----:R-:W-:Y:S02]  /*2b120*/  IMAD.WIDE R204, R3.reuse, 0x4, R230 ;  /* 0x0000000403cc7825 */ /* 0x042fe400078e02e6 */
[----:B------:R-:W4:Y:S02]  /*2b130*/  LDL.LU.64 R230, [R1+0x380] ;  /* 0x0003800001e67983 */ /* 0x000f240000300a00 */
[C---:B---3--:R-:W-:Y:S02]  /*2b140*/  IMAD.WIDE R212, R3.reuse, 0x4, R232 ;  /* 0x0000000403d47825 */ /* 0x048fe400078e02e8 */
[----:B------:R-:W3:Y:S04]  /*2b150*/  LDL.LU.64 R232, [R1+0x390] ;  /* 0x0003900001e87983 */ /* 0x000ee80000300a00 */
[----:B------:R-:W3:Y:S04]  /*2b160*/  LDL.LU.64 R12, [R1+0x3a0] ;  /* 0x0003a000010c7983 */ /* 0x000ee80000300a00 */
[----:B------:R-:W3:Y:S01]  /*2b170*/  LDL.LU.64 R250, [R1+0x3b0] ;  /* 0x0003b00001fa7983 */ /* 0x000ee20000300a00 */
[C---:B------:R-:W-:Y:S01]  /*2b180*/  IADD3 R218, R252.reuse, 0x100000, RZ ;  /* 0x00100000fcda7810 */ /* 0x040fe20007ffe0ff */
[C---:B------:R-:W-:Y:S01]  /*2b190*/  IMAD.WIDE R206, R3.reuse, 0x4, R222 ;  /* 0x0000000403ce7825 */ /* 0x040fe200078e02de */
[C---:B------:R-:W-:Y:S01]  /*2b1a0*/  IADD3 R217, R252.reuse, 0x100000, RZ ;  /* 0x00100000fcd97810 */ /* 0x040fe20007ffe0ff */
[----:B------:R-:W3:Y:S01]  /*2b1b0*/  LDL.LU.64 R244, [R1+0x3c0] ;  /* 0x0003c00001f47983 */ /* 0x000ee20000300a00 */
[C---:B------:R-:W-:Y:S01]  /*2b1c0*/  IADD3 R216, R252.reuse, 0x100000, RZ ;  /* 0x00100000fcd87810 */ /* 0x040fe20007ffe0ff */
[----:B------:R-:W-:Y:S01]  /*2b1d0*/  IMAD.WIDE R208, R3, 0x4, R228 ;  /* 0x0000000403d07825 */ /* 0x000fe200078e02e4 */
[C---:B------:R-:W-:Y:S01]  /*2b1e0*/  IADD3 R215, R252.reuse, 0x100000, RZ ;  /* 0x00100000fcd77810 */ /* 0x040fe20007ffe0ff */
[----:B------:R4:W-:Y:S01]  /*2b1f0*/  LDGSTS.E [R218+-0x33200], [R204.64], P4 ;  /* 0xcce00000ccda7fae */ /* 0x0009e2000a121844 */
[----:B------:R-:W-:-:S03]  /*2b200*/  IADD3 R214, R252, 0x100000, RZ ;  /* 0x00100000fcd67810 */ /* 0x000fc60007ffe0ff */
[----:B------:R1:W-:Y:S01]  /*2b210*/  LDGSTS.E [R217+-0x32200], [R206.64], P4 ;  /* 0xcde00000ced97fae */ /* 0x0003e2000a121844 */
[----:B------:R-:W-:-:S03]  /*2b220*/  IADD3 R228, R252, 0x100000, RZ ;  /* 0x00100000fce47810 */ /* 0x000fc60007ffe0ff */
[----:B------:R1:W-:Y:S01]  /*2b230*/  LDGSTS.E [R216+-0x31200], [R208.64], P4 ;  /* 0xcee00000d0d87fae */ /* 0x0003e2000a121844 */
[----:B------:R-:W-:-:S03]  /*2b240*/  IADD3 R227, R252, 0x100000, RZ ;  /* 0x00100000fce37810 */ /* 0x000fc60007ffe0ff */
[----:B------:R2:W-:Y:S01]  /*2b250*/  LDGSTS.E [R215+-0x30200], [R210.64], P4 ;  /* 0xcfe00000d2d77fae */ /* 0x0005e2000a121844 */
[----:B------:R-:W-:-:S03]  /*2b260*/  IADD3 R226, R252, 0x100000, RZ ;  /* 0x00100000fce27810 */ /* 0x000fc60007ffe0ff */
[----:B------:R2:W-:Y:S01]  /*2b270*/  LDGSTS.E [R214+-0x2f200], [R212.64], P4 ;  /* 0xd0e00000d4d67fae */ /* 0x0005e2000a121844 */
[C---:B------:R-:W-:Y:S02]  /*2b280*/  IADD3 R225, R252.reuse, 0x100000, RZ ;  /* 0x00100000fce17810 */ /* 0x040fe40007ffe0ff */
[C---:B------:R-:W-:Y:S02]  /*2b290*/  IADD3 R224, R252.reuse, 0x100000, RZ ;  /* 0x00100000fce07810 */ /* 0x040fe40007ffe0ff */
[----:B------:R-:W-:Y:S01]  /*2b2a0*/  IADD3 R238, R252, 0x100000, RZ ;  /* 0x00100000fcee7810 */ /* 0x000fe20007ffe0ff */
[----:B--2---:R-:W-:-:S04]  /*2b2b0*/  IMAD.WIDE R214, R3, 0x4, R236 ;  /* 0x0000000403d67825 */ /* 0x004fc800078e02ec */
[C---:B-1----:R-:W-:Y:S01]  /*2b2c0*/  IMAD.WIDE R216, R3.reuse, 0x4, R220 ;  /* 0x0000000403d87825 */ /* 0x042fe200078e02dc */
[----:B------:R1:W-:Y:S04]  /*2b2d0*/  LDGSTS.E [R228+-0x2e200], [R214.64], P4 ;  /* 0xd1e00000d6e47fae */ /* 0x0003e8000a121844 */
[----:B------:R2:W-:Y:S01]  /*2b2e0*/  LDGSTS.E [R227+-0x2d200], [R216.64], P4 ;  /* 0xd2e00000d8e37fae */ /* 0x0005e2000a121844 */
[C---:B------:R-:W-:Y:S02]  /*2b2f0*/  IADD3 R237, R252.reuse, 0x100000, RZ ;  /* 0x00100000fced7810 */ /* 0x040fe40007ffe0ff */
[----:B------:R-:W-:Y:S01]  /*2b300*/  IADD3 R236, R252, 0x100000, RZ ;  /* 0x00100000fcec7810 */ /* 0x000fe20007ffe0ff */
[----:B----4-:R-:W-:-:S04]  /*2b310*/  IMAD.WIDE R218, R3, 0x4, R242 ;  /* 0x0000000403da7825 */ /* 0x010fc800078e02f2 */
[C---:B------:R-:W-:Y:S01]  /*2b320*/  IMAD.WIDE R222, R3.reuse, 0x4, R240 ;  /* 0x0000000403de7825 */ /* 0x040fe200078e02f0 */
[----:B------:R2:W-:Y:S04]  /*2b330*/  LDGSTS.E [R226+-0x2c200], [R218.64], P4 ;  /* 0xd3e00000dae27fae */ /* 0x0005e8000a121844 */
[----:B------:R-:W4:Y:S01]  /*2b340*/  LDL.LU.64 R240, [R1+0x3d0] ;  /* 0x0003d00001f07983 */ /* 0x000f220000300a00 */
[----:B------:R-:W-:-:S03]  /*2b350*/  IMAD.WIDE R220, R3, 0x4, R234 ;  /* 0x0000000403dc7825 */ /* 0x000fc600078e02ea */
[----:B------:R-:W4:Y:S04]  /*2b360*/  LDL.LU.64 R242, [R1+0x3e0] ;  /* 0x0003e00001f27983 */ /* 0x000f280000300a00 */
[----:B------:R1:W-:Y:S01]  /*2b370*/  LDGSTS.E [R225+-0x2b200], [R220.64], P4 ;  /* 0xd4e00000dce17fae */ /* 0x0003e2000a121844 */
[----:B--2---:R-:W-:-:S03]  /*2b380*/  IMAD.WIDE R226, R3, 0x4, R246 ;  /* 0x0000000403e27825 */ /* 0x004fc600078e02f6 */
[----:B------:R2:W-:Y:S04]  /*2b390*/  LDGSTS.E [R224+-0x2a200], [R222.64], P4 ;  /* 0xd5e00000dee07fae */ /* 0x0005e8000a121844 */
[----:B------:R-:W4:Y:S01]  /*2b3a0*/  LDL.LU.64 R14, [R1+0x3f8] ;  /* 0x0003f800010e7983 */ /* 0x000f220000300a00 */
[----:B-1----:R-:W-:-:S03]  /*2b3b0*/  IMAD.WIDE R228, R3, 0x4, R248 ;  /* 0x0000000403e47825 */ /* 0x002fc600078e02f8 */
[----:B------:R-:W4:Y:S01]  /*2b3c0*/  LDL.LU.64 R246, [R1+0x3f0] ;  /* 0x0003f00001f67983 */ /* 0x000f220000300a00 */
[----:B--2---:R-:W-:-:S03]  /*2b3d0*/  IMAD.WIDE R224, R3, 0x4, R4 ;  /* 0x0000000403e07825 */ /* 0x004fc600078e0204 */
[----:B------:R-:W2:Y:S04]  /*2b3e0*/  LDL.LU.64 R248, [R1+0x958] ;  /* 0x0009580001f87983 */ /* 0x000ea80000300a00 */
[----:B------:R1:W-:Y:S04]  /*2b3f0*/  LDGSTS.E [R238+-0x29200], [R224.64], P4 ;  /* 0xd6e00000e0ee7fae */ /* 0x0003e8000a121844 */
[----:B------:R3:W-:Y:S04]  /*2b400*/  LDGSTS.E [R237+-0x28200], [R226.64], P4 ;  /* 0xd7e00000e2ed7fae */ /* 0x0007e8000a121844 */
[----:B------:R3:W-:Y:S02]  /*2b410*/  LDGSTS.E [R236+-0x27200], [R228.64], P4 ;  /* 0xd8e00000e4ec7fae */ /* 0x0007e4000a121844 */
[----:B---3--:R-:W-:-:S02]  /*2b420*/  IMAD.WIDE R236, R3, 0x4, R250 ;  /* 0x0000000403ec7825 */ /* 0x008fc400078e02fa */
[----:B------:R-:W3:Y:S01]  /*2b430*/  LDL.LU.64 R250, [R1+0x950] ;  /* 0x0009500001fa7983 */ /* 0x000ee20000300a00 */
[C---:B------:R-:W-:Y:S01]  /*2b440*/  IADD3 R235, R252.reuse, 0x100000, RZ ;  /* 0x00100000fceb7810 */ /* 0x040fe20007ffe0ff */
[----:B------:R-:W-:Y:S01]  /*2b450*/  IMAD.WIDE R230, R3, 0x4, R230 ;  /* 0x0000000403e67825 */ /* 0x000fe200078e02e6 */
[----:B------:R-:W-:-:S03]  /*2b460*/  IADD3 R234, R252, 0x100000, RZ ;  /* 0x00100000fcea7810 */ /* 0x000fc60007ffe0ff */
[----:B------:R-:W-:Y:S01]  /*2b470*/  IMAD.WIDE R232, R3, 0x4, R232 ;  /* 0x0000000403e87825 */ /* 0x000fe200078e02e8 */
[----:B------:R1:W-:Y:S01]  /*2b480*/  LDGSTS.E [R235+-0x26200], [R230.64], P4 ;  /* 0xd9e00000e6eb7fae */ /* 0x0003e2000a121844 */
[----:B------:R-:W-:-:S03]  /*2b490*/  IADD3 R10, R252, 0x100000, RZ ;  /* 0x00100000fc0a7810 */ /* 0x000fc60007ffe0ff */
[----:B------:R1:W-:Y:S01]  /*2b4a0*/  LDGSTS.E [R234+-0x25200], [R232.64], P4 ;  /* 0xdae00000e8ea7fae */ /* 0x0003e2000a121844 */
[C---:B------:R-:W-:Y:S01]  /*2b4b0*/  IADD3 R6, R252.reuse, 0x100000, RZ ;  /* 0x00100000fc067810 */ /* 0x040fe20007ffe0ff */
[C---:B-1----:R-:W-:Y:S01]  /*2b4c0*/  IMAD.WIDE R238, R3.reuse, 0x4, R244 ;  /* 0x0000000403ee7825 */ /* 0x042fe200078e02f4 */
[C---:B------:R-:W-:Y:S02]  /*2b4d0*/  IADD3 R5, R252.reuse, 0x100000, RZ ;  /* 0x00100000fc057810 */ /* 0x040fe40007ffe0ff */
[----:B------:R-:W-:Y:S02]  /*2b4e0*/  IADD3 R4, R252, 0x100000, RZ ;  /* 0x00100000fc047810 */ /* 0x000fe40007ffe0ff */
[----:B------:R-:W-:Y:S01]  /*2b4f0*/  MOV R245, 0x7f ;  /* 0x0000007f00f57802 */ /* 0x000fe20000000f00 */
[----:B------:R-:W-:Y:S02]  /*2b500*/  IMAD.WIDE R234, R3, 0x4, R12 ;  /* 0x0000000403ea7825 */ /* 0x000fe400078e020c */
[----:B------:R-:W3:Y:S01]  /*2b510*/  LDL.LU.64 R12, [R1+0x10d0] ;  /* 0x0010d000010c7983 */ /* 0x000ee20000300a00 */
[----:B------:R-:W-:-:S03]  /*2b520*/  MOV R2, c[0x0][0x188] ;  /* 0x0000620000027a02 */ /* 0x000fc60000000f00 */
[----:B------:R-:W3:Y:S01]  /*2b530*/  LDL.LU.64 R16, [R1+0x10c8] ;  /* 0x0010c80001107983 */ /* 0x000ee20000300a00 */
[----:B------:R-:W-:-:S03]  /*2b540*/  IADD3 R245, R245, c[0x0][0x180], RZ ;  /* 0x00006000f5f57a10 */ /* 0x000fc60007ffe0ff */
[----:B------:R1:W-:Y:S04]  /*2b550*/  LDGSTS.E [R10+-0x24200], [R234.64], P4 ;  /* 0xdbe00000ea0a7fae */ /* 0x0003e8000a121844 */
[----:B------:R1:W-:Y:S01]  /*2b560*/  LDGSTS.E [R6+-0x23200], [R236.64], P4 ;  /* 0xdce00000ec067fae */ /* 0x0003e2000a121844 */
[----:B------:R-:W-:-:S03]  /*2b570*/  IMAD.SHL.U32 R2, R2, 0x80, RZ ;  /* 0x0000008002027824 */ /* 0x000fc600078e00ff */
[----:B------:R1:W-:Y:S01]  /*2b580*/  LDGSTS.E [R5+-0x22200], [R238.64], P4 ;  /* 0xdde00000ee057fae */ /* 0x0003e2000a121844 */
[----:B------:R-:W-:Y:S01]  /*2b590*/  ISETP.GT.AND P3, PT, R245, 0x1ff, PT ;  /* 0x000001fff500780c */ /* 0x000fe20003f64270 */
[----:B------:R-:W-:Y:S01]  /*2b5a0*/  IMAD.MOV.U32 R0, RZ, RZ, c[0x0][0x180] ;  /* 0x00006000ff007624 */ /* 0x000fe200078e00ff */
[----:B------:R-:W-:-:S04]  /*2b5b0*/  IADD3 R252, R252, 0x100000, RZ ;  /* 0x00100000fcfc7810 */ /* 0x000fc80007ffe0ff */
[----:B------:R-:W-:Y:S01]  /*2b5c0*/  IADD3 R18, R0, -0x191, RZ ;  /* 0xfffffe6f00127810 */ /* 0x000fe20007ffe0ff */
[----:B----4-:R-:W-:-:S05]  /*2b5d0*/  IMAD.WIDE R240, R3, 0x4, R240 ;  /* 0x0000000403f07825 */ /* 0x010fca00078e02f0 */
[----:B------:R1:W-:Y:S01]  /*2b5e0*/  LDGSTS.E [R4+-0x21200], [R240.64], P4 ;  /* 0xdee00000f0047fae */ /* 0x0003e2000a121844 */
[----:B------:R-:W-:-:S05]  /*2b5f0*/  IMAD.WIDE R242, R3, 0x4, R242 ;  /* 0x0000000403f27825 */ /* 0x000fca00078e02f2 */
[----:B------:R4:W-:Y:S04]  /*2b600*/  LDGSTS.E [R252+-0x20200], [R242.64], P4 ;  /* 0xdfe00000f2fc7fae */ /* 0x0009e8000a121844 */
[----:B-1----:R-:W4:Y:S01]  /*2b610*/  LDL.LU.64 R4, [R1+0x10c0] ;  /* 0x0010c00001047983 */ /* 0x002f220000300a00 */
[----:B------:R-:W-:-:S03]  /*2b620*/  IMAD.WIDE R24, R2, 0x4, R14 ;  /* 0x0000000402187825 */ /* 0x000fc600078e020e */
[----:B------:R-:W4:Y:S01]  /*2b630*/  LDL.LU.64 R244, [R1+0x10b8] ;  /* 0x0010b80001f47983 */ /* 0x000f220000300a00 */
[----:B------:R-:W-:-:S03]  /*2b640*/  IMAD.WIDE R22, R2, 0x4, R246 ;  /* 0x0000000402167825 */ /* 0x000fc600078e02f6 */
[----:B------:R-:W4:Y:S04]  /*2b650*/  LDL.LU.64 R246, [R1+0x10b0] ;  /* 0x0010b00001f67983 */ /* 0x000f280000300a00 */
[----:B------:R1:W-:Y:S01]  /*2b660*/  STL.64 [R1+0x998], R24 ;  /* 0x0009981801007387 */ /* 0x0003e20000100a00 */
[----:B------:R-:W-:-:S03]  /*2b670*/  ISETP.GE.U32.AND P4, PT, R18, 0x7ffffdf0, PT ;  /* 0x7ffffdf01200780c */ /* 0x000fc60003f86070 */
[----:B------:R-:W4:Y:S01]  /*2b680*/  LDL.LU.64 R14, [R1+0x10a8] ;  /* 0x0010a800010e7983 */ /* 0x000f220000300a00 */
[----:B--2---:R-:W-:-:S03]  /*2b690*/  IMAD.WIDE R20, R2, 0x4, R248 ;  /* 0x0000000402147825 */ /* 0x004fc600078e02f8 */
[----:B------:R2:W-:Y:S04]  /*2b6a0*/  STL.64 [R1+0x990], R22 ;  /* 0x0009901601007387 */ /* 0x0005e80000100a00 */
[----:B------:R-:W4:Y:S04]  /*2b6b0*/  LDL.LU.64 R248, [R1+0x10a0] ;  /* 0x0010a00001f87983 */ /* 0x000f280000300a00 */
[----:B------:R4:W-:Y:S04]  /*2b6c0*/  STL.64 [R1+0x958], R20 ;  /* 0x0009581401007387 */ /* 0x0009e80000100a00 */
[----:B------:R-:W0:Y:S01]  /*2b6d0*/  LDGDEPBAR ;  /* 0x00000000000079af */ /* 0x000e220000000000 */
[----:B---3--:R-:W-:-:S03]  /*2b6e0*/  IMAD.WIDE R18, R2, 0x4, R250 ;  /* 0x0000000402127825 */ /* 0x008fc600078e02fa */
[----:B------:R-:W-:Y:S06]  /*2b6f0*/  BAR.SYNC.DEFER_BLOCKING 0x0 ;  /* 0x0000000000007b1d */ /* 0x000fec0000010000 */
[----:B------:R3:W-:Y:S04]  /*2b700*/  STL.64 [R1+0x950], R18 ;  /* 0x0009501201007387 */ /* 0x0007e80000100a00 */
[----:B------:R-:W4:Y:S04]  /*2b710*/  LDL.LU.64 R250, [R1+0x1098] ;  /* 0x0010980001fa7983 */ /* 0x000f280000300a00 */
[----:B------:R-:W-:Y:S01]  /*2b720*/  @!PT LDS RZ, [RZ] ;  /* 0x00000000fffff984 */ /* 0x000fe20000000800 */
[----:B------:R-:W-:Y:S01]  /*2b730*/  @!PT LDS RZ, [RZ] ;  /* 0x00000000fffff984 */ /* 0x000fe20000000800 */
[----:B------:R-:W-:Y:S01]  /*2b740*/  @!PT LDS RZ, [RZ] ;  /* 0x00000000fffff984 */ /* 0x000fe20000000800 */
[----:B------:R1:W-:Y:S04]  /*2b750*/  LDGSTS.E [R8+0x60000], [R24.64], !P1 ;  /* 0x6000000018087fae */ /* 0x0003e8000c921844 */
[----:B------:R2:W-:Y:S04]  /*2b760*/  LDGSTS.E [R8+0x60200], [R22.64], !P1 ;  /* 0x6020000016087fae */ /* 0x0005e8000c921844 */
[----:B------:R4:W-:Y:S01]  /*2b770*/  LDGSTS.E [R8+0x61000], [R20.64], !P6 ;  /* 0x6100000014087fae */ /* 0x0009e2000f121844 */
[----:B-1----:R-:W-:-:S03]  /*2b780*/  IMAD.WIDE R24, R2, 0x4, R12 ;  /* 0x0000000402187825 */ /* 0x002fc600078e020c */
[----:B------:R3:W-:Y:S01]  /*2b790*/  LDGSTS.E [R8+0x61200], [R18.64], !P6 ;  /* 0x6120000012087fae */ /* 0x0007e2000f121844 */
[----:B--2---:R-:W-:-:S03]  /*2b7a0*/  IMAD.WIDE R22, R2, 0x4, R16 ;  /* 0x0000000402167825 */ /* 0x004fc600078e0210 */
[----:B------:R-:W2:Y:S04]  /*2b7b0*/  LDL.LU.64 R12, [R1+0x1090] ;  /* 0x00109000010c7983 */ /* 0x000ea80000300a00 */
[----:B------:R-:W2:Y:S04]  /*2b7c0*/  LDL.LU.64 R16, [R1+0x1088] ;  /* 0x0010880001107983 */ /* 0x000ea80000300a00 */
[----:B------:R1:W-:Y:S04]  /*2b7d0*/  STL.64 [R1+0x748], R24 ;  /* 0x0007481801007387 */ /* 0x0003e80000100a00 */
[----:B------:R1:W-:Y:S04]  /*2b7e0*/  STL.64 [R1+0x740], R22 ;  /* 0x0007401601007387 */ /* 0x0003e80000100a00 */
[----:B------:R1:W-:Y:S04]  /*2b7f0*/  LDGSTS.E [R8+0x62000], [R24.64], !P5 ;  /* 0x6200000018087fae */ /* 0x0003e8000e921844 */
[----:B------:R1:W-:Y:S01]  /*2b800*/  LDGSTS.E [R8+0x62200], [R22.64], !P5 ;  /* 0x6220000016087fae */ /* 0x0003e2000e921844 */
[----:B----4-:R-:W-:-:S03]  /*2b810*/  IMAD.WIDE R20, R2, 0x4, R4 ;  /* 0x0000000402147825 */ /* 0x010fc600078e0204 */
[----:B------:R-:W4:Y:S01]  /*2b820*/  LDL.LU.64 R4, [R1+0x1080] ;  /* 0x0010800001047983 */ /* 0x000f220000300a00 */
[----:B---3--:R-:W-:-:S03]  /*2b830*/  IMAD.WIDE R18, R2, 0x4, R244 ;  /* 0x0000000402127825 */ /* 0x008fc600078e02f4 */
[----:B------:R3:W-:Y:S04]  /*2b840*/  STL.64 [R1+0x618], R20 ;  /* 0x0006181401007387 */ /* 0x0007e80000100a00 */
[----:B------:R-:W4:Y:S01]  /*2b850*/  LDL.LU.64 R244, [R1+0x1078] ;  /* 0x0010780001f47983 */ /* 0x000f220000300a00 */
[----:B-1----:R-:W-:-:S03]  /*2b860*/  IMAD.WIDE R24, R2, 0x4, R246 ;  /* 0x0000000402187825 */ /* 0x002fc600078e02f6 */
[----:B------:R1:W-:Y:S01]  /*2b870*/  STL.64 [R1+0x610], R18 ;  /* 0x0006101201007387 */ /* 0x0003e20000100a00 */
[----:B------:R-:W-:-:S03]  /*2b880*/  IMAD.WIDE R22, R2, 0x4, R14 ;  /* 0x0000000402167825 */ /* 0x000fc600078e020e */
[----:B------:R-:W4:Y:S04]  /*2b890*/  LDL.LU.64 R246, [R1+0x1070] ;  /* 0x0010700001f67983 */ /* 0x000f280000300a00 */
[----:B------:R-:W4:Y:S04]  /*2b8a0*/  LDL.LU.64 R14, [R1+0x1068] ;  /* 0x00106800010e7983 */ /* 0x000f280000300a00 */
[----:B------:R3:W-:Y:S04]  /*2b8b0*/  LDGSTS.E [R8+0x63000], [R20.64], !P0 ;  /* 0x6300000014087fae */ /* 0x0007e8000c121844 */
[----:B------:R2:W-:Y:S04]  /*2b8c0*/  STL.64 [R1+0x498], R24 ;  /* 0x0004981801007387 */ /* 0x0005e80000100a00 */
[----:B------:R1:W-:Y:S01]  /*2b8d0*/  STL.64 [R1+0x490], R22 ;  /* 0x0004901601007387 */ /* 0x0003e20000100a00 */
[----:B---3--:R-:W-:-:S03]  /*2b8e0*/  IMAD.WIDE R20, R2, 0x4, R248 ;  /* 0x0000000402147825 */ /* 0x008fc600078e02f8 */
[----:B------:R1:W-:Y:S04]  /*2b8f0*/  LDGSTS.E [R8+0x63200], [R18.64], !P0 ;  /* 0x6320000012087fae */ /* 0x0003e8000c121844 */
[----:B------:R-:W3:Y:S04]  /*2b900*/  LDL.LU.64 R248, [R1+0x1060] ;  /* 0x0010600001f87983 */ /* 0x000ee80000300a00 */
[----:B------:R4:W-:Y:S01]  /*2b910*/  STL.64 [R1+0x448], R20 ;  /* 0x0004481401007387 */ /* 0x0009e20000100a00 */
[----:B-1----:R-:W-:Y:S01]  /*2b920*/  IMAD.WIDE R18, R2, 0x4, R250 ;  /* 0x0000000402127825 */ /* 0x002fe200078e02fa */
[----:B------:R-:W-:-:S02]  /*2b930*/  IADD3 R10, R0, -0x195, RZ ;  /* 0xfffffe6b000a7810 */ /* 0x000fc40007ffe0ff */
[----:B------:R-:W3:Y:S01]  /*2b940*/  LDL.LU.64 R250, [R1+0x1058] ;  /* 0x0010580001fa7983 */ /* 0x000ee20000300a00 */
[----:B------:R-:W-:Y:S02]  /*2b950*/  SEL R252, RZ, 0x4, P2 ;  /* 0x00000004fffc7807 */ /* 0x000fe40001000000 */
[----:B------:R-:W-:Y:S01]  /*2b960*/  ISETP.GE.U32.AND P2, PT, R10, 0x7ffffdec, PT ;  /* 0x7ffffdec0a00780c */ /* 0x000fe20003f46070 */
[----:B------:R2:W-:Y:S01]  /*2b970*/  LDGSTS.E [R8+0x64000], [R24.64], !P4 ;  /* 0x6400000018087fae */ /* 0x0005e2000e121844 */
[----:B------:R-:W-:Y:S02]  /*2b980*/  IADD3 R6, R0, -0x199, RZ ;  /* 0xfffffe6700067810 */ /* 0x000fe40007ffe0ff */
[----:B------:R-:W-:Y:S01]  /*2b990*/  SEL R252, R252, RZ, P3 ;  /* 0x000000fffcfc7207 */ /* 0x000fe20001800000 */
[----:B------:R1:W-:Y:S01]  /*2b9a0*/  LDGSTS.E [R8+0x64200], [R22.64], !P4 ;  /* 0x6420000016087fae */ /* 0x0003e2000e121844 */
[----:B------:R-:W-:-:S03]  /*2b9b0*/  ISETP.GE.U32.AND P3, PT, R6, 0x7ffffde8, PT ;  /* 0x7ffffde80600780c */ /* 0x000fc60003f66070 */
[----:B------:R1:W-:Y:S01]  /*2b9c0*/  STL.64 [R1+0x440], R18 ;  /* 0x0004401201007387 */ /* 0x0003e20000100a00 */
[----:B------:R-:W-:-:S03]  /*2b9d0*/  IADD3 R10, R0, -0x19d, RZ ;  /* 0xfffffe63000a7810 */ /* 0x000fc60007ffe0ff */
[----:B------:R4:W-:Y:S01]  /*2b9e0*/  LDGSTS.E [R8+0x65000], [R20.64], !P2 ;  /* 0x6500000014087fae */ /* 0x0009e2000d121844 */
[----:B--2---:R-:W-:-:S04]  /*2b9f0*/  IMAD.WIDE R24, R2, 0x4, R12 ;  /* 0x0000000402187825 */ /* 0x004fc800078e020c */
[----:B-1----:R-:W-:Y:S01]  /*2ba00*/  IMAD.WIDE R22, R2, 0x4, R16 ;  /* 0x0000000402167825 */ /* 0x002fe200078e0210 */
[----:B------:R-:W2:Y:S04]  /*2ba10*/  LDL.LU.64 R12, [R1+0x1050] ;  /* 0x00105000010c7983 */ /* 0x000ea80000300a00 */
[----:B------:R-:W2:Y:S01]  /*2ba20*/  LDL.LU.64 R16, [R1+0x1048] ;  /* 0x0010480001107983 */ /* 0x000ea20000300a00 */
[----:B------:R-:W-:-:S03]  /*2ba30*/  ISETP.GE.U32.AND P1, PT, R10, 0x7ffffde4, PT ;  /* 0x7ffffde40a00780c */ /* 0x000fc60003f26070 */
[----:B------:R1:W-:Y:S04]  /*2ba40*/  STL.64 [R1+0x3a8], R24 ;  /* 0x0003a81801007387 */ /* 0x0003e80000100a00 */
[----:B------:R1:W-:Y:S04]  /*2ba50*/  STL.64 [R1+0x3a0], R22 ;  /* 0x0003a01601007387 */ /* 0x0003e80000100a00 */
[----:B------:R1:W-:Y:S04]  /*2ba60*/  LDGSTS.E [R8+0x65200], [R18.64], !P2 ;  /* 0x6520000012087fae */ /* 0x0003e8000d121844 */
[----:B------:R1:W-:Y:S04]  /*2ba70*/  LDGSTS.E [R8+0x66000], [R24.64], !P3 ;  /* 0x6600000018087fae */ /* 0x0003e8000d921844 */
[----:B------:R1:W-:Y:S01]  /*2ba80*/  LDGSTS.E [R8+0x66200], [R22.64], !P3 ;  /* 0x6620000016087fae */ /* 0x0003e2000d921844 */
[----:B----4-:R-:W-:-:S03]  /*2ba90*/  IMAD.WIDE R20, R2, 0x4, R4 ;  /* 0x0000000402147825 */ /* 0x010fc600078e0204 */
[----:B------:R-:W4:Y:S04]  /*2baa0*/  LDL.LU.64 R4, [R1+0x1040] ;  /* 0x0010400001047983 */ /* 0x000f280000300a00 */
[----:B------:R3:W-:Y:S01]  /*2bab0*/  STL.64 [R1+0x328], R20 ;  /* 0x0003281401007387 */ /* 0x0007e20000100a00 */
[----:B-1----:R-:W-:-:S03]  /*2bac0*/  IMAD.WIDE R18, R2, 0x4, R244 ;  /* 0x0000000402127825 */ /* 0x002fc600078e02f4 */
[----:B------:R-:W4:Y:S04]  /*2bad0*/  LDL.LU.64 R244, [R1+0x1038] ;  /* 0x0010380001f47983 */ /* 0x000f280000300a00 */
[----:B------:R1:W-:Y:S01]  /*2bae0*/  STL.64 [R1+0x320], R18 ;  /* 0x0003201201007387 */ /* 0x0003e20000100a00 */
[----:B------:R-:W-:-:S03]  /*2baf0*/  IMAD.WIDE R24, R2, 0x4, R246 ;  /* 0x0000000402187825 */ /* 0x000fc600078e02f6 */
[----:B------:R-:W4:Y:S01]  /*2bb00*/  LDL.LU.64 R246, [R1+0x1030] ;  /* 0x0010300001f67983 */ /* 0x000f220000300a00 */
[----:B------:R-:W-:-:S03]  /*2bb10*/  IMAD.WIDE R22, R2, 0x4, R14 ;  /* 0x0000000402167825 */ /* 0x000fc600078e020e */
[----:B------:R-:W4:Y:S04]  /*2bb20*/  LDL.LU.64 R14, [R1+0x1028] ;  /* 0x00102800010e7983 */ /* 0x000f280000300a00 */
[----:B------:R3:W-:Y:S04]  /*2bb30*/  LDGSTS.E [R8+0x67000], [R20.64], !P1 ;  /* 0x6700000014087fae */ /* 0x0007e8000c921844 */
[----:B------:R2:W-:Y:S04]  /*2bb40*/  STL.64 [R1+0x2c8], R24 ;  /* 0x0002c81801007387 */ /* 0x0005e80000100a00 */
[----:B------:R1:W-:Y:S04]  /*2bb50*/  STL.64 [R1+0x2c0], R22 ;  /* 0x0002c01601007387 */ /* 0x0003e80000100a00 */
[----:B------:R1:W-:Y:S01]  /*2bb60*/  LDGSTS.E [R8+0x67200], [R18.64], !P1 ;  /* 0x6720000012087fae */ /* 0x0003e2000c921844 */
[----:B---3--:R-:W-:-:S03]  /*2bb70*/  IMAD.WIDE R20, R2, 0x4, R248 ;  /* 0x0000000402147825 */ /* 0x008fc600078e02f8 */
[----:B------:R-:W3:Y:S04]  /*2bb80*/  LDL.LU.64 R248, [R1+0x1020] ;  /* 0x0010200001f87983 */ /* 0x000ee80000300a00 */
[----:B------:R4:W-:Y:S01]  /*2bb90*/  STL.64 [R1+0x258], R20 ;  /* 0x0002581401007387 */ /* 0x0009e20000100a00 */
[----:B-1----:R-:W-:-:S03]  /*2bba0*/  IMAD.WIDE R18, R2, 0x4, R250 ;  /* 0x0000000402127825 */ /* 0x002fc600078e02fa */
[----:B------:R-:W3:Y:S01]  /*2bbb0*/  LDL.LU.64 R250, [R1+0x1018] ;  /* 0x0010180001fa7983 */ /* 0x000ee20000300a00 */
[C---:B------:R-:W-:Y:S02]  /*2bbc0*/  IADD3 R6, R0.reuse, -0x1a1, RZ ;  /* 0xfffffe5f00067810 */ /* 0x040fe40007ffe0ff */
[----:B------:R-:W-:Y:S02]  /*2bbd0*/  IADD3 R10, R0, -0x1a5, RZ ;  /* 0xfffffe5b000a7810 */ /* 0x000fe40007ffe0ff */
[----:B------:R-:W-:Y:S02]  /*2bbe0*/  ISETP.GE.U32.AND P6, PT, R6, 0x7ffffde0, PT ;  /* 0x7ffffde00600780c */ /* 0x000fe40003fc6070 */
[----:B------:R-:W-:Y:S02]  /*2bbf0*/  ISETP.GE.U32.AND P5, PT, R10, 0x7ffffddc, PT ;  /* 0x7ffffddc0a00780c */ /* 0x000fe40003fa6070 */
[C---:B------:R-:W-:Y:S01]  /*2bc00*/  IADD3 R6, R0.reuse, -0x1a9, RZ ;  /* 0xfffffe5700067810 */ /* 0x040fe20007ffe0ff */
[----:B------:R1:W-:Y:S01]  /*2bc10*/  STL.64 [R1+0x250], R18 ;  /* 0x0002501201007387 */ /* 0x0003e20000100a00 */
[----:B------:R-:W-:-:S02]  /*2bc20*/  IADD3 R10, R0, -0x1ad, RZ ;  /* 0xfffffe53000a7810 */ /* 0x000fc40007ffe0ff */
[----:B------:R-:W-:-:S05]  /*2bc30*/  ISETP.GE.U32.AND P0, PT, R6, 0x7ffffdd8, PT ;  /* 0x7ffffdd80600780c */ /* 0x000fca0003f06070 */
[----:B------:R2:W-:Y:S04]  /*2bc40*/  LDGSTS.E [R8+0x68000], [R24.64], !P6 ;  /* 0x6800000018087fae */ /* 0x0005e8000f121844 */
[----:B------:R1:W-:Y:S01]  /*2bc50*/  LDGSTS.E [R8+0x68200], [R22.64], !P6 ;  /* 0x6820000016087fae */ /* 0x0003e2000f121844 */
[----:B------:R-:W-:-:S03]  /*2bc60*/  ISETP.GE.U32.AND P4, PT, R10, 0x7ffffdd4, PT ;  /* 0x7ffffdd40a00780c */ /* 0x000fc60003f86070 */
[----:B------:R4:W-:Y:S01]  /*2bc70*/  LDGSTS.E [R8+0x69000], [R20.64], !P5 ;  /* 0x6900000014087fae */ /* 0x0009e2000e921844 */
[----:B--2---:R-:W-:-:S03]  /*2bc80*/  IMAD.WIDE R24, R2, 0x4, R12 ;  /* 0x0000000402187825 */ /* 0x004fc600078e020c */
[----:B------:R2:W-:Y:S01]  /*2bc90*/  LDGSTS.E [R8+0x69200], [R18.64], !P5 ;  /* 0x6920000012087fae */ /* 0x0005e2000e921844 */
[----:B-1----:R-:W-:-:S03]  /*2bca0*/  IMAD.WIDE R22, R2, 0x4, R16 ;  /* 0x0000000402167825 */ /* 0x002fc600078e0210 */
[----:B------:R-:W3:Y:S04]  /*2bcb0*/  LDL.LU.64 R12, [R1+0x1010] ;  /* 0x00101000010c7983 */ /* 0x000ee80000300a00 */
[----:B------:R-:W3:Y:S04]  /*2bcc0*/  LDL.LU.64 R16, [R1+0x1008] ;  /* 0x0010080001107983 */ /* 0x000ee80000300a00 */
[----:B------:R1:W-:Y:S04]  /*2bcd0*/  STL.64 [R1+0x218], R24 ;  /* 0x0002181801007387 */ /* 0x0003e80000100a00 */
[----:B------:R1:W-:Y:S04]  /*2bce0*/  STL.64 [R1+0x210], R22 ;  /* 0x0002101601007387 */ /* 0x0003e80000100a00 */
[----:B------:R1:W-:Y:S04]  /*2bcf0*/  LDGSTS.E [R8+0x6a000], [R24.64], !P0 ;  /* 0x6a00000018087fae */ /* 0x0003e8000c121844 */
[----:B------:R1:W-:Y:S01]  /*2bd00*/  LDGSTS.E [R8+0x6a200], [R22.64], !P0 ;  /* 0x6a20000016087fae */ /* 0x0003e2000c121844 */
[----:B----4-:R-:W-:-:S03]  /*2bd10*/  IMAD.WIDE R20, R2, 0x4, R4 ;  /* 0x0000000402147825 */ /* 0x010fc600078e0204 */
[----:B------:R-:W4:Y:S04]  /*2bd20*/  LDL.LU.64 R4, [R1+0x1000] ;  /* 0x0010000001047983 */ /* 0x000f280000300a00 */
[----:B------:R3:W-:Y:S01]  /*2bd30*/  STL.64 [R1+0x1a8], R20 ;  /* 0x0001a81401007387 */ /* 0x0007e20000100a00 */
[----:B--2---:R-:W-:-:S03]  /*2bd40*/  IMAD.WIDE R18, R2, 0x4, R244 ;  /* 0x0000000402127825 */ /* 0x004fc600078e02f4 */
[----:B------:R-:W2:Y:S04]  /*2bd50*/  LDL.LU.64 R244, [R1+0xff8] ;  /* 0x000ff80001f47983 */ /* 0x000ea80000300a00 */
[----:B------:R3:W-:Y:S01]  /*2bd60*/  STL.64 [R1+0x1a0], R18 ;  /* 0x0001a01201007387 */ /* 0x0007e20000100a00 */
[----:B-1----:R-:W-:-:S03]  /*2bd70*/  IMAD.WIDE R24, R2, 0x4, R246 ;  /* 0x0000000402187825 */ /* 0x002fc600078e02f6 */
[----:B------:R-:W2:Y:S01]  /*2bd80*/  LDL.LU.64 R246, [R1+0xff0] ;  /* 0x000ff00001f67983 */ /* 0x000ea20000300a00 */
[----:B------:R-:W-:-:S03]  /*2bd90*/  IMAD.WIDE R22, R2, 0x4, R14 ;  /* 0x0000000402167825 */ /* 0x000fc600078e020e */
[----:B------:R-:W2:Y:S04]  /*2bda0*/  LDL.LU.64 R14, [R1+0xfe8] ;  /* 0x000fe800010e7983 */ /* 0x000ea80000300a00 */
        /* <DEDUP_REMOVED lines=20> */
[----:B------:R4:W-:Y:S04]  /*2bef0*/  LDGSTS.E [R8+0x6d000], [R20.64], !P3 ;  /* 0x6d00000014087fae */ /* 0x0009e8000d921844 */
[----:B------:R2:W-:Y:S01]  /*2bf00*/  LDGSTS.E [R8+0x6d200], [R18.64], !P3 ;  /* 0x6d20000012087fae */ /* 0x0005e2000d921844 */
[----:B-1----:R-:W-:-:S03]  /*2bf10*/  IMAD.WIDE R24, R2, 0x4, R12 ;  /* 0x0000000402187825 */ /* 0x002fc600078e020c */
[----:B------:R-:W3:Y:S01]  /*2bf20*/  LDL.LU.64 R12, [R1+0xb90] ;  /* 0x000b9000010c7983 */ /* 0x000ee20000300a00 */
[----:B------:R-:W-:-:S03]  /*2bf30*/  IMAD.WIDE R22, R2, 0x4, R16 ;  /* 0x0000000402167825 */ /* 0x000fc600078e0210 */
        /* <DEDUP_REMOVED lines=57> */
[----:B------:R-:W-:Y:S04]  /*2c2d0*/  STL.64 [R1+0xef0], R22 ;  /* 0x000ef01601007387 */ /* 0x000fe80000100a00 */
[----:B------:R1:W-:Y:S01]  /*2c2e0*/  LDGSTS.E [R8+0x73200], [R18.64], !P2 ;  /* 0x7320000012087fae */ /* 0x0003e2000d121844 */
[----:B---3--:R-:W-:-:S03]  /*2c2f0*/  IMAD.WIDE R20, R2, 0x4, R248 ;  /* 0x0000000402147825 */ /* 0x008fc600078e02f8 */
[----:B------:R-:W3:Y:S01]  /*2c300*/  LDL.LU.64 R248, [R1+0xf60] ;  /* 0x000f600001f87983 */ /* 0x000ee20000300a00 */
[----:B-1----:R-:W-:-:S03]  /*2c310*/  IMAD.WIDE R18, R2, 0x4, R250 ;  /* 0x0000000402127825 */ /* 0x002fc600078e02fa */
[----:B------:R-:W3:Y:S01]  /*2c320*/  LDL.LU.64 R250, [R1+0xf58] ;  /* 0x000f580001fa7983 */ /* 0x000ee20000300a00 */
[C---:B------:R-:W-:Y:S02]  /*2c330*/  IADD3 R6, R0.reuse, -0x1d1, RZ ;  /* 0xfffffe2f00067810 */ /* 0x040fe40007ffe0ff */
[----:B------:R-:W-:Y:S02]  /*2c340*/  IADD3 R10, R0, -0x1d5, RZ ;  /* 0xfffffe2b000a7810 */ /* 0x000fe40007ffe0ff */
[----:B------:R-:W-:Y:S02]  /*2c350*/  ISETP.GE.U32.AND P3, PT, R6, 0x7ffffdb0, PT ;  /* 0x7ffffdb00600780c */ /* 0x000fe40003f66070 */
[----:B------:R-:W-:Y:S01]  /*2c360*/  ISETP.GE.U32.AND P1, PT, R10, 0x7ffffdac, PT ;  /* 0x7ffffdac0a00780c */ /* 0x000fe20003f26070 */
[----:B------:R1:W-:Y:S01]  /*2c370*/  STL.64 [R1+0xfa0], R20 ;  /* 0x000fa01401007387 */ /* 0x0003e20000100a00 */
[C---:B------:R-:W-:Y:S02]  /*2c380*/  IADD3 R6, R0.reuse, -0x1d9, RZ ;  /* 0xfffffe2700067810 */ /* 0x040fe40007ffe0ff */
[----:B------:R-:W-:Y:S01]  /*2c390*/  IADD3 R10, R0, -0x1dd, RZ ;  /* 0xfffffe23000a7810 */ /* 0x000fe20007ffe0ff */
[----:B------:R1:W-:Y:S01]  /*2c3a0*/  STL.64 [R1+0xf98], R18 ;  /* 0x000f981201007387 */ /* 0x0003e20000100a00 */
[----:B------:R-:W-:-:S05]  /*2c3b0*/  ISETP.GE.U32.AND P6, PT, R6, 0x7ffffda8, PT ;  /* 0x7ffffda80600780c */ /* 0x000fca0003fc6070 */
[----:B------:R1:W-:Y:S04]  /*2c3c0*/  LDGSTS.E [R8+0x74000], [R24.64], !P3 ;  /* 0x7400000018087fae */ /* 0x0003e8000d921844 */
[----:B------:R4:W-:Y:S04]  /*2c3d0*/  LDGSTS.E [R8+0x74200], [R22.64], !P3 ;  /* 0x7420000016087fae */ /* 0x0009e8000d921844 */
[----:B------:R1:W-:Y:S04]  /*2c3e0*/  LDGSTS.E [R8+0x75000], [R20.64], !P1 ;  /* 0x7500000014087fae */ /* 0x0003e8000c921844 */
[----:B------:R1:W-:Y:S02]  /*2c3f0*/  LDGSTS.E [R8+0x75200], [R18.64], !P1 ;  /* 0x7520000012087fae */ /* 0x0003e4000c921844 */
[----:B-1----:R-:W-:-:S02]  /*2c400*/  IMAD.WIDE R24, R2, 0x4, R12 ;  /* 0x0000000402187825 */ /* 0x002fc400078e020c */
[----:B------:R-:W3:Y:S01]  /*2c410*/  LDL.LU.64 R12, [R1+0xf50] ;  /* 0x000f5000010c7983 */ /* 0x000ee20000300a00 */
[----:B------:R-:W-:-:S03]  /*2c420*/  ISETP.GE.U32.AND P5, PT, R10, 0x7ffffda4, PT ;  /* 0x7ffffda40a00780c */ /* 0x000fc60003fa6070 */
[----:B------:R-:W3:Y:S01]  /*2c430*/  LDL.LU.64 R20, [R1+0xf48] ;  /* 0x000f480001147983 */ /* 0x000ee20000300a00 */
[----:B------:R-:W-:-:S03]  /*2c440*/  IMAD.WIDE R18, R2, 0x4, R16 ;  /* 0x0000000402127825 */ /* 0x000fc600078e0210 */
[----:B------:R1:W-:Y:S04]  /*2c450*/  STL.64 [R1+0xf90], R24 ;  /* 0x000f901801007387 */ /* 0x0003e80000100a00 */
[----:B------:R1:W-:Y:S04]  /*2c460*/  STL.64 [R1+0xf88], R18 ;  /* 0x000f881201007387 */ /* 0x0003e80000100a00 */
[----:B------:R1:W-:Y:S04]  /*2c470*/  LDGSTS.E [R8+0x76000], [R24.64], !P6 ;  /* 0x7600000018087fae */ /* 0x0003e8000f121844 */
[----:B------:R1:W-:Y:S01]  /*2c480*/  LDGSTS.E [R8+0x76200], [R18.64], !P6 ;  /* 0x7620000012087fae */ /* 0x0003e2000f121844 */
[----:B----4-:R-:W-:-:S03]  /*2c490*/  IMAD.WIDE R22, R2, 0x4, R4 ;  /* 0x0000000402167825 */ /* 0x010fc600078e0204 */
[----:B------:R-:W4:Y:S01]  /*2c4a0*/  LDL.LU.64 R4, [R1+0xf40] ;  /* 0x000f400001047983 */ /* 0x000f220000300a00 */
[----:B--2---:R-:W-:-:S03]  /*2c4b0*/  IMAD.WIDE R16, R2, 0x4, R244 ;  /* 0x0000000402107825 */ /* 0x004fc600078e02f4 */
[----:B------:R2:W-:Y:S04]  /*2c4c0*/  STL.64 [R1+0xf80], R22 ;  /* 0x000f801601007387 */ /* 0x0005e80000100a00 */
[----:B------:R2:W-:Y:S01]  /*2c4d0*/  LDGSTS.E [R8+0x77000], [R22.64], !P5 ;  /* 0x7700000016087fae */ /* 0x0005e2000e921844 */
[----:B-1----:R-:W-:-:S03]  /*2c4e0*/  IMAD.WIDE R24, R2, 0x4, R246 ;  /* 0x0000000402187825 */ /* 0x002fc600078e02f6 */
[----:B------:R3:W-:Y:S04]  /*2c4f0*/  STL.64 [R1+0xfa8], R16 ;  /* 0x000fa81001007387 */ /* 0x0007e80000100a00 */
[----:B------:R-:W4:Y:S01]  /*2c500*/  LDL.LU.64 R18, [R1+0xf38] ;  /* 0x000f380001127983 */ /* 0x000f220000300a00 */
[----:B--2---:R-:W-:-:S03]  /*2c510*/  IMAD.WIDE R22, R2, 0x4, R14 ;  /* 0x0000000402167825 */ /* 0x004fc600078e020e */
[----:B------:R3:W-:Y:S04]  /*2c520*/  LDGSTS.E [R8+0x77200], [R16.64], !P5 ;  /* 0x7720000010087fae */ /* 0x0007e8000e921844 */
[----:B------:R-:W2:Y:S04]  /*2c530*/  LDL.LU.64 R244, [R1+0xf30] ;  /* 0x000f300001f47983 */ /* 0x000ea80000300a00 */
[----:B------:R-:W2:Y:S04]  /*2c540*/  LDL.LU.64 R246, [R1+0xf28] ;  /* 0x000f280001f67983 */ /* 0x000ea80000300a00 */
[----:B------:R-:W-:Y:S01]  /*2c550*/  STL.64 [R1+0xfb0], R24 ;  /* 0x000fb01801007387 */ /* 0x000fe20000100a00 */
[----:B---3--:R-:W-:-:S03]  /*2c560*/  IMAD.WIDE R16, R2, 0x4, R248 ;  /* 0x0000000402107825 */ /* 0x008fc600078e02f8 */
[----:B------:R-:W-:Y:S04]  /*2c570*/  STL.64 [R1+0xf68], R22 ;  /* 0x000f681601007387 */ /* 0x000fe80000100a00 */
[----:B------:R-:W3:Y:S04]  /*2c580*/  LDL.LU.64 R248, [R1+0xf20] ;  /* 0x000f200001f87983 */ /* 0x000ee80000300a00 */
[----:B------:R1:W-:Y:S01]  /*2c590*/  STL.64 [R1+0xf60], R16 ;  /* 0x000f601001007387 */ /* 0x0003e20000100a00 */
[----:B------:R-:W-:-:S03]  /*2c5a0*/  IMAD.WIDE R14, R2, 0x4, R250 ;  /* 0x00000004020e7825 */ /* 0x000fc600078e02fa */
[----:B------:R-:W3:Y:S01]  /*2c5b0*/  LDL.LU.64 R250, [R1+0xf18] ;  /* 0x000f180001fa7983 */ /* 0x000ee20000300a00 */
[C---:B------:R-:W-:Y:S02]  /*2c5c0*/  IADD3 R6, R0.reuse, -0x1e1, RZ ;  /* 0xfffffe1f00067810 */ /* 0x040fe40007ffe0ff */
[----:B------:R-:W-:Y:S02]  /*2c5d0*/  IADD3 R10, R0, -0x1e5, RZ ;  /* 0xfffffe1b000a7810 */ /* 0x000fe40007ffe0ff */
[----:B------:R-:W-:Y:S02]  /*2c5e0*/  ISETP.GE.U32.AND P0, PT, R6, 0x7ffffda0, PT ;  /* 0x7ffffda00600780c */ /* 0x000fe40003f06070 */
[----:B------:R-:W-:Y:S02]  /*2c5f0*/  ISETP.GE.U32.AND P4, PT, R10, 0x7ffffd9c, PT ;  /* 0x7ffffd9c0a00780c */ /* 0x000fe40003f86070 */
[----:B------:R-:W-:Y:S01]  /*2c600*/  IADD3 R6, R0, -0x1e9, RZ ;  /* 0xfffffe1700067810 */ /* 0x000fe20007ffe0ff */
[----:B------:R1:W-:Y:S03]  /*2c610*/  STL.64 [R1+0xf58], R14 ;  /* 0x000f580e01007387 */ /* 0x0003e60000100a00 */
[----:B------:R-:W-:-:S05]  /*2c620*/  ISETP.GE.U32.AND P2, PT, R6, 0x7ffffd98, PT ;  /* 0x7ffffd980600780c */ /* 0x000fca0003f46070 */
[----:B------:R2:W-:Y:S04]  /*2c630*/  LDGSTS.E [R8+0x78000], [R24.64], !P0 ;  /* 0x7800000018087fae */ /* 0x0005e8000c121844 */
[----:B------:R1:W-:Y:S04]  /*2c640*/  LDGSTS.E [R8+0x78200], [R22.64], !P0 ;  /* 0x7820000016087fae */ /* 0x0003e8000c121844 */
[----:B------:R1:W-:Y:S04]  /*2c650*/  LDGSTS.E [R8+0x79000], [R16.64], !P4 ;  /* 0x7900000010087fae */ /* 0x0003e8000e121844 */
[----:B------:R1:W-:Y:S01]  /*2c660*/  LDGSTS.E [R8+0x79200], [R14.64], !P4 ;  /* 0x792000000e087fae */ /* 0x0003e2000e121844 */
[----:B------:R-:W-:-:S03]  /*2c670*/  IADD3 R10, R0, -0x1ed, RZ ;  /* 0xfffffe13000a7810 */ /* 0x000fc60007ffe0ff */
[----:B-1----:R-:W3:Y:S01]  /*2c680*/  LDL.LU.64 R16, [R1+0xf10] ;  /* 0x000f100001107983 */ /* 0x002ee20000300a00 */
[----:B------:R-:W-:-:S03]  /*2c690*/  IMAD.WIDE R14, R2, 0x4, R12 ;  /* 0x00000004020e7825 */ /* 0x000fc600078e020c */
[----:B------:R-:W3:Y:S01]  /*2c6a0*/  LDL.LU.64 R12, [R1+0xf08] ;  /* 0x000f0800010c7983 */ /* 0x000ee20000300a00 */
[----:B------:R-:W-:-:S03]  /*2c6b0*/  IMAD.WIDE R22, R2, 0x4, R20 ;  /* 0x0000000402167825 */ /* 0x000fc600078e0214 */
[----:B------:R1:W-:Y:S01]  /*2c6c0*/  STL.64 [R1+0xf50], R14 ;  /* 0x000f500e01007387 */ /* 0x0003e20000100a00 */
[----:B------:R-:W-:-:S03]  /*2c6d0*/  ISETP.GE.U32.AND P3, PT, R10, 0x7ffffd94, PT ;  /* 0x7ffffd940a00780c */ /* 0x000fc60003f66070 */
[----:B------:R1:W-:Y:S04]  /*2c6e0*/  LDGSTS.E [R8+0x7a000], [R14.64], !P2 ;  /* 0x7a0000000e087fae */ /* 0x0003e8000d121844 */
[----:B------:R1:W-:Y:S01]  /*2c6f0*/  LDGSTS.E [R8+0x7a200], [R22.64], !P2 ;  /* 0x7a20000016087fae */ /* 0x0003e2000d121844 */
[----:B----4-:R-:W-:-:S03]  /*2c700*/  IMAD.WIDE R20, R2, 0x4, R4 ;  /* 0x0000000402147825 */ /* 0x010fc600078e0204 */
[----:B------:R-:W4:Y:S04]  /*2c710*/  LDL.LU.64 R4, [R1+0xf00] ;  /* 0x000f000001047983 */ /* 0x000f280000300a00 */
[----:B------:R2:W-:Y:S04]  /*2c720*/  STL.64 [R1+0xf48], R22 ;  /* 0x000f481601007387 */ /* 0x0005e80000100a00 */
[----:B------:R3:W-:Y:S04]  /*2c730*/  STL.64 [R1+0xfd8], R20 ;  /* 0x000fd81401007387 */ /* 0x0007e80000100a00 */
[----:B-1----:R-:W4:Y:S04]  /*2c740*/  LDL.LU.64 R14, [R1+0xef8] ;  /* 0x000ef800010e7983 */ /* 0x002f280000300a00 */
[----:B------:R3:W-:Y:S01]  /*2c750*/  LDGSTS.E [R8+0x7b000], [R20.64], !P3 ;  /* 0x7b00000014087fae */ /* 0x0007e2000d921844 */
[----:B------:R-:W-:-:S05]  /*2c760*/  IMAD.WIDE R18, R2, 0x4, R18 ;  /* 0x0000000402127825 */ /* 0x000fca00078e0212 */
[----:B------:R1:W-:Y:S01]  /*2c770*/  STL.64 [R1+0xfe0], R18 ;  /* 0x000fe01201007387 */ /* 0x0003e20000100a00 */
[----:B--2---:R-:W-:-:S03]  /*2c780*/  IMAD.WIDE R24, R2, 0x4, R244 ;  /* 0x0000000402187825 */ /* 0x004fc600078e02f4 */
[----:B------:R1:W-:Y:S01]  /*2c790*/  LDGSTS.E [R8+0x7b200], [R18.64], !P3 ;  /* 0x7b20000012087fae */ /* 0x0003e2000d921844 */
[----:B------:R-:W-:-:S03]  /*2c7a0*/  IMAD.WIDE R22, R2, 0x4, R246 ;  /* 0x0000000402167825 */ /* 0x000fc600078e02f6 */
[----:B------:R-:W2:Y:S04]  /*2c7b0*/  LDL.LU.64 R244, [R1+0x988] ;  /* 0x0009880001f47983 */ /* 0x000ea80000300a00 */
[----:B------:R-:W2:Y:S04]  /*2c7c0*/  LDL.LU.64 R246, [R1+0x980] ;  /* 0x0009800001f67983 */ /* 0x000ea80000300a00 */
[----:B------:R-:W-:Y:S01]  /*2c7d0*/  STL.64 [R1+0x1028], R24 ;  /* 0x0010281801007387 */ /* 0x000fe20000100a00 */
[----:B---3--:R-:W-:-:S03]  /*2c7e0*/  IMAD.WIDE R20, R2, 0x4, R248 ;  /* 0x0000000402147825 */ /* 0x008fc600078e02f8 */
[----:B------:R-:W-:Y:S01]  /*2c7f0*/  STL.64 [R1+0x1040], R22 ;  /* 0x0010401601007387 */ /* 0x000fe20000100a00 */
[----:B-1----:R-:W-:-:S03]  /*2c800*/  IMAD.WIDE R18, R2, 0x4, R250 ;  /* 0x0000000402127825 */ /* 0x002fc600078e02fa */
[----:B------:R1:W-:Y:S04]  /*2c810*/  STL.64 [R1+0x1088], R20 ;  /* 0x0010881401007387 */ /* 0x0003e80000100a00 */
[----:B------:R3:W-:Y:S04]  /*2c820*/  STL.64 [R1+0x1090], R18 ;  /* 0x0010901201007387 */ /* 0x0007e80000100a00 */
[----:B------:R-:W2:Y:S04]  /*2c830*/  LDL.LU.64 R248, [R1+0x948] ;  /* 0x0009480001f87983 */ /* 0x000ea80000300a00 */
[----:B------:R-:W2:Y:S01]  /*2c840*/  LDL.LU.64 R250, [R1+0x940] ;  /* 0x0009400001fa7983 */ /* 0x000ea20000300a00 */
[----:B------:R-:W-:-:S02]  /*2c850*/  IADD3 R6, R0, -0x1f1, RZ ;  /* 0xfffffe0f00067810 */ /* 0x000fc40007ffe0ff */
[----:B------:R-:W-:Y:S02]  /*2c860*/  IADD3 R10, R0, -0x1f5, RZ ;  /* 0xfffffe0b000a7810 */ /* 0x000fe40007ffe0ff */
[----:B------:R-:W-:Y:S02]  /*2c870*/  ISETP.GE.U32.AND P1, PT, R6, 0x7ffffd90, PT ;  /* 0x7ffffd900600780c */ /* 0x000fe40003f26070 */
[----:B------:R-:W-:Y:S02]  /*2c880*/  ISETP.GE.U32.AND P6, PT, R10, 0x7ffffd8c, PT ;  /* 0x7ffffd8c0a00780c */ /* 0x000fe40003fc6070 */
[----:B------:R-:W-:-:S04]  /*2c890*/  IADD3 R6, R0, -0x1f9, RZ ;  /* 0xfffffe0700067810 */ /* 0x000fc80007ffe0ff */
[----:B------:R-:W-:-:S05]  /*2c8a0*/  ISETP.GE.U32.AND P5, PT, R6, 0x7ffffd88, PT ;  /* 0x7ffffd880600780c */ /* 0x000fca0003fa6070 */
[----:B------:R1:W-:Y:S04]  /*2c8b0*/  LDGSTS.E [R8+0x7c000], [R24.64], !P1 ;  /* 0x7c00000018087fae */ /* 0x0003e8000c921844 */
[----:B------:R1:W-:Y:S04]  /*2c8c0*/  LDGSTS.E [R8+0x7c200], [R22.64], !P1 ;  /* 0x7c20000016087fae */ /* 0x0003e8000c921844 */
[----:B------:R1:W-:Y:S04]  /*2c8d0*/  LDGSTS.E [R8+0x7d000], [R20.64], !P6 ;  /* 0x7d00000014087fae */ /* 0x0003e8000f121844 */
[----:B------:R3:W-:Y:S01]  /*2c8e0*/  LDGSTS.E [R8+0x7d200], [R18.64], !P6 ;  /* 0x7d20000012087fae */ /* 0x0007e2000f121844 */
[----:B-1----:R-:W-:-:S04]  /*2c8f0*/  IMAD.WIDE R20, R2, 0x4, R16 ;  /* 0x0000000402147825 */ /* 0x002fc800078e0210 */
[----:B---3--:R-:W-:Y:S01]  /*2c900*/  IMAD.WIDE R18, R2, 0x4, R12 ;  /* 0x0000000402127825 */ /* 0x008fe200078e020c */
[----:B------:R1:W-:Y:S04]  /*2c910*/  LDGSTS.E [R8+0x7e000], [R20.64], !P5 ;  /* 0x7e00000014087fae */ /* 0x0003e8000e921844 */
[----:B------:R-:W3:Y:S04]  /*2c920*/  LDL.LU.64 R12, [R1+0x6a8] ;  /* 0x0006a800010c7983 */ /* 0x000ee80000300a00 */
[----:B------:R1:W-:Y:S04]  /*2c930*/  STL.64 [R1+0x10d8], R20 ;  /* 0x0010d81401007387 */ /* 0x0003e80000100a00 */
[----:B------:R1:W-:Y:S01]  /*2c940*/  STL.64 [R1+0x10e0], R18 ;  /* 0x0010e01201007387 */ /* 0x0003e20000100a00 */
[----:B------:R-:W-:-:S03]  /*2c950*/  IADD3 R10, R0, -0x1fd, RZ ;  /* 0xfffffe03000a7810 */ /* 0x000fc60007ffe0ff */
[----:B------:R1:W-:Y:S01]  /*2c960*/  LDGSTS.E [R8+0x7e200], [R18.64], !P5 ;  /* 0x7e20000012087fae */ /* 0x0003e2000e921844 */
[----:B------:R-:W-:Y:S01]  /*2c970*/  ISETP.GE.U32.AND P0, PT, R10, 0x7ffffd84, PT ;  /* 0x7ffffd840a00780c */ /* 0x000fe20003f06070 */
[C---:B----4-:R-:W-:Y:S02]  /*2c980*/  IMAD.WIDE R16, R2.reuse, 0x4, R4 ;  /* 0x0000000402107825 */ /* 0x050fe400078e0204 */
[----:B------:R-:W4:Y:S04]  /*2c990*/  LDL.LU.64 R4, [R1+0xed0] ;  /* 0x000ed00001047983 */ /* 0x000f280000300a00 */
[----:B------:R2:W-:Y:S04]  /*2c9a0*/  STL.64 [R1+0x10e8], R16 ;  /* 0x0010e81001007387 */ /* 0x0005e80000100a00 */
[----:B-1----:R-:W4:Y:S01]  /*2c9b0*/  LDL.LU.64 R20, [R1+0xec8] ;  /* 0x000ec80001147983 */ /* 0x002f220000300a00 */
[----:B------:R-:W-:-:S03]  /*2c9c0*/  IMAD.WIDE R14, R2, 0x4, R14 ;  /* 0x00000004020e7825 */ /* 0x000fc600078e020e */
[----:B------:R1:W-:Y:S04]  /*2c9d0*/  LDGSTS.E [R8+0x7f000], [R16.64], !P0 ;  /* 0x7f00000010087fae */ /* 0x0003e8000c121844 */
[----:B------:R1:W-:Y:S04]  /*2c9e0*/  STL.64 [R1+0x1138], R14 ;  /* 0x0011380e01007387 */ /* 0x0003e80000100a00 */
[----:B------:R-:W4:Y:S01]  /*2c9f0*/  LDL.LU.64 R18, [R1+0xec0] ;  /* 0x000ec00001127983 */ /* 0x000f220000300a00 */
[----:B--2---:R-:W-:-:S04]  /*2ca00*/  IMAD.WIDE R26, R2, 0x4, R244 ;  /* 0x00000004021a7825 */ /* 0x004fc800078e02f4 */
[C---:B------:R-:W-:Y:S01]  /*2ca10*/  IMAD.WIDE R24, R2.reuse, 0x4, R246 ;  /* 0x0000000402187825 */ /* 0x040fe200078e02f6 */
[----:B------:R-:W2:Y:S04]  /*2ca20*/  LDL.LU.64 R244, [R1+0xeb8] ;  /* 0x000eb80001f47983 */ /* 0x000ea80000300a00 */
[----:B------:R-:W2:Y:S04]  /*2ca30*/  LDL.LU.64 R246, [R1+0xeb0] ;  /* 0x000eb00001f67983 */ /* 0x000ea80000300a00 */
[----:B------:R-:W-:Y:S04]  /*2ca40*/  STL.64 [R1+0x988], R26 ;  /* 0x0009881a01007387 */ /* 0x000fe80000100a00 */
[----:B------:R-:W-:Y:S01]  /*2ca50*/  STL.64 [R1+0x980], R24 ;  /* 0x0009801801007387 */ /* 0x000fe20000100a00 */
[----:B------:R-:W-:Y:S01]  /*2ca60*/  IMAD.WIDE R22, R2, 0x4, R248 ;  /* 0x0000000402167825 */ /* 0x000fe200078e02f8 */
[----:B------:R-:W-:-:S02]  /*2ca70*/  IADD3 R6, R0, -0x182, RZ ;  /* 0xfffffe7e00067810 */ /* 0x000fc40007ffe0ff */
[----:B------:R-:W2:Y:S01]  /*2ca80*/  LDL.LU.64 R248, [R1+0xea8] ;  /* 0x000ea80001f87983 */ /* 0x000ea20000300a00 */
[----:B-1----:R-:W-:-:S03]  /*2ca90*/  IMAD.WIDE R16, R2, 0x4, R250 ;  /* 0x0000000402107825 */ /* 0x002fc600078e02fa */
[----:B------:R-:W-:Y:S04]  /*2caa0*/  STL.64 [R1+0x948], R22 ;  /* 0x0009481601007387 */ /* 0x000fe80000100a00 */
[----:B------:R-:W2:Y:S01]  /*2cab0*/  LDL.LU.64 R250, [R1+0xea0] ;  /* 0x000ea00001fa7983 */ /* 0x000ea20000300a00 */
[----:B------:R-:W-:Y:S02]  /*2cac0*/  IADD3 R10, R0, -0x186, RZ ;  /* 0xfffffe7a000a7810 */ /* 0x000fe40007ffe0ff */
[----:B------:R-:W-:Y:S01]  /*2cad0*/  ISETP.GE.U32.AND P4, PT, R6, 0x7ffffdff, PT ;  /* 0x7ffffdff0600780c */ /* 0x000fe20003f86070 */
[----:B------:R1:W-:Y:S01]  /*2cae0*/  LDGSTS.E [R8+0x7f200], [R14.64], !P0 ;  /* 0x7f2000000e087fae */ /* 0x0003e2000c121844 */
[----:B------:R-:W-:Y:S01]  /*2caf0*/  ISETP.GE.U32.AND P2, PT, R10, 0x7ffffdfb, PT ;  /* 0x7ffffdfb0a00780c */ /* 0x000fe20003f46070 */
[----:B-1----:R-:W-:-:S05]  /*2cb00*/  IMAD.SHL.U32 R14, R7, 0x4, RZ ;  /* 0x00000004070e7824 */ /* 0x002fca00078e00ff */
[----:B------:R-:W-:Y:S02]  /*2cb10*/  LOP3.LUT R15, R14, 0x20, RZ, 0x3c, !PT ;  /* 0x000000200e0f7812 */ /* 0x000fe400078e3cff */
[----:B------:R-:W-:-:S03]  /*2cb20*/  IADD3 R6, R0, -0x18a, RZ ;  /* 0xfffffe7600067810 */ /* 0x000fc60007ffe0ff */
[----:B------:R2:W-:Y:S04]  /*2cb30*/  LDGSTS.E [R15+0x60400], [R26.64], !P4 ;  /* 0x604000001a0f7fae */ /* 0x0005e8000e121844 */
[----:B------:R4:W-:Y:S01]  /*2cb40*/  LDGSTS.E [R15+0x60600], [R24.64], !P4 ;  /* 0x60600000180f7fae */ /* 0x0009e2000e121844 */
[----:B------:R-:W-:-:S03]  /*2cb50*/  ISETP.GE.U32.AND P3, PT, R6, 0x7ffffdf7, PT ;  /* 0x7ffffdf70600780c */ /* 0x000fc60003f66070 */
[----:B------:R1:W-:Y:S04]  /*2cb60*/  LDGSTS.E [R15+0x61400], [R22.64], !P2 ;  /* 0x61400000160f7fae */ /* 0x0003e8000d121844 */
[----:B------:R3:W-:Y:S04]  /*2cb70*/  STL.64 [R1+0x940], R16 ;  /* 0x0009401001007387 */ /* 0x0007e80000100a00 */
[----:B------:R3:W-:Y:S01]  /*2cb80*/  LDGSTS.E [R15+0x61600], [R16.64], !P2 ;  /* 0x61600000100f7fae */ /* 0x0007e2000d121844 */
[----:B------:R-:W-:Y:S01]  /*2cb90*/  IADD3 R10, R0, -0x18e, RZ ;  /* 0xfffffe72000a7810 */ /* 0x000fe20007ffe0ff */
[----:B---3--:R-:W-:-:S02]  /*2cba0*/  IMAD.WIDE R16, R2, 0x4, R12 ;  /* 0x0000000402107825 */ /* 0x008fc400078e020c */
[----:B------:R-:W3:Y:S01]  /*2cbb0*/  LDL.LU.64 R12, [R1+0xe98] ;  /* 0x000e9800010c7983 */ /* 0x000ee20000300a00 */
[----:B------:R-:W-:-:S03]  /*2cbc0*/  ISETP.GE.U32.AND P1, PT, R10, 0x7ffffdf3, PT ;  /* 0x7ffffdf30a00780c */ /* 0x000fc60003f26070 */
[----:B------:R1:W-:Y:S01]  /*2cbd0*/  LDGSTS.E [R15+0x62400], [R16.64], !P3 ;  /* 0x62400000100f7fae */ /* 0x0003e2000d921844 */
[----:B----4-:R-:W-:-:S03]  /*2cbe0*/  IMAD.WIDE R24, R2, 0x4, R4 ;  /* 0x0000000402187825 */ /* 0x010fc600078e0204 */
[----:B------:R-:W4:Y:S04]  /*2cbf0*/  LDL.LU.64 R4, [R1+0xe90] ;  /* 0x000e900001047983 */ /* 0x000f280000300a00 */
[----:B------:R1:W-:Y:S02]  /*2cc00*/  STL.64 [R1+0x6a8], R16 ;  /* 0x0006a81001007387 */ /* 0x0003e40000100a00 */
[C---:B-1----:R-:W-:Y:S02]  /*2cc10*/  IMAD.WIDE R22, R2.reuse, 0x4, R20 ;  /* 0x0000000402167825 */ /* 0x042fe400078e0214 */
[----:B------:R1:W-:Y:S04]  /*2cc20*/  STL.64 [R1+0x6a0], R24 ;  /* 0x0006a01801007387 */ /* 0x0003e80000100a00 */
[----:B------:R-:W4:Y:S04]  /*2cc30*/  LDL.LU.64 R20, [R1+0xe88] ;  /* 0x000e880001147983 */ /* 0x000f280000300a00 */
[----:B------:R1:W-:Y:S01]  /*2cc40*/  STL.64 [R1+0x608], R22 ;  /* 0x0006081601007387 */ /* 0x0003e20000100a00 */
[----:B------:R-:W-:-:S03]  /*2cc50*/  IMAD.WIDE R18, R2, 0x4, R18 ;  /* 0x0000000402127825 */ /* 0x000fc600078e0212 */
[----:B------:R-:W4:Y:S04]  /*2cc60*/  LDL.LU.64 R16, [R1+0xe80] ;  /* 0x000e800001107983 */ /* 0x000f280000300a00 */
[----:B------:R1:W-:Y:S04]  /*2cc70*/  STL.64 [R1+0x600], R18 ;  /* 0x0006001201007387 */ /* 0x0003e80000100a00 */
[----:B------:R1:W-:Y:S01]  /*2cc80*/  LDGSTS.E [R15+0x62600], [R24.64], !P3 ;  /* 0x62600000180f7fae */ /* 0x0003e2000d921844 */
[----:B--2---:R-:W-:-:S03]  /*2cc90*/  IMAD.WIDE R26, R2, 0x4, R244 ;  /* 0x00000004021a7825 */ /* 0x004fc600078e02f4 */
[----:B------:R2:W-:Y:S04]  /*2cca0*/  LDGSTS.E [R15+0x63400], [R22.64], !P1 ;  /* 0x63400000160f7fae */ /* 0x0005e8000c921844 */
[----:B------:R-:W4:Y:S01]  /*2ccb0*/  LDL.LU.64 R244, [R1+0xe78] ;  /* 0x000e780001f47983 */ /* 0x000f220000300a00 */
[----:B-1----:R-:W-:-:S03]  /*2ccc0*/  IMAD.WIDE R24, R2, 0x4, R246 ;  /* 0x0000000402187825 */ /* 0x002fc600078e02f6 */
[----:B------:R1:W-:Y:S04]  /*2ccd0*/  LDGSTS.E [R15+0x63600], [R18.64], !P1 ;  /* 0x63600000120f7fae */ /* 0x0003e8000c921844 */
[----:B------:R-:W4:Y:S04]  /*2cce0*/  LDL.LU.64 R246, [R1+0xe70] ;  /* 0x000e700001f67983 */ /* 0x000f280000300a00 */
[----:B------:R-:W-:Y:S04]  /*2ccf0*/  STL.64 [R1+0x478], R26 ;  /* 0x0004781a01007387 */ /* 0x000fe80000100a00 */
[----:B------:R-:W-:Y:S01]  /*2cd00*/  STL.64 [R1+0x470], R24 ;  /* 0x0004701801007387 */ /* 0x000fe20000100a00 */
[----:B--2---:R-:W-:-:S03]  /*2cd10*/  IMAD.WIDE R22, R2, 0x4, R248 ;  /* 0x0000000402167825 */ /* 0x004fc600078e02f8 */
[----:B------:R-:W2:Y:S04]  /*2cd20*/  LDL.LU.64 R248, [R1+0xe68] ;  /* 0x000e680001f87983 */ /* 0x000ea80000300a00 */
[----:B------:R-:W-:Y:S01]  /*2cd30*/  STL.64 [R1+0x438], R22 ;  /* 0x0004381601007387 */ /* 0x000fe20000100a00 */
[----:B-1----:R-:W-:-:S03]  /*2cd40*/  IMAD.WIDE R18, R2, 0x4, R250 ;  /* 0x0000000402127825 */ /* 0x002fc600078e02fa */
[----:B------:R-:W2:Y:S01]  /*2cd50*/  LDL.LU.64 R250, [R1+0xe60] ;  /* 0x000e600001fa7983 */ /* 0x000ea20000300a00 */
        /* <DEDUP_REMOVED lines=11> */
[----:B------:R-:W-:-:S04]  /*2ce10*/  IADD3 R7, R0, -0x19e, RZ ;  /* 0xfffffe6200077810 */ /* 0x000fc80007ffe0ff */
[----:B------:R-:W-:Y:S01]  /*2ce20*/  ISETP.GE.U32.AND P4, PT, R7, 0x7ffffde3, PT ;  /* 0x7ffffde30700780c */ /* 0x000fe20003f86070 */
[C---:B---3--:R-:W-:Y:S02]  /*2ce30*/  IMAD.WIDE R18, R2.reuse, 0x4, R12 ;  /* 0x0000000402127825 */ /* 0x048fe400078e020c */
[----:B------:R-:W3:Y:S04]  /*2ce40*/  LDL.LU.64 R12, [R1+0xe58] ;  /* 0x000e5800010c7983 */ /* 0x000ee80000300a00 */
[----:B------:R1:W-:Y:S01]  /*2ce50*/  LDGSTS.E [R15+0x66400], [R18.64], !P0 ;  /* 0x66400000120f7fae */ /* 0x0003e2000c121844 */
[----:B----4-:R-:W-:-:S03]  /*2ce60*/  IMAD.WIDE R24, R2, 0x4, R4 ;  /* 0x0000000402187825 */ /* 0x010fc600078e0204 */
[----:B------:R-:W4:Y:S04]  /*2ce70*/  LDL.LU.64 R4, [R1+0xe50] ;  /* 0x000e500001047983 */ /* 0x000f280000300a00 */
[----:B------:R1:W-:Y:S04]  /*2ce80*/  STL.64 [R1+0x398], R18 ;  /* 0x0003981201007387 */ /* 0x0003e80000100a00 */
[----:B------:R1:W-:Y:S02]  /*2ce90*/  STL.64 [R1+0x390], R24 ;  /* 0x0003901801007387 */ /* 0x0003e40000100a00 */
[----:B-1----:R-:W-:-:S02]  /*2cea0*/  IMAD.WIDE R22, R2, 0x4, R20 ;  /* 0x0000000402167825 */ /* 0x002fc400078e0214 */
[----:B------:R-:W4:Y:S04]  /*2ceb0*/  LDL.LU.64 R20, [R1+0xe48] ;  /* 0x000e480001147983 */ /* 0x000f280000300a00 */
[----:B------:R2:W-:Y:S01]  /*2cec0*/  STL.64 [R1+0x318], R22 ;  /* 0x0003181601007387 */ /* 0x0005e20000100a00 */
[----:B------:R-:W-:-:S03]  /*2ced0*/  IMAD.WIDE R16, R2, 0x4, R16 ;  /* 0x0000000402107825 */ /* 0x000fc600078e0210 */
[----:B------:R-:W4:Y:S04]  /*2cee0*/  LDL.LU.64 R18, [R1+0xe40] ;  /* 0x000e400001127983 */ /* 0x000f280000300a00 */
[----:B------:R1:W-:Y:S04]  /*2cef0*/  STL.64 [R1+0x310], R16 ;  /* 0x0003101001007387 */ /* 0x0003e80000100a00 */
[----:B------:R1:W-:Y:S04]  /*2cf00*/  LDGSTS.E [R15+0x66600], [R24.64], !P0 ;  /* 0x66600000180f7fae */ /* 0x0003e8000c121844 */
[----:B------:R2:W-:Y:S01]  /*2cf10*/  LDGSTS.E [R15+0x67400], [R22.64], !P4 ;  /* 0x67400000160f7fae */ /* 0x0005e2000e121844 */
[----:B------:R-:W-:-:S03]  /*2cf20*/  IMAD.WIDE R26, R2, 0x4, R244 ;  /* 0x00000004021a7825 */ /* 0x000fc600078e02f4 */
[----:B------:R2:W-:Y:S04]  /*2cf30*/  LDGSTS.E [R15+0x67600], [R16.64], !P4 ;  /* 0x67600000100f7fae */ /* 0x0005e8000e121844 */
[----:B------:R-:W4:Y:S01]  /*2cf40*/  LDL.LU.64 R244, [R1+0xe38] ;  /* 0x000e380001f47983 */ /* 0x000f220000300a00 */
[----:B-1----:R-:W-:-:S03]  /*2cf50*/  IMAD.WIDE R24, R2, 0x4, R246 ;  /* 0x0000000402187825 */ /* 0x002fc600078e02f6 */
[----:B------:R-:W4:Y:S04]  /*2cf60*/  LDL.LU.64 R246, [R1+0xe30] ;  /* 0x000e300001f67983 */ /* 0x000f280000300a00 */
[----:B------:R-:W-:Y:S04]  /*2cf70*/  STL.64 [R1+0x2a8], R26 ;  /* 0x0002a81a01007387 */ /* 0x000fe80000100a00 */
[----:B------:R-:W-:Y:S01]  /*2cf80*/  STL.64 [R1+0x2a0], R24 ;  /* 0x0002a01801007387 */ /* 0x000fe20000100a00 */
[----:B--2---:R-:W-:-:S03]  /*2cf90*/  IMAD.WIDE R22, R2, 0x4, R248 ;  /* 0x0000000402167825 */ /* 0x004fc600078e02f8 */
[----:B------:R-:W2:Y:S04]  /*2cfa0*/  LDL.LU.64 R248, [R1+0xe28] ;  /* 0x000e280001f87983 */ /* 0x000ea80000300a00 */
[----:B------:R-:W-:Y:S01]  /*2cfb0*/  STL.64 [R1+0x248], R22 ;  /* 0x0002481601007387 */ /* 0x000fe20000100a00 */
[----:B------:R-:W-:-:S03]  /*2cfc0*/  IMAD.WIDE R16, R2, 0x4, R250 ;  /* 0x0000000402107825 */ /* 0x000fc600078e02fa */
        /* <DEDUP_REMOVED lines=28> */
[----:B------:R2:W-:Y:S04]  /*2d190*/  LDGSTS.E [R15+0x6b400], [R22.64], !P6 ;  /* 0x6b400000160f7fae */ /* 0x0005e8000f121844 */
[----:B------:R2:W-:Y:S01]  /*2d1a0*/  LDGSTS.E [R15+0x6b600], [R18.64], !P6 ;  /* 0x6b600000120f7fae */ /* 0x0005e2000f121844 */
[----:B------:R-:W-:-:S03]  /*2d1b0*/  IMAD.WIDE R26, R2, 0x4, R244 ;  /* 0x00000004021a7825 */ /* 0x000fc600078e02f4 */
        /* <DEDUP_REMOVED lines=614> */
[----:B------:R-:W-:-:S04]  /*2f820*/  IADD3 R6, R0, -0x1ac, RZ ;  /* 0xfffffe5400067810 */ /* 0x000fc80007ffe0ff */
[----:B------:R-:W-:Y:S01]  /*2f830*/  ISETP.GE.U32.AND P6, PT, R6, 0x7ffffdd5, PT ;  /* 0x7ffffdd50600780c */ /* 0x000fe20003fc6070 */
[----:B------:R3:W-:Y:S04]  /*2f840*/  STL.64 [R1+0x220], R16 ;  /* 0x0002201001007387 */ /* 0x0007e80000100a00 */
[----:B------:R1:W-:Y:S04]  /*2f850*/  LDGSTS.E [R11+0x68c00], [R26.64], !P3 ;  /* 0x68c000001a0b7fae */ /* 0x0003e8000d921844 */
[----:B------:R4:W-:Y:S04]  /*2f860*/  LDGSTS.E [R11+0x68e00], [R24.64], !P3 ;  /* 0x68e00000180b7fae */ /* 0x0009e8000d921844 */
[----:B------:R1:W-:Y:S01]  /*2f870*/  LDGSTS.E [R11+0x69c00], [R22.64], !P1 ;  /* 0x69c00000160b7fae */ /* 0x0003e2000c921844 */
[----:B------:R-:W-:-:S03]  /*2f880*/  IADD3 R7, R0, -0x1b0, RZ ;  /* 0xfffffe5000077810 */ /* 0x000fc60007ffe0ff */
[----:B------:R3:W-:Y:S01]  /*2f890*/  LDGSTS.E [R11+0x69e00], [R16.64], !P1 ;  /* 0x69e00000100b7fae */ /* 0x0007e2000c921844 */
[----:B------:R-:W-:Y:S01]  /*2f8a0*/  ISETP.GE.U32.AND P5, PT, R7, 0x7ffffdd1, PT ;  /* 0x7ffffdd10700780c */ /* 0x000fe20003fa6070 */
[C---:B---3--:R-:W-:Y:S02]  /*2f8b0*/  IMAD.WIDE R16, R2.reuse, 0x4, R12 ;  /* 0x0000000402107825 */ /* 0x048fe400078e020c */
[----:B------:R-:W3:Y:S04]  /*2f8c0*/  LDL.LU.64 R12, [R1+0xa28] ;  /* 0x000a2800010c7983 */ /* 0x000ee80000300a00 */
[----:B------:R1:W-:Y:S01]  /*2f8d0*/  LDGSTS.E [R11+0x6ac00], [R16.64], !P6 ;  /* 0x6ac00000100b7fae */ /* 0x0003e2000f121844 */
[----:B----4-:R-:W-:-:S03]  /*2f8e0*/  IMAD.WIDE R24, R2, 0x4, R4 ;  /* 0x0000000402187825 */ /* 0x010fc600078e0204 */
[----:B------:R-:W4:Y:S04]  /*2f8f0*/  LDL.LU.64 R4, [R1+0xa20] ;  /* 0x000a200001047983 */ /* 0x000f280000300a00 */
[----:B------:R1:W-:Y:S02]  /*2f900*/  STL.64 [R1+0x1b8], R16 ;  /* 0x0001b81001007387 */ /* 0x0003e40000100a00 */
[C---:B-1----:R-:W-:Y:S02]  /*2f910*/  IMAD.WIDE R22, R2.reuse, 0x4, R20 ;  /* 0x0000000402167825 */ /* 0x042fe400078e0214 */
[----:B------:R1:W-:Y:S04]  /*2f920*/  STL.64 [R1+0x1b0], R24 ;  /* 0x0001b01801007387 */ /* 0x0003e80000100a00 */
[----:B------:R1:W-:Y:S01]  /*2f930*/  LDGSTS.E [R11+0x6ae00], [R24.64], !P6 ;  /* 0x6ae00000180b7fae */ /* 0x0003e2000f121844 */
[----:B------:R-:W-:-:S03]  /*2f940*/  IMAD.WIDE R20, R2, 0x4, R18 ;  /* 0x0000000402147825 */ /* 0x000fc600078e0212 */
[----:B------:R2:W-:Y:S04]  /*2f950*/  LDGSTS.E [R11+0x6bc00], [R22.64], !P5 ;  /* 0x6bc00000160b7fae */ /* 0x0005e8000e921844 */
[----:B------:R-:W4:Y:S04]  /*2f960*/  LDL.LU.64 R18, [R1+0xa18] ;  /* 0x000a180001127983 */ /* 0x000f280000300a00 */
[----:B------:R2:W-:Y:S04]  /*2f970*/  STL.64 [R1+0x178], R22 ;  /* 0x0001781601007387 */ /* 0x0005e80000100a00 */
[----:B------:R-:W4:Y:S04]  /*2f980*/  LDL.LU.64 R16, [R1+0xa10] ;  /* 0x000a100001107983 */ /* 0x000f280000300a00 */
[----:B------:R2:W-:Y:S01]  /*2f990*/  STL.64 [R1+0x170], R20 ;  /* 0x0001701401007387 */ /* 0x0005e20000100a00 */
        /* <DEDUP_REMOVED lines=9> */
[----:B------:R3:W-:Y:S01]  /*2fa30*/  STL.64 [R1+0xf8], R22 ;  /* 0x0000f81601007387 */ /* 0x0007e20000100a00 */
[----:B------:R-:W-:-:S03]  /*2fa40*/  IMAD.WIDE R20, R2, 0x4, R250 ;  /* 0x0000000402147825 */ /* 0x000fc600078e02fa */
[----:B------:R-:W2:Y:S01]  /*2fa50*/  LDL.LU.64 R250, [R1+0x9f0] ;  /* 0x0009f00001fa7983 */ /* 0x000ea20000300a00 */
[C---:B------:R-:W-:Y:S02]  /*2fa60*/  IADD3 R6, R0.reuse, -0x1b4, RZ ;  /* 0xfffffe4c00067810 */ /* 0x040fe40007ffe0ff */
[----:B------:R-:W-:Y:S02]  /*2fa70*/  IADD3 R7, R0, -0x1b8, RZ ;  /* 0xfffffe4800077810 */ /* 0x000fe40007ffe0ff */
[----:B------:R-:W-:Y:S02]  /*2fa80*/  ISETP.GE.U32.AND P0, PT, R6, 0x7ffffdcd, PT ;  /* 0x7ffffdcd0600780c */ /* 0x000fe40003f06070 */
[----:B------:R-:W-:Y:S02]  /*2fa90*/  ISETP.GE.U32.AND P4, PT, R7, 0x7ffffdc9, PT ;  /* 0x7ffffdc90700780c */ /* 0x000fe40003f86070 */
[C---:B------:R-:W-:Y:S02]  /*2faa0*/  IADD3 R6, R0.reuse, -0x1bc, RZ ;  /* 0xfffffe4400067810 */ /* 0x040fe40007ffe0ff */
[----:B------:R-:W-:-:S02]  /*2fab0*/  IADD3 R7, R0, -0x1c0, RZ ;  /* 0xfffffe4000077810 */ /* 0x000fc40007ffe0ff */
[----:B------:R-:W-:Y:S01]  /*2fac0*/  ISETP.GE.U32.AND P2, PT, R6, 0x7ffffdc5, PT ;  /* 0x7ffffdc50600780c */ /* 0x000fe20003f46070 */
[----:B------:R4:W-:Y:S04]  /*2fad0*/  STL.64 [R1+0xf0], R20 ;  /* 0x0000f01401007387 */ /* 0x0009e80000100a00 */
[----:B------:R1:W-:Y:S01]  /*2fae0*/  LDGSTS.E [R11+0x6cc00], [R26.64], !P0 ;  /* 0x6cc000001a0b7fae */ /* 0x0003e2000c121844 */
[----:B------:R-:W-:-:S03]  /*2faf0*/  ISETP.GE.U32.AND P3, PT, R7, 0x7ffffdc1, PT ;  /* 0x7ffffdc10700780c */ /* 0x000fc60003f66070 */
[----:B------:R1:W-:Y:S04]  /*2fb00*/  LDGSTS.E [R11+0x6ce00], [R24.64], !P0 ;  /* 0x6ce00000180b7fae */ /* 0x0003e8000c121844 */
[----:B------:R3:W-:Y:S04]  /*2fb10*/  LDGSTS.E [R11+0x6dc00], [R22.64], !P4 ;  /* 0x6dc00000160b7fae */ /* 0x0007e8000e121844 */
[----:B------:R4:W-:Y:S01]  /*2fb20*/  LDGSTS.E [R11+0x6de00], [R20.64], !P4 ;  /* 0x6de00000140b7fae */ /* 0x0009e2000e121844 */
[----:B---3--:R-:W-:-:S03]  /*2fb30*/  IMAD.WIDE R22, R2, 0x4, R12 ;  /* 0x0000000402167825 */ /* 0x008fc600078e020c */
[----:B------:R-:W3:Y:S04]  /*2fb40*/  LDL.LU.64 R12, [R1+0x9e8] ;  /* 0x0009e800010c7983 */ /* 0x000ee80000300a00 */
[----:B------:R1:W-:Y:S01]  /*2fb50*/  LDGSTS.E [R11+0x6ec00], [R22.64], !P2 ;  /* 0x6ec00000160b7fae */ /* 0x0003e2000d121844 */
[----:B----4-:R-:W-:-:S03]  /*2fb60*/  IMAD.WIDE R20, R2, 0x4, R4 ;  /* 0x0000000402147825 */ /* 0x010fc600078e0204 */
[----:B------:R-:W4:Y:S04]  /*2fb70*/  LDL.LU.64 R4, [R1+0x9e0] ;  /* 0x0009e00001047983 */ /* 0x000f280000300a00 */
[----:B------:R1:W-:Y:S04]  /*2fb80*/  STL.64 [R1+0xb8], R22 ;  /* 0x0000b81601007387 */ /* 0x0003e80000100a00 */
[----:B------:R1:W-:Y:S04]  /*2fb90*/  STL.64 [R1+0xb0], R20 ;  /* 0x0000b01401007387 */ /* 0x0003e80000100a00 */
[----:B------:R1:W-:Y:S01]  /*2fba0*/  LDGSTS.E [R11+0x6ee00], [R20.64], !P2 ;  /* 0x6ee00000140b7fae */ /* 0x0003e2000d121844 */
[----:B------:R-:W-:-:S04]  /*2fbb0*/  IMAD.WIDE R18, R2, 0x4, R18 ;  /* 0x0000000402127825 */ /* 0x000fc800078e0212 */
[C---:B------:R-:W-:Y:S01]  /*2fbc0*/  IMAD.WIDE R16, R2.reuse, 0x4, R16 ;  /* 0x0000000402107825 */ /* 0x040fe200078e0210 */
[----:B------:R2:W-:Y:S04]  /*2fbd0*/  STL.64 [R1+0x78], R18 ;  /* 0x0000781201007387 */ /* 0x0005e80000100a00 */
[----:B------:R2:W-:Y:S04]  /*2fbe0*/  STL.64 [R1+0x70], R16 ;  /* 0x0000701001007387 */ /* 0x0005e80000100a00 */
[----:B-1----:R-:W4:Y:S01]  /*2fbf0*/  LDL.LU.64 R22, [R1+0x9d8] ;  /* 0x0009d80001167983 */ /* 0x002f220000300a00 */
[----:B------:R-:W-:-:S03]  /*2fc00*/  IMAD.WIDE R26, R2, 0x4, R244 ;  /* 0x00000004021a7825 */ /* 0x000fc600078e02f4 */
[----:B------:R-:W4:Y:S01]  /*2fc10*/  LDL.LU.64 R20, [R1+0x9d0] ;  /* 0x0009d00001147983 */ /* 0x000f220000300a00 */
[----:B------:R-:W-:-:S03]  /*2fc20*/  IMAD.WIDE R24, R2, 0x4, R246 ;  /* 0x0000000402187825 */ /* 0x000fc600078e02f6 */
[----:B------:R-:W4:Y:S04]  /*2fc30*/  LDL.LU.64 R244, [R1+0x9c8] ;  /* 0x0009c80001f47983 */ /* 0x000f280000300a00 */
[----:B------:R-:W4:Y:S04]  /*2fc40*/  LDL.LU.64 R246, [R1+0x9c0] ;  /* 0x0009c00001f67983 */ /* 0x000f280000300a00 */
[----:B------:R2:W-:Y:S04]  /*2fc50*/  LDGSTS.E [R11+0x6fc00], [R18.64], !P3 ;  /* 0x6fc00000120b7fae */ /* 0x0005e8000d921844 */
[----:B------:R3:W-:Y:S04]  /*2fc60*/  STL.64 [R1+0x38], R26 ;  /* 0x0000381a01007387 */ /* 0x0007e80000100a00 */
[----:B------:R-:W-:Y:S01]  /*2fc70*/  STL.64 [R1+0x30], R24 ;  /* 0x0000301801007387 */ /* 0x000fe20000100a00 */
[----:B--2---:R-:W-:-:S03]  /*2fc80*/  IMAD.WIDE R18, R2, 0x4, R248 ;  /* 0x0000000402127825 */ /* 0x004fc600078e02f8 */
[----:B------:R1:W-:Y:S04]  /*2fc90*/  LDGSTS.E [R11+0x6fe00], [R16.64], !P3 ;  /* 0x6fe00000100b7fae */ /* 0x0003e8000d921844 */
[----:B------:R-:W2:Y:S04]  /*2fca0*/  LDL.LU.64 R248, [R1+0x9b8] ;  /* 0x0009b80001f87983 */ /* 0x000ea80000300a00 */
[----:B------:R3:W-:Y:S01]  /*2fcb0*/  STL.64 [R1+0x9f8], R18 ;  /* 0x0009f81201007387 */ /* 0x0007e20000100a00 */
[----:B-1----:R-:W-:-:S03]  /*2fcc0*/  IMAD.WIDE R16, R2, 0x4, R250 ;  /* 0x0000000402107825 */ /* 0x002fc600078e02fa */
        /* <DEDUP_REMOVED lines=11> */
[----:B------:R1:W-:Y:S04]  /*2fd80*/  STL.64 [R1+0x9f0], R16 ;  /* 0x0009f01001007387 */ /* 0x0003e80000100a00 */
[----:B------:R1:W-:Y:S04]  /*2fd90*/  LDGSTS.E [R11+0x71c00], [R18.64], !P6 ;  /* 0x71c00000120b7fae */ /* 0x0003e8000f121844 */
[----:B------:R1:W-:Y:S01]  /*2fda0*/  LDGSTS.E [R11+0x71e00], [R16.64], !P6 ;  /* 0x71e00000100b7fae */ /* 0x0003e2000f121844 */
[----:B---3--:R-:W-:-:S03]  /*2fdb0*/  IMAD.WIDE R26, R2, 0x4, R12 ;  /* 0x00000004021a7825 */ /* 0x008fc600078e020c */
[----:B-1----:R-:W3:Y:S04]  /*2fdc0*/  LDL.LU.64 R18, [R1+0x9a8] ;  /* 0x0009a80001127983 */ /* 0x002ee80000300a00 */
[----:B------:R-:W3:Y:S04]  /*2fdd0*/  LDL.LU.64 R16, [R1+0x9a0] ;  /* 0x0009a00001107983 */ /* 0x000ee80000300a00 */
[----:B------:R1:W-:Y:S04]  /*2fde0*/  STL.64 [R1+0x9e8], R26 ;  /* 0x0009e81a01007387 */ /* 0x0003e80000100a00 */
[----:B------:R1:W-:Y:S01]  /*2fdf0*/  LDGSTS.E [R11+0x72c00], [R26.64], !P5 ;  /* 0x72c000001a0b7fae */ /* 0x0003e2000e921844 */
[----:B----4-:R-:W-:-:S03]  /*2fe00*/  IMAD.WIDE R24, R2, 0x4, R4 ;  /* 0x0000000402187825 */ /* 0x010fc600078e0204 */
[----:B------:R-:W4:Y:S04]  /*2fe10*/  LDL.LU.64 R4, [R1+0x928] ;  /* 0x0009280001047983 */ /* 0x000f280000300a00 */
[----:B------:R-:W4:Y:S04]  /*2fe20*/  LDL.LU.64 R12, [R1+0x920] ;  /* 0x00092000010c7983 */ /* 0x000f280000300a00 */
[----:B------:R1:W-:Y:S04]  /*2fe30*/  STL.64 [R1+0x9e0], R24 ;  /* 0x0009e01801007387 */ /* 0x0003e80000100a00 */
[----:B------:R1:W-:Y:S01]  /*2fe40*/  LDGSTS.E [R11+0x72e00], [R24.64], !P5 ;  /* 0x72e00000180b7fae */ /* 0x0003e2000e921844 */
[----:B------:R-:W-:-:S04]  /*2fe50*/  IMAD.WIDE R22, R2, 0x4, R22 ;  /* 0x0000000402167825 */ /* 0x000fc800078e0216 */
[C---:B------:R-:W-:Y:S01]  /*2fe60*/  IMAD.WIDE R20, R2.reuse, 0x4, R20 ;  /* 0x0000000402147825 */ /* 0x040fe200078e0214 */
[----:B------:R2:W-:Y:S03]  /*2fe70*/  STL.64 [R1+0x9d8], R22 ;  /* 0x0009d81601007387 */ /* 0x0005e60000100a00 */
[C---:B-1----:R-:W-:Y:S01]  /*2fe80*/  IMAD.WIDE R26, R2.reuse, 0x4, R244 ;  /* 0x00000004021a7825 */ /* 0x042fe200078e02f4 */
[----:B------:R1:W-:Y:S03]  /*2fe90*/  STL.64 [R1+0x9d0], R20 ;  /* 0x0009d01401007387 */ /* 0x0003e60000100a00 */
[C---:B------:R-:W-:Y:S01]  /*2fea0*/  IMAD.WIDE R24, R2.reuse, 0x4, R246 ;  /* 0x0000000402187825 */ /* 0x040fe200078e02f6 */
[----:B------:R2:W-:Y:S04]  /*2feb0*/  LDGSTS.E [R11+0x73c00], [R22.64], !P0 ;  /* 0x73c00000160b7fae */ /* 0x0005e8000c121844 */
[----:B------:R-:W4:Y:S04]  /*2fec0*/  LDL.LU.64 R244, [R1+0x918] ;  /* 0x0009180001f47983 */ /* 0x000f280000300a00 */
[----:B------:R-:W4:Y:S04]  /*2fed0*/  LDL.LU.64 R246, [R1+0x910] ;  /* 0x0009100001f67983 */ /* 0x000f280000300a00 */
[----:B------:R-:W-:Y:S04]  /*2fee0*/  STL.64 [R1+0x9c8], R26 ;  /* 0x0009c81a01007387 */ /* 0x000fe80000100a00 */
[----:B------:R-:W-:Y:S01]  /*2fef0*/  STL.64 [R1+0x9c0], R24 ;  /* 0x0009c01801007387 */ /* 0x000fe20000100a00 */
[----:B--2---:R-:W-:-:S03]  /*2ff00*/  IMAD.WIDE R22, R2, 0x4, R248 ;  /* 0x0000000402167825 */ /* 0x004fc600078e02f8 */
[----:B------:R1:W-:Y:S04]  /*2ff10*/  LDGSTS.E [R11+0x73e00], [R20.64], !P0 ;  /* 0x73e00000140b7fae */ /* 0x0003e8000c121844 */
[----:B------:R-:W2:Y:S04]  /*2ff20*/  LDL.LU.64 R248, [R1+0x908] ;  /* 0x0009080001f87983 */ /* 0x000ea80000300a00 */
[----:B------:R-:W-:Y:S01]  /*2ff30*/  STL.64 [R1+0x9b8], R22 ;  /* 0x0009b81601007387 */ /* 0x000fe20000100a00 */
[----:B-1----:R-:W-:-:S03]  /*2ff40*/  IMAD.WIDE R20, R2, 0x4, R250 ;  /* 0x0000000402147825 */ /* 0x002fc600078e02fa */
[----:B------:R-:W2:Y:S01]  /*2ff50*/  LDL.LU.64 R250, [R1+0x900] ;  /* 0x0009000001fa7983 */ /* 0x000ea20000300a00 */
[C---:B------:R-:W-:Y:S02]  /*2ff60*/  IADD3 R6, R0.reuse, -0x1d4, RZ ;  /* 0xfffffe2c00067810 */ /* 0x040fe40007ffe0ff */
[----:B------:R-:W-:Y:S02]  /*2ff70*/  IADD3 R7, R0, -0x1d8, RZ ;  /* 0xfffffe2800077810 */ /* 0x000fe40007ffe0ff */
[----:B------:R-:W-:Y:S02]  /*2ff80*/  ISETP.GE.U32.AND P4, PT, R6, 0x7ffffdad, PT ;  /* 0x7ffffdad0600780c */ /* 0x000fe40003f86070 */
[----:B------:R-:W-:Y:S02]  /*2ff90*/  IADD3 R6, R0, -0x1dc, RZ ;  /* 0xfffffe2400067810 */ /* 0x000fe40007ffe0ff */
[----:B------:R-:W-:Y:S02]  /*2ffa0*/  ISETP.GE.U32.AND P2, PT, R7, 0x7ffffda9, PT ;  /* 0x7ffffda90700780c */ /* 0x000fe40003f46070 */
[----:B------:R-:W-:-:S02]  /*2ffb0*/  ISETP.GE.U32.AND P3, PT, R6, 0x7ffffda5, PT ;  /* 0x7ffffda50600780c */ /* 0x000fc40003f66070 */
[C---:B------:R-:W-:Y:S02]  /*2ffc0*/  IADD3 R7, R0.reuse, -0x1e0, RZ ;  /* 0xfffffe2000077810 */ /* 0x040fe40007ffe0ff */
[----:B------:R-:W-:Y:S02]  /*2ffd0*/  IADD3 R6, R0, -0x1e4, RZ ;  /* 0xfffffe1c00067810 */ /* 0x000fe40007ffe0ff */
[----:B------:R-:W-:Y:S01]  /*2ffe0*/  ISETP.GE.U32.AND P1, PT, R7, 0x7ffffda1, PT ;  /* 0x7ffffda10700780c */ /* 0x000fe20003f26070 */
[----:B------:R1:W-:Y:S01]  /*2fff0*/  LDGSTS.E [R11+0x74c00], [R26.64], !P4 ;  /* 0x74c000001a0b7fae */ /* 0x0003e2000e121844 */
[----:B------:R-:W-:Y:S02]  /*30000*/  ISETP.GE.U32.AND P6, PT, R6, 0x7ffffd9d, PT ;  /* 0x7ffffd9d0600780c */ /* 0x000fe40003fc6070 */
[C---:B------:R-:W-:Y:S01]  /*30010*/  IADD3 R7, R0.reuse, -0x1e8, RZ ;  /* 0xfffffe1800077810 */ /* 0x040fe20007ffe0ff */
[----:B------:R-:W-:Y:S01]  /*30020*/  STL.64 [R1+0x9b0], R20 ;  /* 0x0009b01401007387 */ /* 0x000fe20000100a00 */
[----:B------:R-:W-:-:S02]  /*30030*/  IADD3 R6, R0, -0x1ec, RZ ;  /* 0xfffffe1400067810 */ /* 0x000fc40007ffe0ff */
[----:B------:R-:W-:Y:S01]  /*30040*/  ISETP.GE.U32.AND P5, PT, R7, 0x7ffffd99, PT ;  /* 0x7ffffd990700780c */ /* 0x000fe20003fa6070 */
[----:B------:R1:W-:Y:S01]  /*30050*/  LDGSTS.E [R11+0x74e00], [R24.64], !P4 ;  /* 0x74e00000180b7fae */ /* 0x0003e2000e121844 */
[----:B------:R-:W-:Y:S02]  /*30060*/  ISETP.GE.U32.AND P0, PT, R6, 0x7ffffd95, PT ;  /* 0x7ffffd950600780c */ /* 0x000fe40003f06070 */
[C---:B------:R-:W-:Y:S01]  /*30070*/  IADD3 R7, R0.reuse, -0x1f0, RZ ;  /* 0xfffffe1000077810 */ /* 0x040fe20007ffe0ff */
[----:B------:R1:W-:Y:S01]  /*30080*/  LDGSTS.E [R11+0x75c00], [R22.64], !P2 ;  /* 0x75c00000160b7fae */ /* 0x0003e2000d121844 */
[----:B------:R-:W-:-:S03]  /*30090*/  IADD3 R6, R0, -0x1f4, RZ ;  /* 0xfffffe0c00067810 */ /* 0x000fc60007ffe0ff */
[----:B------:R1:W-:Y:S01]  /*300a0*/  LDGSTS.E [R11+0x75e00], [R20.64], !P2 ;  /* 0x75e00000140b7fae */ /* 0x0003e2000d121844 */
[----:B---3--:R-:W-:-:S04]  /*300b0*/  IMAD.WIDE R18, R2, 0x4, R18 ;  /* 0x0000000402127825 */ /* 0x008fc800078e0212 */
[----:B------:R-:W-:Y:S01]  /*300c0*/  IMAD.WIDE R16, R2, 0x4, R16 ;  /* 0x0000000402107825 */ /* 0x000fe200078e0210 */
[----:B------:R-:W-:Y:S04]  /*300d0*/  STL.64 [R1+0x9a8], R18 ;  /* 0x0009a81201007387 */ /* 0x000fe80000100a00 */
[----:B------:R3:W-:Y:S01]  /*300e0*/  STL.64 [R1+0x9a0], R16 ;  /* 0x0009a01001007387 */ /* 0x0007e20000100a00 */
[----:B------:R-:W-:-:S03]  /*300f0*/  ISETP.GE.U32.AND P4, PT, R7, 0x7ffffd91, PT ;  /* 0x7ffffd910700780c */ /* 0x000fc60003f86070 */
[----:B------:R1:W-:Y:S01]  /*30100*/  LDGSTS.E [R11+0x76c00], [R18.64], !P3 ;  /* 0x76c00000120b7fae */ /* 0x0003e2000d921844 */
[----:B------:R-:W-:-:S03]  /*30110*/  ISETP.GE.U32.AND P2, PT, R6, 0x7ffffd8d, PT ;  /* 0x7ffffd8d0600780c */ /* 0x000fc60003f46070 */
[----:B------:R3:W-:Y:S01]  /*30120*/  LDGSTS.E [R11+0x76e00], [R16.64], !P3 ;  /* 0x76e00000100b7fae */ /* 0x0007e2000d921844 */
[C---:B------:R-:W-:Y:S02]  /*30130*/  IADD3 R7, R0.reuse, -0x1f8, RZ ;  /* 0xfffffe0800077810 */ /* 0x040fe40007ffe0ff */
[----:B------:R-:W-:Y:S02]  /*30140*/  IADD3 R6, R0, -0x1fc, RZ ;  /* 0xfffffe0400067810 */ /* 0x000fe40007ffe0ff */
[----:B------:R-:W-:Y:S01]  /*30150*/  ISETP.GE.U32.AND P3, PT, R7, 0x7ffffd89, PT ;  /* 0x7ffffd890700780c */ /* 0x000fe20003f66070 */
[----:B----4-:R-:W-:-:S04]  /*30160*/  IMAD.WIDE R4, R2, 0x4, R4 ;  /* 0x0000000402047825 */ /* 0x010fc800078e0204 */
[----:B------:R-:W-:Y:S01]  /*30170*/  IMAD.WIDE R12, R2, 0x4, R12 ;  /* 0x00000004020c7825 */ /* 0x000fe200078e020c */
[----:B------:R4:W-:Y:S04]  /*30180*/  STL.64 [R1+0xa08], R4 ;  /* 0x000a080401007387 */ /* 0x0009e80000100a00 */
[----:B------:R2:W-:Y:S04]  /*30190*/  STL.64 [R1+0xa10], R12 ;  /* 0x000a100c01007387 */ /* 0x0005e80000100a00 */
[----:B---3--:R-:W3:Y:S04]  /*301a0*/  LDL.LU.64 R16, [R1+0x8a8] ;  /* 0x0008a80001107983 */ /* 0x008ee80000300a00 */
[----:B-1----:R-:W3:Y:S04]  /*301b0*/  LDL.LU.64 R22, [R1+0x890] ;  /* 0x0008900001167983 */ /* 0x002ee80000300a00 */
[----:B------:R4:W-:Y:S04]  /*301c0*/  LDGSTS.E [R11+0x77c00], [R4.64], !P1 ;  /* 0x77c00000040b7fae */ /* 0x0009e8000c921844 */
[----:B------:R-:W3:Y:S04]  /*301d0*/  LDL.LU.64 R18, [R1+0x888] ;  /* 0x0008880001127983 */ /* 0x000ee80000300a00 */
[----:B------:R2:W-:Y:S01]  /*301e0*/  LDGSTS.E [R11+0x77e00], [R12.64], !P1 ;  /* 0x77e000000c0b7fae */ /* 0x0005e2000c921844 */
[----:B------:R-:W-:-:S03]  /*301f0*/  ISETP.GE.U32.AND P1, PT, R6, 0x7ffffd85, PT ;  /* 0x7ffffd850600780c */ /* 0x000fc60003f26070 */
[----:B----4-:R-:W4:Y:S04]  /*30200*/  LDL.LU.64 R4, [R1+0x8f8] ;  /* 0x0008f80001047983 */ /* 0x010f280000300a00 */
[----:B------:R-:W4:Y:S04]  /*30210*/  LDL.LU.64 R32, [R1+0x8e8] ;  /* 0x0008e80001207983 */ /* 0x000f280000300a00 */
[----:B------:R-:W4:Y:S01]  /*30220*/  LDL.LU.64 R30, [R1+0x8d8] ;  /* 0x0008d800011e7983 */ /* 0x000f220000300a00 */
[----:B------:R-:W-:-:S03]  /*30230*/  IMAD.WIDE R26, R2, 0x4, R244 ;  /* 0x00000004021a7825 */ /* 0x000fc600078e02f4 */
[----:B------:R-:W4:Y:S01]  /*30240*/  LDL.LU.64 R244, [R1+0x8c8] ;  /* 0x0008c80001f47983 */ /* 0x000f220000300a00 */
[----:B------:R-:W-:-:S03]  /*30250*/  IMAD.WIDE R20, R2, 0x4, R246 ;  /* 0x0000000402147825 */ /* 0x000fc600078e02f6 */
[----:B------:R1:W-:Y:S04]  /*30260*/  STL.64 [R1+0xa20], R26 ;  /* 0x000a201a01007387 */ /* 0x0003e80000100a00 */
[----:B------:R-:W-:Y:S04]  /*30270*/  STL.64 [R1+0xa28], R20 ;  /* 0x000a281401007387 */ /* 0x000fe80000100a00 */
[----:B------:R1:W-:Y:S04]  /*30280*/  LDGSTS.E [R11+0x78c00], [R26.64], !P6 ;  /* 0x78c000001a0b7fae */ /* 0x0003e8000f121844 */
[----:B------:R1:W-:Y:S01]  /*30290*/  LDGSTS.E [R11+0x78e00], [R20.64], !P6 ;  /* 0x78e00000140b7fae */ /* 0x0003e2000f121844 */
[----:B--2---:R-:W-:-:S05]  /*302a0*/  IMAD.WIDE R12, R2, 0x4, R248 ;  /* 0x00000004020c7825 */ /* 0x004fca00078e02f8 */
[----:B------:R2:W-:Y:S01]  /*302b0*/  LDGSTS.E [R11+0x79c00], [R12.64], !P5 ;  /* 0x79c000000c0b7fae */ /* 0x0005e2000e921844 */
[----:B------:R-:W-:-:S03]  /*302c0*/  IMAD.WIDE R6, R2, 0x4, R250 ;  /* 0x0000000402067825 */ /* 0x000fc600078e02fa */
[----:B------:R-:W4:Y:S04]  /*302d0*/  LDL.LU.64 R250, [R1+0x8b8] ;  /* 0x0008b80001fa7983 */ /* 0x000f280000300a00 */
[----:B------:R-:W4:Y:S04]  /*302e0*/  LDL.LU.64 R24, [R1+0x8a0] ;  /* 0x0008a00001187983 */ /* 0x000f280000300a00 */
[----:B------:R2:W-:Y:S04]  /*302f0*/  STL.64 [R1+0xa40], R12 ;  /* 0x000a400c01007387 */ /* 0x0005e80000100a00 */
[----:B------:R1:W-:Y:S04]  /*30300*/  STL.64 [R1+0xa48], R6 ;  /* 0x000a480601007387 */ /* 0x0003e80000100a00 */
[----:B------:R-:W4:Y:S04]  /*30310*/  LDL.LU.64 R28, [R1+0x8f0] ;  /* 0x0008f000011c7983 */ /* 0x000f280000300a00 */
[----:B------:R-:W4:Y:S04]  /*30320*/  LDL.LU.64 R246, [R1+0x8e0] ;  /* 0x0008e00001f67983 */ /* 0x000f280000300a00 */
[----:B------:R-:W4:Y:S04]  /*30330*/  LDL.LU.64 R248, [R1+0x8d0] ;  /* 0x0008d00001f87983 */ /* 0x000f280000300a00 */
[----:B-1----:R-:W4:Y:S04]  /*30340*/  LDL.LU.64 R26, [R1+0x8c0] ;  /* 0x0008c000011a7983 */ /* 0x002f280000300a00 */
[----:B--2---:R-:W2:Y:S04]  /*30350*/  LDL.LU.64 R12, [R1+0x8b0] ;  /* 0x0008b000010c7983 */ /* 0x004ea80000300a00 */
[----:B------:R1:W-:Y:S04]  /*30360*/  LDGSTS.E [R11+0x79e00], [R6.64], !P5 ;  /* 0x79e00000060b7fae */ /* 0x0003e8000e921844 */
[----:B-1----:R-:W2:Y:S01]  /*30370*/  LDL.LU.64 R6, [R1+0x898] ;  /* 0x0008980001067983 */ /* 0x002ea20000300a00 */
[----:B---3--:R-:W-:-:S04]  /*30380*/  IMAD.WIDE R16, R3, 0x4, R16 ;  /* 0x0000000403107825 */ /* 0x008fc800078e0210 */
[C---:B------:R-:W-:Y:S01]  /*30390*/  IMAD.WIDE R22, R3.reuse, 0x4, R22 ;  /* 0x0000000403167825 */ /* 0x040fe200078e0216 */
[----:B------:R-:W-:Y:S04]  /*303a0*/  STL.64 [R1+0xc50], R16 ;  /* 0x000c501001007387 */ /* 0x000fe80000100a00 */
[----:B------:R-:W-:Y:S01]  /*303b0*/  STL.64 [R1+0xc80], R22 ;  /* 0x000c801601007387 */ /* 0x000fe20000100a00 */
[----:B------:R-:W-:-:S04]  /*303c0*/  IMAD.WIDE R18, R3, 0x4, R18 ;  /* 0x0000000403127825 */ /* 0x000fc800078e0212 */
[----:B----4-:R-:W-:-:S04]  /*303d0*/  IMAD.WIDE R4, R2, 0x4, R4 ;  /* 0x0000000402047825 */ /* 0x010fc800078e0204 */
[C---:B------:R-:W-:Y:S01]  /*303e0*/  IMAD.WIDE R36, R2.reuse, 0x4, R32 ;  /* 0x0000000402247825 */ /* 0x040fe200078e0220 */
[----:B------:R1:W-:Y:S03]  /*303f0*/  STL.64 [R1+0xa80], R4 ;  /* 0x000a800401007387 */ /* 0x0003e60000100a00 */
[C---:B------:R-:W-:Y:S01]  /*30400*/  IMAD.WIDE R32, R2.reuse, 0x4, R30 ;  /* 0x0000000402207825 */ /* 0x040fe200078e021e */
[----:B------:R-:W-:Y:S04]  /*30410*/  STL.64 [R1+0xcb0], R18 ;  /* 0x000cb01201007387 */ /* 0x000fe80000100a00 */
[----:B------:R-:W-:Y:S04]  /*30420*/  STL.64 [R1+0xab0], R36 ;  /* 0x000ab02401007387 */ /* 0x000fe80000100a00 */
[----:B------:R1:W-:Y:S01]  /*30430*/  LDGSTS.E [R11+0x7ac00], [R4.64], !P0 ;  /* 0x7ac00000040b7fae */ /* 0x0003e2000c121844 */
[----:B------:R-:W-:-:S03]  /*30440*/  IMAD.WIDE R30, R2, 0x4, R244 ;  /* 0x00000004021e7825 */ /* 0x000fc600078e02f4 */
[----:B------:R-:W3:Y:S04]  /*30450*/  LDL.LU.64 R244, [R1+0x880] ;  /* 0x0008800001f47983 */ /* 0x000ee80000300a00 */
[----:B------:R-:W-:Y:S04]  /*30460*/  STL.64 [R1+0xae0], R32 ;  /* 0x000ae02001007387 */ /* 0x000fe80000100a00 */
[----:B------:R-:W-:Y:S01]  /*30470*/  STL.64 [R1+0xb30], R30 ;  /* 0x000b301e01007387 */ /* 0x000fe20000100a00 */
[----:B------:R-:W-:-:S04]  /*30480*/  IMAD.WIDE R250, R2, 0x4, R250 ;  /* 0x0000000402fa7825 */ /* 0x000fc800078e02fa */
[C---:B------:R-:W-:Y:S01]  /*30490*/  IMAD.WIDE R24, R2.reuse, 0x4, R24 ;  /* 0x0000000402187825 */ /* 0x040fe200078e0218 */
[----:B------:R-:W-:Y:S03]  /*304a0*/  STL.64 [R1+0xb60], R250 ;  /* 0x000b60fa01007387 */ /* 0x000fe60000100a00 */
[----:B------:R-:W-:-:S04]  /*304b0*/  IMAD.WIDE R38, R2, 0x4, R28 ;  /* 0x0000000402267825 */ /* 0x000fc800078e021c */
[C---:B------:R-:W-:Y:S01]  /*304c0*/  IMAD.WIDE R34, R2.reuse, 0x4, R246 ;  /* 0x0000000402227825 */ /* 0x040fe200078e02f6 */
[----:B------:R4:W-:Y:S04]  /*304d0*/  STL.64 [R1+0xa68], R38 ;  /* 0x000a682601007387 */ /* 0x0009e80000100a00 */
[----:B------:R-:W-:Y:S01]  /*304e0*/  STL.64 [R1+0xb70], R24 ;  /* 0x000b701801007387 */ /* 0x000fe20000100a00 */
[----:B------:R-:W-:-:S03]  /*304f0*/  IMAD.WIDE R248, R2, 0x4, R248 ;  /* 0x0000000402f87825 */ /* 0x000fc600078e02f8 */
[----:B------:R1:W-:Y:S01]  /*30500*/  STL.64 [R1+0xa88], R34 ;  /* 0x000a882201007387 */ /* 0x0003e20000100a00 */
[----:B------:R-:W-:-:S03]  /*30510*/  IMAD.WIDE R28, R2, 0x4, R26 ;  /* 0x00000004021c7825 */ /* 0x000fc600078e021a */
[----:B------:R-:W3:Y:S01]  /*30520*/  LDL.LU.64 R246, [R1+0x878] ;  /* 0x0008780001f67983 */ /* 0x000ee20000300a00 */
[----:B--2---:R-:W-:-:S03]  /*30530*/  IMAD.WIDE R26, R2, 0x4, R12 ;  /* 0x00000004021a7825 */ /* 0x004fc600078e020c */
[----:B------:R2:W-:Y:S04]  /*30540*/  STL.64 [R1+0xab8], R248 ;  /* 0x000ab8f801007387 */ /* 0x0005e80000100a00 */
[----:B------:R1:W-:Y:S04]  /*30550*/  STL.64 [R1+0xae8], R28 ;  /* 0x000ae81c01007387 */ /* 0x0003e80000100a00 */
[----:B------:R4:W-:Y:S01]  /*30560*/  LDGSTS.E [R11+0x7ae00], [R38.64], !P0 ;  /* 0x7ae00000260b7fae */ /* 0x0009e2000c121844 */
[----:B------:R-:W-:-:S03]  /*30570*/  IMAD.WIDE R12, R2, 0x4, R6 ;  /* 0x00000004020c7825 */ /* 0x000fc600078e0206 */
[----:B------:R1:W-:Y:S04]  /*30580*/  LDGSTS.E [R11+0x7bc00], [R36.64], !P4 ;  /* 0x7bc00000240b7fae */ /* 0x0003e8000e121844 */
[----:B------:R-:W3:Y:S04]  /*30590*/  LDL.LU.64 R6, [R1+0x870] ;  /* 0x0008700001067983 */ /* 0x000ee80000300a00 */
[----:B------:R2:W-:Y:S04]  /*305a0*/  STL.64 [R1+0xb40], R26 ;  /* 0x000b401a01007387 */ /* 0x0005e80000100a00 */
[----:B-1----:R-:W3:Y:S04]  /*305b0*/  LDL.LU.64 R4, [R1+0x868] ;  /* 0x0008680001047983 */ /* 0x002ee80000300a00 */
[----:B------:R1:W-:Y:S04]  /*305c0*/  STL.64 [R1+0xb68], R12 ;  /* 0x000b680c01007387 */ /* 0x0003e80000100a00 */
[----:B----4-:R-:W4:Y:S04]  /*305d0*/  LDL.LU.64 R38, [R1+0x2140] ;  /* 0x0021400001267983 */ /* 0x010f280000300a00 */
[----:B------:R-:W4:Y:S04]  /*305e0*/  LDL.LU.64 R36, [R1+0x2138] ;  /* 0x0021380001247983 */ /* 0x000f280000300a00 */
[----:B------:R1:W-:Y:S04]  /*305f0*/  LDGSTS.E [R11+0x7be00], [R34.64], !P4 ;  /* 0x7be00000220b7fae */ /* 0x0003e8000e121844 */
[----:B------:R2:W-:Y:S04]  /*30600*/  LDGSTS.E [R11+0x7cc00], [R32.64], !P2 ;  /* 0x7cc00000200b7fae */ /* 0x0005e8000d121844 */
[----:B------:R2:W-:Y:S04]  /*30610*/  LDGSTS.E [R11+0x7ce00], [R248.64], !P2 ;  /* 0x7ce00000f80b7fae */ /* 0x0005e8000d121844 */
[----:B-1----:R-:W4:Y:S04]  /*30620*/  LDL.LU.64 R34, [R1+0x2130] ;  /* 0x0021300001227983 */ /* 0x002f280000300a00 */
[----:B--2---:R-:W2:Y:S04]  /*30630*/  LDL.LU.64 R32, [R1+0x2128] ;  /* 0x0021280001207983 */ /* 0x004ea80000300a00 */
[----:B------:R-:W2:Y:S04]  /*30640*/  LDL.LU.64 R248, [R1+0x860] ;  /* 0x0008600001f87983 */ /* 0x000ea80000300a00 */
[----:B------:R1:W-:Y:S04]  /*30650*/  LDGSTS.E [R11+0x7dc00], [R30.64], !P3 ;  /* 0x7dc000001e0b7fae */ /* 0x0003e8000d921844 */
[----:B------:R1:W-:Y:S04]  /*30660*/  LDGSTS.E [R11+0x7de00], [R28.64], !P3 ;  /* 0x7de000001c0b7fae */ /* 0x0003e8000d921844 */
[----:B------:R1:W-:Y:S04]  /*30670*/  LDGSTS.E [R11+0x7ec00], [R250.64], !P1 ;  /* 0x7ec00000fa0b7fae */ /* 0x0003e8000c921844 */
[----:B-1----:R-:W4:Y:S04]  /*30680*/  LDL.LU.64 R30, [R1+0x2120] ;  /* 0x00212000011e7983 */ /* 0x002f280000300a00 */
[----:B------:R-:W4:Y:S04]  /*30690*/  LDL.LU.64 R28, [R1+0x2118] ;  /* 0x00211800011c7983 */ /* 0x000f280000300a00 */
[----:B------:R-:W4:Y:S01]  /*306a0*/  LDL.LU.64 R250, [R1+0x858] ;  /* 0x0008580001fa7983 */ /* 0x000f220000300a00 */
[----:B------:R-:W-:-:S02]  /*306b0*/  IADD3 R0, R0, -0x200, RZ ;  /* 0xfffffe0000007810 */ /* 0x000fc40007ffe0ff */
[----:B------:R-:W-:Y:S01]  /*306c0*/  ISETP.NE.U32.AND P6, PT, R252, RZ, PT ;  /* 0x000000fffc00720c */ /* 0x000fe20003fc5070 */
[----:B------:R1:W-:Y:S01]  /*306d0*/  LDGSTS.E [R11+0x7ee00], [R26.64], !P1 ;  /* 0x7ee000001a0b7fae */ /* 0x0003e2000c921844 */
[----:B------:R-:W-:Y:S02]  /*306e0*/  ISETP.GE.U32.AND P5, PT, R0, 0x7ffffd81, PT ;  /* 0x7ffffd810000780c */ /* 0x000fe40003fa6070 */
[C---:B------:R-:W-:Y:S01]  /*306f0*/  IADD3 R0, R8.reuse, 0x100000, RZ ;  /* 0x0010000008007810 */ /* 0x040fe20007ffe0ff */
[----:B-1----:R-:W4:Y:S10]  /*30700*/  LDL.LU.64 R26, [R1+0x2110] ;  /* 0x00211000011a7983 */ /* 0x002f340000300a00 */
[----:B------:R1:W-:Y:S04]  /*30710*/  LDGSTS.E [R11+0x7fc00], [R24.64], !P5 ;  /* 0x7fc00000180b7fae */ /* 0x0003e8000e921844 */
[----:B------:R1:W-:Y:S01]  /*30720*/  LDGSTS.E [R11+0x7fe00], [R12.64], !P5 ;  /* 0x7fe000000c0b7fae */ /* 0x0003e2000e921844 */
[----:B------:R-:W-:-:S03]  /*30730*/  IADD3 R20, R8, 0x100000, RZ ;  /* 0x0010000008147810 */ /* 0x000fc60007ffe0ff */
[----:B------:R-:W0:Y:S04]  /*30740*/  LDGDEPBAR ;  /* 0x00000000000079af */ /* 0x000e280000000000 */
[----:B-1----:R-:W4:Y:S04]  /*30750*/  LDL.LU.64 R24, [R1+0x2108] ;  /* 0x0021080001187983 */ /* 0x002f280000300a00 */
[----:B------:R-:W4:Y:S04]  /*30760*/  LDL.LU.64 R12, [R1+0x850] ;  /* 0x00085000010c7983 */ /* 0x000f280000300a00 */
[----:B------:R-:W4:Y:S04]  /*30770*/  LDL.LU.64 R10, [R1+0x848] ;  /* 0x00084800010a7983 */ /* 0x000f280000300a00 */
[----:B------:R3:W-:Y:S04]  /*30780*/  LDGSTS.E [R0+-0x20000], [R16.64], P6 ;  /* 0xe000000010007fae */ /* 0x0007e8000b121844 */
[----:B------:R1:W-:Y:S01]  /*30790*/  LDGSTS.E [R20+-0x1f000], [R22.64], P6 ;  /* 0xe100000016147fae */ /* 0x0003e2000b121844 */
[----:B------:R-:W-:-:S05]  /*307a0*/  IADD3 R252, R8, 0x100000, RZ ;  /* 0x0010000008fc7810 */ /* 0x000fca0007ffe0ff */
[----:B------:R1:W-:Y:S02]  /*307b0*/  LDGSTS.E [R252+-0x1e000], [R18.64], P6 ;  /* 0xe200000012fc7fae */ /* 0x0003e4000b121844 */
[----:B-1----:R-:W-:Y:S01]  /*307c0*/  IADD3 R18, R8, 0x100000, RZ ;  /* 0x0010000008127810 */ /* 0x002fe20007ffe0ff */
[C---:B---3--:R-:W-:Y:S02]  /*307d0*/  IMAD.WIDE R16, R3.reuse, 0x4, R244 ;  /* 0x0000000403107825 */ /* 0x048fe400078e02f4 */
[----:B------:R-:W3:Y:S04]  /*307e0*/  LDL.LU.64 R244, [R1+0x840] ;  /* 0x0008400001f47983 */ /* 0x000ee80000300a00 */
[----:B------:R1:W-:Y:S04]  /*307f0*/  STL.64 [R1+0xcc0], R16 ;  /* 0x000cc01001007387 */ /* 0x0003e80000100a00 */
[----:B------:R1:W-:Y:S01]  /*30800*/  LDGSTS.E [R0+-0x1d000], [R16.64], P6 ;  /* 0xe300000010007fae */ /* 0x0003e2000b121844 */
[----:B------:R-:W-:-:S03]  /*30810*/  IMAD.WIDE R22, R3, 0x4, R246 ;  /* 0x0000000403167825 */ /* 0x000fc600078e02f6 */
[----:B------:R-:W3:Y:S04]  /*30820*/  LDL.LU.64 R246, [R1+0x838] ;  /* 0x0008380001f67983 */ /* 0x000ee80000300a00 */
[----:B------:R4:W-:Y:S04]  /*30830*/  STL.64 [R1+0xd00], R22 ;  /* 0x000d001601007387 */ /* 0x0009e80000100a00 */
[----:B------:R2:W-:Y:S01]  /*30840*/  LDGSTS.E [R18+-0x1c000], [R22.64], P6 ;  /* 0xe400000016127fae */ /* 0x0005e2000b121844 */
[----:B------:R-:W-:-:S03]  /*30850*/  IMAD.WIDE R20, R3, 0x4, R6 ;  /* 0x0000000403147825 */ /* 0x000fc600078e0206 */
[----:B------:R-:W3:Y:S01]  /*30860*/  LDL.LU.64 R6, [R1+0x830] ;  /* 0x0008300001067983 */ /* 0x000ee20000300a00 */
[----:B-1----:R-:W-:-:S03]  /*30870*/  IMAD.WIDE R16, R3, 0x4, R4 ;  /* 0x0000000403107825 */ /* 0x002fc600078e0204 */
[----:B------:R-:W3:Y:S04]  /*30880*/  LDL.LU.64 R4, [R1+0x828] ;  /* 0x0008280001047983 */ /* 0x000ee80000300a00 */
[----:B------:R-:W-:Y:S04]  /*30890*/  STL.64 [R1+0xd30], R20 ;  /* 0x000d301401007387 */ /* 0x000fe80000100a00 */
[----:B------:R1:W-:Y:S01]  /*308a0*/  STL.64 [R1+0xd40], R16 ;  /* 0x000d401001007387 */ /* 0x0003e20000100a00 */
[----:B--2---:R-:W-:-:S03]  /*308b0*/  IMAD.WIDE R18, R3, 0x4, R248 ;  /* 0x0000000403127825 */ /* 0x004fc600078e02f8 */
[----:B------:R-:W2:Y:S04]  /*308c0*/  LDL.LU.64 R248, [R1+0x820] ;  /* 0x0008200001f87983 */ /* 0x000ea80000300a00 */
[----:B------:R1:W-:Y:S01]  /*308d0*/  STL.64 [R1+0xe98], R18 ;  /* 0x000e981201007387 */ /* 0x0003e20000100a00 */
[----:B----4-:R-:W-:-:S03]  /*308e0*/  IMAD.WIDE R22, R3, 0x4, R250 ;  /* 0x0000000403167825 */ /* 0x010fc600078e02fa */
[----:B------:R-:W4:Y:S01]  /*308f0*/  LDL.LU.64 R250, [R1+0x818] ;  /* 0x0008180001fa7983 */ /* 0x000f220000300a00 */
[----:B------:R-:W-:-:S03]  /*30900*/  IADD3 R2, R8, 0x100000, RZ ;  /* 0x0010000008027810 */ /* 0x000fc60007ffe0ff */
[----:B------:R-:W-:Y:S04]  /*30910*/  STL.64 [R1+0xf38], R22 ;  /* 0x000f381601007387 */ /* 0x000fe80000100a00 */
[----:B------:R1:W-:Y:S04]  /*30920*/  LDGSTS.E [R2+-0x1b000], [R20.64], P6 ;  /* 0xe500000014027fae */ /* 0x0003e8000b121844 */
[----:B------:R1:W-:Y:S04]  /*30930*/  LDGSTS.E [R252+-0x1a000], [R16.64], P6 ;  /* 0xe600000010fc7fae */ /* 0x0003e8000b121844 */
[----:B------:R1:W-:Y:S02]  /*30940*/  LDGSTS.E [R0+-0x19000], [R18.64], P6 ;  /* 0xe700000012007fae */ /* 0x0003e4000b121844 */
[----:B-1----:R-:W-:-:S05]  /*30950*/  IADD3 R16, R8, 0x100000, RZ ;  /* 0x0010000008107810 */ /* 0x002fca0007ffe0ff */
[----:B------:R3:W-:Y:S01]  /*30960*/  LDGSTS.E [R16+-0x18000], [R22.64], P6 ;  /* 0xe800000016107fae */ /* 0x0007e2000b121844 */
[----:B------:R-:W-:-:S03]  /*30970*/  IMAD.WIDE R20, R3, 0x4, R12 ;  /* 0x0000000403147825 */ /* 0x000fc600078e020c */
[----:B------:R-:W4:Y:S01]  /*30980*/  LDL.LU.64 R12, [R1+0x810] ;  /* 0x00081000010c7983 */ /* 0x000f220000300a00 */
[----:B------:R-:W-:-:S03]  /*30990*/  IMAD.WIDE R18, R3, 0x4, R10 ;  /* 0x0000000403127825 */ /* 0x000fc600078e020a */
[----:B------:R-:W4:Y:S04]  /*309a0*/  LDL.LU.64 R10, [R1+0x808] ;  /* 0x00080800010a7983 */ /* 0x000f280000300a00 */
[----:B------:R-:W-:Y:S04]  /*309b0*/  STL.64 [R1+0x1020], R20 ;  /* 0x0010201401007387 */ /* 0x000fe80000100a00 */
[----:B------:R1:W-:Y:S04]  /*309c0*/  STL.64 [R1+0x1080], R18 ;  /* 0x0010801201007387 */ /* 0x0003e80000100a00 */
[----:B------:R1:W-:Y:S04]  /*309d0*/  LDGSTS.E [R2+-0x17000], [R20.64], P6 ;  /* 0xe900000014027fae */ /* 0x0003e8000b121844 */
[----:B------:R1:W-:Y:S02]  /*309e0*/  LDGSTS.E [R252+-0x16000], [R18.64], P6 ;  /* 0xea00000012fc7fae */ /* 0x0003e4000b121844 */
[----:B-1----:R-:W-:Y:S01]  /*309f0*/  IADD3 R18, R8, 0x100000, RZ ;  /* 0x0010000008127810 */ /* 0x002fe20007ffe0ff */
[----:B---3--:R-:W-:-:S02]  /*30a00*/  IMAD.WIDE R16, R3, 0x4, R244 ;  /* 0x0000000403107825 */ /* 0x008fc400078e02f4 */
        /* <DEDUP_REMOVED lines=8> */
[----:B------:R-:W3:Y:S04]  /*30a90*/  LDL.LU.64 R6, [R1+0x7f0] ;  /* 0x0007f00001067983 */ /* 0x000ee80000300a00 */
[----:B------:R2:W-:Y:S01]  /*30aa0*/  LDGSTS.E [R2+-0x13000], [R20.64], P6 ;  /* 0xed00000014027fae */ /* 0x0005e2000b121844 */
[----:B-1----:R-:W-:-:S03]  /*30ab0*/  IMAD.WIDE R16, R3, 0x4, R4 ;  /* 0x0000000403107825 */ /* 0x002fc600078e0204 */
[----:B------:R-:W3:Y:S04]  /*30ac0*/  LDL.LU.64 R4, [R1+0x7e8] ;  /* 0x0007e80001047983 */ /* 0x000ee80000300a00 */
[----:B------:R-:W-:Y:S04]  /*30ad0*/  STL.64 [R1+0x1168], R20 ;  /* 0x0011681401007387 */ /* 0x000fe80000100a00 */
[----:B------:R1:W-:Y:S04]  /*30ae0*/  STL.64 [R1+0x11a0], R16 ;  /* 0x0011a01001007387 */ /* 0x0003e80000100a00 */
[----:B------:R1:W-:Y:S01]  /*30af0*/  LDGSTS.E [R252+-0x12000], [R16.64], P6 ;  /* 0xee00000010fc7fae */ /* 0x0003e2000b121844 */
[----:B--2---:R-:W-:-:S03]  /*30b00*/  IMAD.WIDE R18, R3, 0x4, R248 ;  /* 0x0000000403127825 */ /* 0x004fc600078e02f8 */
[----:B------:R-:W2:Y:S04]  /*30b10*/  LDL.LU.64 R248, [R1+0x7e0] ;  /* 0x0007e00001f87983 */ /* 0x000ea80000300a00 */
[----:B------:R1:W-:Y:S01]  /*30b20*/  STL.64 [R1+0x11e0], R18 ;  /* 0x0011e01201007387 */ /* 0x0003e20000100a00 */
[C---:B----4-:R-:W-:Y:S01]  /*30b30*/  IMAD.WIDE R22, R3.reuse, 0x4, R250 ;  /* 0x0000000403167825 */ /* 0x050fe200078e02fa */
[----:B-1----:R-:W-:Y:S02]  /*30b40*/  IADD3 R16, R8, 0x100000, RZ ;  /* 0x0010000008107810 */ /* 0x002fe40007ffe0ff */
[----:B------:R-:W4:Y:S04]  /*30b50*/  LDL.LU.64 R250, [R1+0x7d8] ;  /* 0x0007d80001fa7983 */ /* 0x000f280000300a00 */
[----:B------:R-:W-:Y:S04]  /*30b60*/  STL.64 [R1+0x1220], R22 ;  /* 0x0012201601007387 */ /* 0x000fe80000100a00 */
[----:B------:R1:W-:Y:S04]  /*30b70*/  LDGSTS.E [R0+-0x11000], [R18.64], P6 ;  /* 0xef00000012007fae */ /* 0x0003e8000b121844 */
[----:B------:R3:W-:Y:S01]  /*30b80*/  LDGSTS.E [R16+-0x10000], [R22.64], P6 ;  /* 0xf000000016107fae */ /* 0x0007e2000b121844 */
[----:B------:R-:W-:-:S03]  /*30b90*/  IMAD.WIDE R20, R3, 0x4, R12 ;  /* 0x0000000403147825 */ /* 0x000fc600078e020c */
[----:B------:R-:W4:Y:S01]  /*30ba0*/  LDL.LU.64 R12, [R1+0x7d0] ;  /* 0x0007d000010c7983 */ /* 0x000f220000300a00 */
[----:B-1----:R-:W-:-:S03]  /*30bb0*/  IMAD.WIDE R18, R3, 0x4, R10 ;  /* 0x0000000403127825 */ /* 0x002fc600078e020a */
[----:B------:R-:W4:Y:S04]  /*30bc0*/  LDL.LU.64 R10, [R1+0x7c8] ;  /* 0x0007c800010a7983 */ /* 0x000f280000300a00 */
[----:B------:R1:W-:Y:S04]  /*30bd0*/  STL.64 [R1+0x1a90], R20 ;  /* 0x001a901401007387 */ /* 0x0003e80000100a00 */
[----:B------:R1:W-:Y:S04]  /*30be0*/  STL.64 [R1+0x1ac0], R18 ;  /* 0x001ac01201007387 */ /* 0x0003e80000100a00 */
[----:B------:R1:W-:Y:S04]  /*30bf0*/  LDGSTS.E [R2+-0xf000], [R20.64], P6 ;  /* 0xf100000014027fae */ /* 0x0003e8000b121844 */
[----:B------:R3:W-:Y:S01]  /*30c00*/  LDGSTS.E [R252+-0xe000], [R18.64], P6 ;  /* 0xf200000012fc7fae */ /* 0x0007e2000b121844 */
[----:B-1----:R-:W-:Y:S01]  /*30c10*/  IADD3 R20, R8, 0x100000, RZ ;  /* 0x0010000008147810 */ /* 0x002fe20007ffe0ff */
[----:B---3--:R-:W-:-:S02]  /*30c20*/  IMAD.WIDE R16, R3, 0x4, R244 ;  /* 0x0000000403107825 */ /* 0x008fc400078e02f4 */
[----:B------:R-:W3:Y:S04]  /*30c30*/  LDL.LU.64 R244, [R1+0x7c0] ;  /* 0x0007c00001f47983 */ /* 0x000ee80000300a00 */
[----:B------:R1:W-:Y:S04]  /*30c40*/  STL.64 [R1+0x1af8], R16 ;  /* 0x001af81001007387 */ /* 0x0003e80000100a00 */
[----:B------:R1:W-:Y:S01]  /*30c50*/  LDGSTS.E [R0+-0xd000], [R16.64], P6 ;  /* 0xf300000010007fae */ /* 0x0003e2000b121844 */
[----:B------:R-:W-:-:S03]  /*30c60*/  IMAD.WIDE R22, R3, 0x4, R246 ;  /* 0x0000000403167825 */ /* 0x000fc600078e02f6 */
[----:B------:R-:W3:Y:S04]  /*30c70*/  LDL.LU.64 R246, [R1+0x7b8] ;  /* 0x0007b80001f67983 */ /* 0x000ee80000300a00 */
[----:B------:R-:W-:Y:S04]  /*30c80*/  STL.64 [R1+0x1b20], R22 ;  /* 0x001b201601007387 */ /* 0x000fe80000100a00 */
[----:B------:R-:W3:Y:S04]  /*30c90*/  LDL.LU.64 R18, [R1+0x7b0] ;  /* 0x0007b00001127983 */ /* 0x000ee80000300a00 */
[----:B-1----:R-:W3:Y:S04]  /*30ca0*/  LDL.LU.64 R16, [R1+0x7a8] ;  /* 0x0007a80001107983 */ /* 0x002ee80000300a00 */
[----:B------:R2:W-:Y:S01]  /*30cb0*/  LDGSTS.E [R20+-0xc000], [R22.64], P6 ;  /* 0xf400000016147fae */ /* 0x0005e2000b121844 */
[----:B------:R-:W-:-:S04]  /*30cc0*/  IMAD.WIDE R6, R3, 0x4, R6 ;  /* 0x0000000403067825 */ /* 0x000fc800078e0206 */
[C---:B------:R-:W-:Y:S01]  /*30cd0*/  IMAD.WIDE R4, R3.reuse, 0x4, R4 ;  /* 0x0000000403047825 */ /* 0x040fe200078e0204 */
[----:B------:R4:W-:Y:S04]  /*30ce0*/  STL.64 [R1+0x1b40], R6 ;  /* 0x001b400601007387 */ /* 0x0009e80000100a00 */
[----:B------:R1:W-:Y:S04]  /*30cf0*/  STL.64 [R1+0x1b60], R4 ;  /* 0x001b600401007387 */ /* 0x0003e80000100a00 */
[----:B------:R4:W-:Y:S04]  /*30d00*/  LDGSTS.E [R2+-0xb000], [R6.64], P6 ;  /* 0xf500000006027fae */ /* 0x0009e8000b121844 */
[----:B------:R1:W-:Y:S01]  /*30d10*/  LDGSTS.E [R252+-0xa000], [R4.64], P6 ;  /* 0xf600000004fc7fae */ /* 0x0003e2000b121844 */
[----:B--2---:R-:W-:-:S03]  /*30d20*/  IMAD.WIDE R20, R3, 0x4, R248 ;  /* 0x0000000403147825 */ /* 0x004fc600078e02f8 */
[----:B------:R-:W2:Y:S04]  /*30d30*/  LDL.LU.64 R248, [R1+0x7a0] ;  /* 0x0007a00001f87983 */ /* 0x000ea80000300a00 */
[----:B------:R-:W-:Y:S01]  /*30d40*/  STL.64 [R1+0x1b78], R20 ;  /* 0x001b781401007387 */ /* 0x000fe20000100a00 */
[C---:B----4-:R-:W-:Y:S01]  /*30d50*/  IMAD.WIDE R6, R3.reuse, 0x4, R250 ;  /* 0x0000000403067825 */ /* 0x050fe200078e02fa */
[----:B-1----:R-:W-:Y:S02]  /*30d60*/  IADD3 R4, R8, 0x100000, RZ ;  /* 0x0010000008047810 */ /* 0x002fe40007ffe0ff */
[----:B------:R-:W4:Y:S04]  /*30d70*/  LDL.LU.64 R250, [R1+0x798] ;  /* 0x0007980001fa7983 */ /* 0x000f280000300a00 */
[----:B------:R3:W-:Y:S04]  /*30d80*/  LDGSTS.E [R0+-0x9000], [R20.64], P6 ;  /* 0xf700000014007fae */ /* 0x0007e8000b121844 */
[----:B------:R1:W-:Y:S04]  /*30d90*/  STL.64 [R1+0x1b90], R6 ;  /* 0x001b900601007387 */ /* 0x0003e80000100a00 */
[----:B------:R1:W-:Y:S04]  /*30da0*/  LDGSTS.E [R4+-0x8000], [R6.64], P6 ;  /* 0xf800000006047fae */ /* 0x0003e8000b121844 */
[----:B-1----:R-:W4:Y:S01]  /*30db0*/  LDL.LU.64 R6, [R1+0x790] ;  /* 0x0007900001067983 */ /* 0x002f220000300a00 */
[----:B------:R-:W-:-:S04]  /*30dc0*/  IMAD.WIDE R12, R3, 0x4, R12 ;  /* 0x00000004030c7825 */ /* 0x000fc800078e020c */
[C---:B------:R-:W-:Y:S01]  /*30dd0*/  IMAD.WIDE R10, R3.reuse, 0x4, R10 ;  /* 0x00000004030a7825 */ /* 0x040fe200078e020a */
[----:B------:R-:W-:Y:S04]  /*30de0*/  STL.64 [R1+0x1ba0], R12 ;  /* 0x001ba00c01007387 */ /* 0x000fe80000100a00 */
[----:B------:R-:W4:Y:S04]  /*30df0*/  LDL.LU.64 R4, [R1+0x788] ;  /* 0x0007880001047983 */ /* 0x000f280000300a00 */
        /* <DEDUP_REMOVED lines=9> */
[----:B------:R-:W3:Y:S01]  /*30e90*/  LDL.LU.64 R246, [R1+0x778] ;  /* 0x0007780001f67983 */ /* 0x000ee20000300a00 */
[----:B-1----:R-:W-:-:S03]  /*30ea0*/  IMAD.WIDE R20, R3, 0x4, R18 ;  /* 0x0000000403147825 */ /* 0x002fc600078e0212 */
[----:B------:R1:W-:Y:S04]  /*30eb0*/  STL.64 [R1+0x1bc0], R12 ;  /* 0x001bc00c01007387 */ /* 0x0003e80000100a00 */
[----:B------:R1:W-:Y:S01]  /*30ec0*/  LDGSTS.E [R10+-0x4000], [R12.64], P6 ;  /* 0xfc0000000c0a7fae */ /* 0x0003e2000b121844 */
[C---:B------:R-:W-:Y:S01]  /*30ed0*/  IMAD.WIDE R16, R3.reuse, 0x4, R16 ;  /* 0x0000000403107825 */ /* 0x040fe200078e0210 */
[----:B------:R-:W-:Y:S02]  /*30ee0*/  LOP3.LUT R14, R14, 0x10, RZ, 0x3c, !PT ;  /* 0x000000100e0e7812 */ /* 0x000fe400078e3cff */
[----:B------:R2:W-:Y:S04]  /*30ef0*/  LDGSTS.E [R2+-0x3000], [R20.64], P6 ;  /* 0xfd00000014027fae */ /* 0x0005e8000b121844 */
[----:B------:R2:W-:Y:S04]  /*30f00*/  LDGSTS.E [R252+-0x2000], [R16.64], P6 ;  /* 0xfe00000010fc7fae */ /* 0x0005e8000b121844 */
[----:B-1----:R-:W3:Y:S04]  /*30f10*/  LDL.LU.64 R12, [R1+0x770] ;  /* 0x00077000010c7983 */ /* 0x002ee80000300a00 */
[----:B------:R-:W-:Y:S04]  /*30f20*/  STL.64 [R1+0x1c80], R20 ;  /* 0x001c801401007387 */ /* 0x000fe80000100a00 */
[----:B------:R-:W3:Y:S04]  /*30f30*/  LDL.LU.64 R10, [R1+0x768] ;  /* 0x00076800010a7983 */ /* 0x000ee80000300a00 */
[----:B------:R1:W-:Y:S01]  /*30f40*/  STL.64 [R1+0x1c88], R16 ;  /* 0x001c881001007387 */ /* 0x0003e20000100a00 */
[----:B--2---:R-:W-:-:S03]  /*30f50*/  IMAD.WIDE R18, R3, 0x4, R248 ;  /* 0x0000000403127825 */ /* 0x004fc600078e02f8 */
[----:B------:R-:W2:Y:S04]  /*30f60*/  LDL.LU.64 R248, [R1+0x760] ;  /* 0x0007600001f87983 */ /* 0x000ea80000300a00 */
[----:B------:R1:W-:Y:S01]  /*30f70*/  STL.64 [R1+0x1c90], R18 ;  /* 0x001c901201007387 */ /* 0x0003e20000100a00 */
[C---:B----4-:R-:W-:Y:S01]  /*30f80*/  IMAD.WIDE R22, R3.reuse, 0x4, R250 ;  /* 0x0000000403167825 */ /* 0x050fe200078e02fa */
[----:B-1----:R-:W-:Y:S02]  /*30f90*/  IADD3 R16, R14, 0x100000, RZ ;  /* 0x001000000e107810 */ /* 0x002fe40007ffe0ff */
[----:B------:R-:W4:Y:S04]  /*30fa0*/  LDL.LU.64 R250, [R1+0x738] ;  /* 0x0007380001fa7983 */ /* 0x000f280000300a00 */
[----:B------:R1:W-:Y:S04]  /*30fb0*/  LDGSTS.E [R0+-0x1000], [R18.64], P6 ;  /* 0xff00000012007fae */ /* 0x0003e8000b121844 */
[----:B------:R-:W-:Y:S04]  /*30fc0*/  STL.64 [R1+0xb28], R22 ;  /* 0x000b281601007387 */ /* 0x000fe80000100a00 */
[----:B------:R3:W-:Y:S01]  /*30fd0*/  LDGSTS.E [R16+-0x1fe00], [R22.64], P6 ;  /* 0xe020000016107fae */ /* 0x0007e2000b121844 */
[----:B------:R-:W-:-:S03]  /*30fe0*/  IMAD.WIDE R20, R3, 0x4, R6 ;  /* 0x0000000403147825 */ /* 0x000fc600078e0206 */
[----:B------:R-:W4:Y:S01]  /*30ff0*/  LDL.LU.64 R6, [R1+0x730] ;  /* 0x0007300001067983 */ /* 0x000f220000300a00 */
[C---:B------:R-:W-:Y:S02]  /*31000*/  IADD3 R2, R14.reuse, 0x100000, RZ ;  /* 0x001000000e027810 */ /* 0x040fe40007ffe0ff */
[C---:B------:R-:W-:Y:S02]  /*31010*/  IADD3 R252, R14.reuse, 0x100000, RZ ;  /* 0x001000000efc7810 */ /* 0x040fe40007ffe0ff */
[----:B-1----:R-:W-:Y:S01]  /*31020*/  IADD3 R0, R14, 0x100000, RZ ;  /* 0x001000000e007810 */ /* 0x002fe20007ffe0ff */
[----:B------:R1:W-:Y:S01]  /*31030*/  LDGSTS.E [R2+-0x1ee00], [R20.64], P6 ;  /* 0xe120000014027fae */ /* 0x0003e2000b121844 */
[----:B------:R-:W-:-:S03]  /*31040*/  IMAD.WIDE R18, R3, 0x4, R4 ;  /* 0x0000000403127825 */ /* 0x000fc600078e0204 */
[----:B------:R-:W4:Y:S04]  /*31050*/  LDL.LU.64 R4, [R1+0x728] ;  /* 0x0007280001047983 */ /* 0x000f280000300a00 */
[----:B------:R-:W-:Y:S04]  /*31060*/  STL.64 [R1+0xb50], R20 ;  /* 0x000b501401007387 */ /* 0x000fe80000100a00 */
[----:B------:R1:W-:Y:S04]  /*31070*/  STL.64 [R1+0xc40], R18 ;  /* 0x000c401201007387 */ /* 0x0003e80000100a00 */
        /* <DEDUP_REMOVED lines=28> */
[----:B------:R-:W4:Y:S04]  /*31240*/  LDL.LU.64 R6, [R1+0x6f0] ;  /* 0x0006f00001067983 */ /* 0x000f280000300a00 */
[----:B------:R1:W-:Y:S02]  /*31250*/  LDGSTS.E [R2+-0x16e00], [R20.64], P6 ;  /* 0xe920000014027fae */ /* 0x0003e4000b121844 */
[C---:B-1----:R-:W-:Y:S02]  /*31260*/  IMAD.WIDE R18, R3.reuse, 0x4, R4 ;  /* 0x0000000403127825 */ /* 0x042fe400078e0204 */
        /* <DEDUP_REMOVED lines=87> */
[----:B------:R-:W3:Y:S04]  /*317e0*/  LDL.LU.64 R22, [R1+0x2100] ;  /* 0x0021000001167983 */ /* 0x000ee80000300a00 */
[----:B------:R4:W-:Y:S04]  /*317f0*/  STL.64 [R1+0x1c70], R16 ;  /* 0x001c701001007387 */ /* 0x0009e80000100a00 */
[----:B------:R4:W-:Y:S01]  /*31800*/  LDGSTS.E [R252+-0x1e00], [R16.64], P6 ;  /* 0xfe20000010fc7fae */ /* 0x0009e2000b121844 */
[----:B--2---:R-:W-:-:S03]  /*31810*/  IMAD.WIDE R18, R3, 0x4, R248 ;  /* 0x0000000403127825 */ /* 0x004fc600078e02f8 */
[----:B------:R-:W2:Y:S04]  /*31820*/  LDL.LU.64 R248, [R1+0x5f0] ;  /* 0x0005f00001f87983 */ /* 0x000ea80000300a00 */
[----:B------:R1:W-:Y:S01]  /*31830*/  STL.64 [R1+0x1c78], R18 ;  /* 0x001c781201007387 */ /* 0x0003e20000100a00 */
[----:B------:R-:W-:-:S03]  /*31840*/  IADD3 R14, R15, 0x100000, RZ ;  /* 0x001000000f0e7810 */ /* 0x000fc60007ffe0ff */
[----:B------:R1:W-:Y:S01]  /*31850*/  LDGSTS.E [R0+-0xe00], [R18.64], P6 ;  /* 0xff20000012007fae */ /* 0x0003e2000b121844 */
[----:B----4-:R-:W-:-:S03]  /*31860*/  IMAD.WIDE R16, R3, 0x4, R250 ;  /* 0x0000000403107825 */ /* 0x010fc600078e02fa */
[----:B------:R-:W4:Y:S01]  /*31870*/  LDL.LU.64 R250, [R1+0x5e8] ;  /* 0x0005e80001fa7983 */ /* 0x000f220000300a00 */
[----:B------:R-:W-:-:S03]  /*31880*/  IADD3 R2, R15, 0x100000, RZ ;  /* 0x001000000f027810 */ /* 0x000fc60007ffe0ff */
[----:B------:R3:W-:Y:S01]  /*31890*/  STL.64 [R1+0xaa8], R16 ;  /* 0x000aa81001007387 */ /* 0x0007e20000100a00 */
[----:B------:R-:W-:-:S03]  /*318a0*/  IADD3 R252, R15, 0x100000, RZ ;  /* 0x001000000ffc7810 */ /* 0x000fc60007ffe0ff */
[----:B------:R3:W-:Y:S01]  /*318b0*/  LDGSTS.E [R14+-0x1fc00], [R16.64], P6 ;  /* 0xe0400000100e7fae */ /* 0x0007e2000b121844 */
[----:B------:R-:W-:-:S03]  /*318c0*/  IMAD.WIDE R20, R3, 0x4, R6 ;  /* 0x0000000403147825 */ /* 0x000fc600078e0206 */
[----:B------:R-:W4:Y:S04]  /*318d0*/  LDL.LU.64 R6, [R1+0x5e0] ;  /* 0x0005e00001067983 */ /* 0x000f280000300a00 */
[----:B------:R1:W-:Y:S02]  /*318e0*/  LDGSTS.E [R2+-0x1ec00], [R20.64], P6 ;  /* 0xe140000014027fae */ /* 0x0003e4000b121844 */
[----:B-1----:R-:W-:Y:S02]  /*318f0*/  IMAD.WIDE R18, R3, 0x4, R4 ;  /* 0x0000000403127825 */ /* 0x002fe400078e0204 */
[----:B------:R-:W4:Y:S04]  /*31900*/  LDL.LU.64 R4, [R1+0x5d8] ;  /* 0x0005d80001047983 */ /* 0x000f280000300a00 */
[----:B------:R-:W-:Y:S04]  /*31910*/  STL.64 [R1+0xad8], R20 ;  /* 0x000ad81401007387 */ /* 0x000fe80000100a00 */
[----:B------:R1:W-:Y:S04]  /*31920*/  STL.64 [R1+0xb20], R18 ;  /* 0x000b201201007387 */ /* 0x0003e80000100a00 */
[----:B------:R1:W-:Y:S01]  /*31930*/  LDGSTS.E [R252+-0x1dc00], [R18.64], P6 ;  /* 0xe240000012fc7fae */ /* 0x0003e2000b121844 */
[----:B------:R-:W-:Y:S01]  /*31940*/  IADD3 R0, R15, 0x100000, RZ ;  /* 0x001000000f007810 */ /* 0x000fe20007ffe0ff */
[----:B---3--:R-:W-:-:S02]  /*31950*/  IMAD.WIDE R16, R3, 0x4, R244 ;  /* 0x0000000403107825 */ /* 0x008fc400078e02f4 */
[----:B------:R-:W3:Y:S04]  /*31960*/  LDL.LU.64 R244, [R1+0x5d0] ;  /* 0x0005d00001f47983 */ /* 0x000ee80000300a00 */
[----:B------:R1:W-:Y:S04]  /*31970*/  STL.64 [R1+0xc30], R16 ;  /* 0x000c301001007387 */ /* 0x0003e80000100a00 */
[----:B------:R1:W-:Y:S02]  /*31980*/  LDGSTS.E [R0+-0x1cc00], [R16.64], P6 ;  /* 0xe340000010007fae */ /* 0x0003e4000b121844 */
[----:B-1----:R-:W-:-:S02]  /*31990*/  IMAD.WIDE R18, R3, 0x4, R246 ;  /* 0x0000000403127825 */ /* 0x002fc400078e02f6 */
[----:B------:R-:W3:Y:S04]  /*319a0*/  LDL.LU.64 R246, [R1+0x5c8] ;  /* 0x0005c80001f67983 */ /* 0x000ee80000300a00 */
[----:B------:R2:W-:Y:S04]  /*319b0*/  STL.64 [R1+0xc38], R18 ;  /* 0x000c381201007387 */ /* 0x0005e80000100a00 */
[----:B------:R2:W-:Y:S01]  /*319c0*/  LDGSTS.E [R14+-0x1bc00], [R18.64], P6 ;  /* 0xe4400000120e7fae */ /* 0x0005e2000b121844 */
[----:B------:R-:W-:-:S03]  /*319d0*/  IMAD.WIDE R20, R3, 0x4, R12 ;  /* 0x0000000403147825 */ /* 0x000fc600078e020c */
[----:B------:R-:W3:Y:S04]  /*319e0*/  LDL.LU.64 R12, [R1+0x5c0] ;  /* 0x0005c000010c7983 */ /* 0x000ee80000300a00 */
[----:B------:R1:W-:Y:S01]  /*319f0*/  LDGSTS.E [R2+-0x1ac00], [R20.64], P6 ;  /* 0xe540000014027fae */ /* 0x0003e2000b121844 */
[----:B------:R-:W-:-:S03]  /*31a00*/  IMAD.WIDE R16, R3, 0x4, R10 ;  /* 0x0000000403107825 */ /* 0x000fc600078e020a */
[----:B------:R-:W3:Y:S04]  /*31a10*/  LDL.LU.64 R10, [R1+0x5b8] ;  /* 0x0005b800010a7983 */ /* 0x000ee80000300a00 */
[----:B------:R-:W-:Y:S04]  /*31a20*/  STL.64 [R1+0xc60], R20 ;  /* 0x000c601401007387 */ /* 0x000fe80000100a00 */
[----:B------:R4:W-:Y:S04]  /*31a30*/  STL.64 [R1+0xc90], R16 ;  /* 0x000c901001007387 */ /* 0x0009e80000100a00 */
[----:B------:R4:W-:Y:S01]  /*31a40*/  LDGSTS.E [R252+-0x19c00], [R16.64], P6 ;  /* 0xe640000010fc7fae */ /* 0x0009e2000b121844 */
[----:B--2---:R-:W-:-:S03]  /*31a50*/  IMAD.WIDE R18, R3, 0x4, R248 ;  /* 0x0000000403127825 */ /* 0x004fc600078e02f8 */
[----:B------:R-:W2:Y:S04]  /*31a60*/  LDL.LU.64 R248, [R1+0x5b0] ;  /* 0x0005b00001f87983 */ /* 0x000ea80000300a00 */
[----:B------:R1:W-:Y:S04]  /*31a70*/  STL.64 [R1+0xcd0], R18 ;  /* 0x000cd01201007387 */ /* 0x0003e80000100a00 */
[----:B------:R1:W-:Y:S01]  /*31a80*/  LDGSTS.E [R0+-0x18c00], [R18.64], P6 ;  /* 0xe740000012007fae */ /* 0x0003e2000b121844 */
[----:B----4-:R-:W-:-:S03]  /*31a90*/  IMAD.WIDE R16, R3, 0x4, R250 ;  /* 0x0000000403107825 */ /* 0x010fc600078e02fa */
[----:B------:R-:W4:Y:S04]  /*31aa0*/  LDL.LU.64 R250, [R1+0x5a8] ;  /* 0x0005a80001fa7983 */ /* 0x000f280000300a00 */
[----:B------:R3:W-:Y:S04]  /*31ab0*/  STL.64 [R1+0xd10], R16 ;  /* 0x000d101001007387 */ /* 0x0007e80000100a00 */
[----:B------:R3:W-:Y:S01]  /*31ac0*/  LDGSTS.E [R14+-0x17c00], [R16.64], P6 ;  /* 0xe8400000100e7fae */ /* 0x0007e2000b121844 */
[----:B-1----:R-:W-:-:S03]  /*31ad0*/  IMAD.WIDE R20, R3, 0x4, R6 ;  /* 0x0000000403147825 */ /* 0x002fc600078e0206 */
[----:B------:R-:W4:Y:S04]  /*31ae0*/  LDL.LU.64 R6, [R1+0x5a0] ;  /* 0x0005a00001067983 */ /* 0x000f280000300a00 */
[----:B------:R1:W-:Y:S01]  /*31af0*/  LDGSTS.E [R2+-0x16c00], [R20.64], P6 ;  /* 0xe940000014027fae */ /* 0x0003e2000b121844 */
[----:B------:R-:W-:-:S03]  /*31b00*/  IMAD.WIDE R18, R3, 0x4, R4 ;  /* 0x0000000403127825 */ /* 0x000fc600078e0204 */
[----:B------:R-:W4:Y:S04]  /*31b10*/  LDL.LU.64 R4, [R1+0x598] ;  /* 0x0005980001047983 */ /* 0x000f280000300a00 */
[----:B------:R-:W-:Y:S04]  /*31b20*/  STL.64 [R1+0xd50], R20 ;  /* 0x000d501401007387 */ /* 0x000fe80000100a00 */
[----:B------:R1:W-:Y:S04]  /*31b30*/  STL.64 [R1+0xe50], R18 ;  /* 0x000e501201007387 */ /* 0x0003e80000100a00 */
[----:B------:R1:W-:Y:S01]  /*31b40*/  LDGSTS.E [R252+-0x15c00], [R18.64], P6 ;  /* 0xea40000012fc7fae */ /* 0x0003e2000b121844 */
[----:B---3--:R-:W-:-:S03]  /*31b50*/  IMAD.WIDE R16, R3, 0x4, R244 ;  /* 0x0000000403107825 */ /* 0x008fc600078e02f4 */
        /* <DEDUP_REMOVED lines=28> */
[----:B------:R1:W-:Y:S04]  /*31d20*/  STL.64 [R1+0x1158], R20 ;  /* 0x0011581401007387 */ /* 0x0003e80000100a00 */
        /* <DEDUP_REMOVED lines=9> */
[----:B------:R-:W3:Y:S04]  /*31dc0*/  LDL.LU.64 R18, [R1+0x520] ;  /* 0x0005200001127983 */ /* 0x000ee80000300a00 */
[----:B------:R-:W3:Y:S04]  /*31dd0*/  LDL.LU.64 R16, [R1+0x518] ;  /* 0x0005180001107983 */ /* 0x000ee80000300a00 */
        /* <DEDUP_REMOVED lines=10> */
[----:B----4-:R-:W-:Y:S01]  /*31e80*/  IMAD.WIDE R12, R3, 0x4, R250 ;  /* 0x00000004030c7825 */ /* 0x010fe200078e02fa */
[----:B-1----:R-:W-:Y:S02]  /*31e90*/  IADD3 R10, R15, 0x100000, RZ ;  /* 0x001000000f0a7810 */ /* 0x002fe40007ffe0ff */
[----:B------:R-:W4:Y:S04]  /*31ea0*/  LDL.LU.64 R250, [R1+0x508] ;  /* 0x0005080001fa7983 */ /* 0x000f280000300a00 */
[----:B------:R3:W-:Y:S04]  /*31eb0*/  LDGSTS.E [R0+-0x8c00], [R20.64], P6 ;  /* 0xf740000014007fae */ /* 0x0007e8000b121844 */
[----:B------:R1:W-:Y:S04]  /*31ec0*/  STL.64 [R1+0x1b10], R12 ;  /* 0x001b100c01007387 */ /* 0x0003e80000100a00 */
[----:B------:R1:W-:Y:S01]  /*31ed0*/  LDGSTS.E [R10+-0x7c00], [R12.64], P6 ;  /* 0xf84000000c0a7fae */ /* 0x0003e2000b121844 */
[----:B------:R-:W-:-:S03]  /*31ee0*/  IMAD.WIDE R6, R3, 0x4, R6 ;  /* 0x0000000403067825 */ /* 0x000fc600078e0206 */
[----:B-1----:R-:W4:Y:S04]  /*31ef0*/  LDL.LU.64 R12, [R1+0x500] ;  /* 0x00050000010c7983 */ /* 0x002f280000300a00 */
[----:B------:R-:W-:Y:S04]  /*31f00*/  STL.64 [R1+0x1b30], R6 ;  /* 0x001b300601007387 */ /* 0x000fe80000100a00 */
[----:B------:R-:W4:Y:S04]  /*31f10*/  LDL.LU.64 R10, [R1+0x4f8] ;  /* 0x0004f800010a7983 */ /* 0x000f280000300a00 */
[----:B------:R1:W-:Y:S01]  /*31f20*/  LDGSTS.E [R2+-0x6c00], [R6.64], P6 ;  /* 0xf940000006027fae */ /* 0x0003e2000b121844 */
[----:B------:R-:W-:-:S05]  /*31f30*/  IMAD.WIDE R4, R3, 0x4, R4 ;  /* 0x0000000403047825 */ /* 0x000fca00078e0204 */
[----:B------:R1:W-:Y:S04]  /*31f40*/  STL.64 [R1+0x1b50], R4 ;  /* 0x001b500401007387 */ /* 0x0003e80000100a00 */
[----:B------:R1:W-:Y:S02]  /*31f50*/  LDGSTS.E [R252+-0x5c00], [R4.64], P6 ;  /* 0xfa40000004fc7fae */ /* 0x0003e4000b121844 */
[----:B-1----:R-:W-:Y:S01]  /*31f60*/  IADD3 R4, R15, 0x100000, RZ ;  /* 0x001000000f047810 */ /* 0x002fe20007ffe0ff */
[C---:B---3--:R-:W-:Y:S02]  /*31f70*/  IMAD.WIDE R20, R3.reuse, 0x4, R244 ;  /* 0x0000000403147825 */ /* 0x048fe400078e02f4 */
[----:B------:R-:W3:Y:S04]  /*31f80*/  LDL.LU.64 R244, [R1+0x4f0] ;  /* 0x0004f00001f47983 */ /* 0x000ee80000300a00 */
[----:B------:R-:W-:Y:S04]  /*31f90*/  STL.64 [R1+0x1b68], R20 ;  /* 0x001b681401007387 */ /* 0x000fe80000100a00 */
[----:B------:R4:W-:Y:S01]  /*31fa0*/  LDGSTS.E [R0+-0x4c00], [R20.64], P6 ;  /* 0xfb40000014007fae */ /* 0x0009e2000b121844 */
[----:B------:R-:W-:-:S03]  /*31fb0*/  IMAD.WIDE R6, R3, 0x4, R246 ;  /* 0x0000000403067825 */ /* 0x000fc600078e02f6 */
[----:B------:R-:W3:Y:S01]  /*31fc0*/  LDL.LU.64 R246, [R1+0x4e8] ;  /* 0x0004e80001f67983 */ /* 0x000ee20000300a00 */
[----:B------:R-:W-:-:S03]  /*31fd0*/  IMAD.WIDE R18, R3, 0x4, R18 ;  /* 0x0000000403127825 */ /* 0x000fc600078e0212 */
[----:B------:R1:W-:Y:S04]  /*31fe0*/  STL.64 [R1+0x1b80], R6 ;  /* 0x001b800601007387 */ /* 0x0003e80000100a00 */
[----:B------:R1:W-:Y:S01]  /*31ff0*/  LDGSTS.E [R4+-0x3c00], [R6.64], P6 ;  /* 0xfc40000006047fae */ /* 0x0003e2000b121844 */
[C---:B------:R-:W-:Y:S01]  /*32000*/  IMAD.WIDE R16, R3.reuse, 0x4, R16 ;  /* 0x0000000403107825 */ /* 0x040fe200078e0210 */
[----:B------:R-:W-:Y:S02]  /*32010*/  LOP3.LUT R8, R8, 0x30, RZ, 0x3c, !PT ;  /* 0x0000003008087812 */ /* 0x000fe400078e3cff */
[----:B------:R2:W-:Y:S04]  /*32020*/  LDGSTS.E [R2+-0x2c00], [R18.64], P6 ;  /* 0xfd40000012027fae */ /* 0x0005e8000b121844 */
[----:B------:R2:W-:Y:S04]  /*32030*/  LDGSTS.E [R252+-0x1c00], [R16.64], P6 ;  /* 0xfe40000010fc7fae */ /* 0x0005e8000b121844 */
[----:B-1----:R-:W3:Y:S04]  /*32040*/  LDL.LU.64 R6, [R1+0x4e0] ;  /* 0x0004e00001067983 */ /* 0x002ee80000300a00 */
[----:B------:R1:W-:Y:S04]  /*32050*/  STL.64 [R1+0x1c50], R18 ;  /* 0x001c501201007387 */ /* 0x0003e80000100a00 */
[----:B------:R-:W3:Y:S04]  /*32060*/  LDL.LU.64 R4, [R1+0x4d8] ;  /* 0x0004d80001047983 */ /* 0x000ee80000300a00 */
[----:B------:R1:W-:Y:S01]  /*32070*/  STL.64 [R1+0x1c58], R16 ;  /* 0x001c581001007387 */ /* 0x0003e20000100a00 */
[----:B--2---:R-:W-:-:S03]  /*32080*/  IMAD.WIDE R14, R3, 0x4, R248 ;  /* 0x00000004030e7825 */ /* 0x004fc600078e02f8 */
[----:B------:R-:W2:Y:S04]  /*32090*/  LDL.LU.64 R248, [R1+0x4d0] ;  /* 0x0004d00001f87983 */ /* 0x000ea80000300a00 */
[----:B------:R1:W-:Y:S01]  /*320a0*/  STL.64 [R1+0x1c60], R14 ;  /* 0x001c600e01007387 */ /* 0x0003e20000100a00 */
[----:B----4-:R-:W-:Y:S01]  /*320b0*/  IMAD.WIDE R20, R3, 0x4, R250 ;  /* 0x0000000403147825 */ /* 0x010fe200078e02fa */
[C---:B-1----:R-:W-:Y:S02]  /*320c0*/  IADD3 R18, R8.reuse, 0x100000, RZ ;  /* 0x0010000008127810 */ /* 0x042fe40007ffe0ff */
[----:B------:R-:W4:Y:S01]  /*320d0*/  LDL.LU.64 R250, [R1+0x4c8] ;  /* 0x0004c80001fa7983 */ /* 0x000f220000300a00 */
[----:B------:R-:W-:-:S03]  /*320e0*/  IADD3 R2, R8, 0x100000, RZ ;  /* 0x0010000008027810 */ /* 0x000fc60007ffe0ff */
[----:B------:R1:W-:Y:S04]  /*320f0*/  LDGSTS.E [R0+-0xc00], [R14.64], P6 ;  /* 0xff4000000e007fae */ /* 0x0003e8000b121844 */
[----:B------:R-:W-:Y:S01]  /*32100*/  STL.64 [R1+0xa38], R20 ;  /* 0x000a381401007387 */ /* 0x000fe20000100a00 */
[----:B------:R-:W-:-:S03]  /*32110*/  IADD3 R252, R8, 0x100000, RZ ;  /* 0x0010000008fc7810 */ /* 0x000fc60007ffe0ff */
[----:B------:R3:W-:Y:S01]  /*32120*/  LDGSTS.E [R18+-0x1fa00], [R20.64], P6 ;  /* 0xe060000014127fae */ /* 0x0007e2000b121844 */
[----:B------:R-:W-:-:S03]  /*32130*/  IMAD.WIDE R16, R3, 0x4, R12 ;  /* 0x0000000403107825 */ /* 0x000fc600078e020c */
[----:B------:R-:W4:Y:S01]  /*32140*/  LDL.LU.64 R12, [R1+0x4c0] ;  /* 0x0004c000010c7983 */ /* 0x000f220000300a00 */
[----:B-1----:R-:W-:-:S03]  /*32150*/  IADD3 R0, R8, 0x100000, RZ ;  /* 0x0010000008007810 */ /* 0x002fc60007ffe0ff */
[----:B------:R1:W-:Y:S01]  /*32160*/  LDGSTS.E [R2+-0x1ea00], [R16.64], P6 ;  /* 0xe160000010027fae */ /* 0x0003e2000b121844 */
[----:B------:R-:W-:-:S03]  /*32170*/  IMAD.WIDE R14, R3, 0x4, R10 ;  /* 0x00000004030e7825 */ /* 0x000fc600078e020a */
[----:B------:R-:W4:Y:S04]  /*32180*/  LDL.LU.64 R10, [R1+0x4b8] ;  /* 0x0004b800010a7983 */ /* 0x000f280000300a00 */
[----:B------:R1:W-:Y:S04]  /*32190*/  STL.64 [R1+0xa78], R16 ;  /* 0x000a781001007387 */ /* 0x0003e80000100a00 */
[----:B------:R1:W-:Y:S04]  /*321a0*/  STL.64 [R1+0xaa0], R14 ;  /* 0x000aa00e01007387 */ /* 0x0003e80000100a00 */
[----:B------:R1:W-:Y:S04]  /*321b0*/  LDGSTS.E [R252+-0x1da00], [R14.64], P6 ;  /* 0xe26000000efc7fae */ /* 0x0003e8000b121844 */
[----:B-1----:R-:W4:Y:S01]  /*321c0*/  LDL.LU.64 R16, [R1+0x4b0] ;  /* 0x0004b00001107983 */ /* 0x002f220000300a00 */
[----:B------:R-:W-:Y:S01]  /*321d0*/  IADD3 R14, R8, 0x100000, RZ ;  /* 0x00100000080e7810 */ /* 0x000fe20007ffe0ff */
[----:B---3--:R-:W-:-:S05]  /*321e0*/  IMAD.WIDE R18, R3, 0x4, R244 ;  /* 0x0000000403127825 */ /* 0x008fca00078e02f4 */
        /* <DEDUP_REMOVED lines=11> */
[----:B------:R1:W-:Y:S04]  /*322a0*/  STL.64 [R1+0xc58], R20 ;  /* 0x000c581401007387 */ /* 0x0003e80000100a00 */
        /* <DEDUP_REMOVED lines=8> */
[----:B------:R1:W-:Y:S04]  /*32330*/  STL.64 [R1+0xd18], R244 ;  /* 0x000d18f401007387 */ /* 0x0003e80000100a00 */
[----:B------:R1:W-:Y:S04]  /*32340*/  LDGSTS.E [R0+-0x18a00], [R14.64], P6 ;  /* 0xe76000000e007fae */ /* 0x0003e8000b121844 */
[----:B------:R1:W-:Y:S01]  /*32350*/  LDGSTS.E [R20+-0x17a00], [R244.64], P6 ;  /* 0xe8600000f4147fae */ /* 0x0003e2000b121844 */
[----:B------:R-:W-:-:S05]  /*32360*/  IMAD.WIDE R18, R3, 0x4, R12 ;  /* 0x0000000403127825 */ /* 0x000fca00078e020c */
[----:B------:R3:W-:Y:S01]  /*32370*/  LDGSTS.E [R2+-0x16a00], [R18.64], P6 ;  /* 0xe960000012027fae */ /* 0x0007e2000b121844 */
[----:B------:R-:W-:-:S03]  /*32380*/  IMAD.WIDE R12, R3, 0x4, R10 ;  /* 0x00000004030c7825 */ /* 0x000fc600078e020a */
[----:B------:R-:W4:Y:S04]  /*32390*/  LDL.LU.64 R10, [R1+0x400] ;  /* 0x00040000010a7983 */ /* 0x000f280000300a00 */
[----:B-1----:R-:W4:Y:S04]  /*323a0*/  LDL.LU.64 R14, [R1+0x3e8] ;  /* 0x0003e800010e7983 */ /* 0x002f280000300a00 */
[----:B------:R-:W-:Y:S04]  /*323b0*/  STL.64 [R1+0xd58], R18 ;  /* 0x000d581201007387 */ /* 0x000fe80000100a00 */
[----:B------:R1:W-:Y:S01]  /*323c0*/  STL.64 [R1+0xe10], R12 ;  /* 0x000e100c01007387 */ /* 0x0003e20000100a00 */
[----:B------:R-:W-:-:S03]  /*323d0*/  IMAD.WIDE R16, R3, 0x4, R16 ;  /* 0x0000000403107825 */ /* 0x000fc600078e0210 */
[----:B------:R-:W4:Y:S04]  /*323e0*/  LDL.LU.64 R244, [R1+0x3d8] ;  /* 0x0003d80001f47983 */ /* 0x000f280000300a00 */
[----:B------:R1:W-:Y:S04]  /*323f0*/  LDGSTS.E [R252+-0x15a00], [R12.64], P6 ;  /* 0xea6000000cfc7fae */ /* 0x0003e8000b121844 */
[----:B------:R3:W-:Y:S04]  /*32400*/  STL.64 [R1+0xe38], R16 ;  /* 0x000e381001007387 */ /* 0x0007e80000100a00 */
[----:B------:R3:W-:Y:S01]  /*32410*/  LDGSTS.E [R0+-0x14a00], [R16.64], P6 ;  /* 0xeb60000010007fae */ /* 0x0007e2000b121844 */
[----:B-1----:R-:W-:Y:S01]  /*32420*/  IADD3 R12, R8, 0x100000, RZ ;  /* 0x00100000080c7810 */ /* 0x002fe20007ffe0ff */
[----:B---3--:R-:W-:-:S02]  /*32430*/  IMAD.WIDE R18, R3, 0x4, R246 ;  /* 0x0000000403127825 */ /* 0x008fc400078e02f6 */
[----:B------:R-:W3:Y:S04]  /*32440*/  LDL.LU.64 R246, [R1+0x3c8] ;  /* 0x0003c80001f67983 */ /* 0x000ee80000300a00 */
[----:B------:R2:W-:Y:S04]  /*32450*/  STL.64 [R1+0xe48], R18 ;  /* 0x000e481201007387 */ /* 0x0005e80000100a00 */
[----:B------:R1:W-:Y:S01]  /*32460*/  LDGSTS.E [R12+-0x13a00], [R18.64], P6 ;  /* 0xec600000120c7fae */ /* 0x0003e2000b121844 */
[----:B------:R-:W-:-:S05]  /*32470*/  IMAD.WIDE R16, R3, 0x4, R6 ;  /* 0x0000000403107825 */ /* 0x000fca00078e0206 */
[----:B------:R4:W-:Y:S01]  /*32480*/  LDGSTS.E [R2+-0x12a00], [R16.64], P6 ;  /* 0xed60000010027fae */ /* 0x0009e2000b121844 */
[----:B------:R-:W-:-:S03]  /*32490*/  IMAD.WIDE R6, R3, 0x4, R4 ;  /* 0x0000000403067825 */ /* 0x000fc600078e0204 */
[----:B------:R-:W3:Y:S04]  /*324a0*/  LDL.LU.64 R4, [R1+0x3b8] ;  /* 0x0003b80001047983 */ /* 0x000ee80000300a00 */
[----:B------:R4:W-:Y:S04]  /*324b0*/  STL.64 [R1+0xe80], R16 ;  /* 0x000e801001007387 */ /* 0x0009e80000100a00 */
[----:B-1----:R-:W3:Y:S04]  /*324c0*/  LDL.LU.64 R12, [R1+0x378] ;  /* 0x00037800010c7983 */ /* 0x002ee80000300a00 */
[----:B------:R1:W-:Y:S04]  /*324d0*/  STL.64 [R1+0xed0], R6 ;  /* 0x000ed00601007387 */ /* 0x0003e80000100a00 */
[----:B------:R1:W-:Y:S01]  /*324e0*/  LDGSTS.E [R252+-0x11a00], [R6.64], P6 ;  /* 0xee60000006fc7fae */ /* 0x0003e2000b121844 */
[----:B--2---:R-:W-:-:S03]  /*324f0*/  IMAD.WIDE R18, R3, 0x4, R248 ;  /* 0x0000000403127825 */ /* 0x004fc600078e02f8 */
[----:B------:R-:W2:Y:S04]  /*32500*/  LDL.LU.64 R248, [R1+0x368] ;  /* 0x0003680001f87983 */ /* 0x000ea80000300a00 */
[----:B------:R1:W-:Y:S01]  /*32510*/  STL.64 [R1+0x1008], R18 ;  /* 0x0010081201007387 */ /* 0x0003e20000100a00 */
[C---:B----4-:R-:W-:Y:S01]  /*32520*/  IMAD.WIDE R16, R3.reuse, 0x4, R250 ;  /* 0x0000000403107825 */ /* 0x050fe200078e02fa */
[----:B-1----:R-:W-:Y:S02]  /*32530*/  IADD3 R6, R8, 0x100000, RZ ;  /* 0x0010000008067810 */ /* 0x002fe40007ffe0ff */
[----:B------:R-:W2:Y:S04]  /*32540*/  LDL.LU.64 R250, [R1+0x358] ;  /* 0x0003580001fa7983 */ /* 0x000ea80000300a00 */
[----:B------:R1:W-:Y:S04]  /*32550*/  LDGSTS.E [R0+-0x10a00], [R18.64], P6 ;  /* 0xef60000012007fae */ /* 0x0003e8000b121844 */
[----:B------:R-:W-:Y:S04]  /*32560*/  STL.64 [R1+0x1058], R16 ;  /* 0x0010581001007387 */ /* 0x000fe80000100a00 */
[----:B------:R1:W-:Y:S01]  /*32570*/  LDGSTS.E [R6+-0xfa00], [R16.64], P6 ;  /* 0xf060000010067fae */ /* 0x0003e2000b121844 */
[----:B------:R-:W-:-:S04]  /*32580*/  IMAD.WIDE R10, R3, 0x4, R10 ;  /* 0x00000004030a7825 */ /* 0x000fc800078e020a */
[C---:B------:R-:W-:Y:S01]  /*32590*/  IMAD.WIDE R14, R3.reuse, 0x4, R14 ;  /* 0x00000004030e7825 */ /* 0x040fe200078e020e */
[----:B------:R1:W-:Y:S04]  /*325a0*/  STL.64 [R1+0x10a8], R10 ;  /* 0x0010a80a01007387 */ /* 0x0003e80000100a00 */
[----:B------:R1:W-:Y:S04]  /*325b0*/  STL.64 [R1+0x1110], R14 ;  /* 0x0011100e01007387 */ /* 0x0003e80000100a00 */
[----:B------:R1:W-:Y:S02]  /*325c0*/  LDGSTS.E [R2+-0xea00], [R10.64], P6 ;  /* 0xf16000000a027fae */ /* 0x0003e4000b121844 */
[----:B-1----:R-:W-:-:S02]  /*325d0*/  IMAD.WIDE R6, R3, 0x4, R244 ;  /* 0x0000000403067825 */ /* 0x002fc400078e02f4 */
[----:B------:R-:W2:Y:S01]  /*325e0*/  LDL.LU.64 R18, [R1+0x338] ;  /* 0x0003380001127983 */ /* 0x000ea20000300a00 */
[----:B------:R-:W-:-:S03]  /*325f0*/  IADD3 R244, R8, 0x100000, RZ ;  /* 0x0010000008f47810 */ /* 0x000fc60007ffe0ff */
[----:B------:R1:W-:Y:S04]  /*32600*/  LDGSTS.E [R252+-0xda00], [R14.64], P6 ;  /* 0xf26000000efc7fae */ /* 0x0003e8000b121844 */
[----:B------:R-:W2:Y:S04]  /*32610*/  LDL.LU.64 R10, [R1+0x300] ;  /* 0x00030000010a7983 */ /* 0x000ea80000300a00 */
[----:B------:R3:W-:Y:S04]  /*32620*/  STL.64 [R1+0x1150], R6 ;  /* 0x0011500601007387 */ /* 0x0007e80000100a00 */
[----:B------:R-:W2:Y:S04]  /*32630*/  LDL.LU.64 R16, [R1+0x2e0] ;  /* 0x0002e00001107983 */ /* 0x000ea80000300a00 */
[----:B-1----:R-:W2:Y:S04]  /*32640*/  LDL.LU.64 R14, [R1+0x2b0] ;  /* 0x0002b000010e7983 */ /* 0x002ea80000300a00 */
[----:B------:R1:W-:Y:S01]  /*32650*/  LDGSTS.E [R0+-0xca00], [R6.64], P6 ;  /* 0xf360000006007fae */ /* 0x0003e2000b121844 */
[----:B---3--:R-:W-:-:S05]  /*32660*/  IMAD.WIDE R246, R3, 0x4, R246 ;  /* 0x0000000403f67825 */ /* 0x008fca00078e02f6 */
[----:B------:R3:W-:Y:S04]  /*32670*/  STL.64 [R1+0x1188], R246 ;  /* 0x001188f601007387 */ /* 0x0007e80000100a00 */
[----:B-1----:R-:W4:Y:S04]  /*32680*/  LDL.LU.64 R6, [R1+0x290] ;  /* 0x0002900001067983 */ /* 0x002f280000300a00 */
[----:B------:R3:W-:Y:S01]  /*32690*/  LDGSTS.E [R244+-0xba00], [R246.64], P6 ;  /* 0xf4600000f6f47fae */ /* 0x0007e2000b121844 */
[----:B------:R-:W-:-:S03]  /*326a0*/  IMAD.WIDE R20, R3, 0x4, R4 ;  /* 0x0000000403147825 */ /* 0x000fc600078e0204 */
[----:B------:R-:W4:Y:S01]  /*326b0*/  LDL.LU.64 R4, [R1+0x260] ;  /* 0x0002600001047983 */ /* 0x000f220000300a00 */
[----:B------:R-:W-:-:S03]  /*326c0*/  IMAD.WIDE R12, R3, 0x4, R12 ;  /* 0x00000004030c7825 */ /* 0x000fc600078e020c */
[----:B------:R1:W-:Y:S04]  /*326d0*/  STL.64 [R1+0x11c8], R20 ;  /* 0x0011c81401007387 */ /* 0x0003e80000100a00 */
[----:B---3--:R-:W3:Y:S04]  /*326e0*/  LDL.LU.64 R246, [R1+0x200] ;  /* 0x0002000001f67983 */ /* 0x008ee80000300a00 */
[----:B------:R1:W-:Y:S04]  /*326f0*/  STL.64 [R1+0x1208], R12 ;  /* 0x0012080c01007387 */ /* 0x0003e80000100a00 */
[----:B------:R1:W-:Y:S04]  /*32700*/  LDGSTS.E [R2+-0xaa00], [R20.64], P6 ;  /* 0xf560000014027fae */ /* 0x0003e8000b121844 */
[----:B------:R1:W-:Y:S01]  /*32710*/  LDGSTS.E [R252+-0x9a00], [R12.64], P6 ;  /* 0xf66000000cfc7fae */ /* 0x0003e2000b121844 */
[----:B--2---:R-:W-:-:S03]  /*32720*/  IMAD.WIDE R244, R3, 0x4, R248 ;  /* 0x0000000403f47825 */ /* 0x004fc600078e02f8 */
[----:B------:R-:W2:Y:S04]  /*32730*/  LDL.LU.64 R248, [R1+0x1f0] ;  /* 0x0001f00001f87983 */ /* 0x000ea80000300a00 */
[----:B------:R1:W-:Y:S04]  /*32740*/  STL.64 [R1+0x1a78], R244 ;  /* 0x001a78f401007387 */ /* 0x0003e80000100a00 */
[----:B------:R1:W-:Y:S02]  /*32750*/  LDGSTS.E [R0+-0x8a00], [R244.64], P6 ;  /* 0xf7600000f4007fae */ /* 0x0003e4000b121844 */
[----:B-1----:R-:W-:-:S02]  /*32760*/  IMAD.WIDE R20, R3, 0x4, R250 ;  /* 0x0000000403147825 */ /* 0x002fc400078e02fa */
[----:B------:R-:W2:Y:S04]  /*32770*/  LDL.LU.64 R250, [R1+0x1e8] ;  /* 0x0001e80001fa7983 */ /* 0x000ea80000300a00 */
[----:B------:R-:W2:Y:S04]  /*32780*/  LDL.LU.64 R12, [R1+0x28] ;  /* 0x00002800010c7983 */ /* 0x000ea80000300a00 */
[----:B------:R1:W-:Y:S04]  /*32790*/  STL.64 [R1+0x1aa8], R20 ;  /* 0x001aa81401007387 */ /* 0x0003e80000100a00 */
[----:B------:R-:W2:Y:S04]  /*327a0*/  LDL.LU.64 R244, [R1+0x10] ;  /* 0x0000100001f47983 */ /* 0x000ea80000300a00 */
[----:B------:R1:W-:Y:S04]  /*327b0*/  LDGSTS.E [R0+-0x7a00], [R20.64], P6 ;  /* 0xf860000014007fae */ /* 0x0003e8000b121844 */
[----:B-1----:R-:W2:Y:S01]  /*327c0*/  LDL.LU.64 R20, [R1+0x20f8] ;  /* 0x0020f80001147983 */ /* 0x002ea20000300a00 */
[----:B------:R-:W-:-:S04]  /*327d0*/  IMAD.WIDE R18, R3, 0x4, R18 ;  /* 0x0000000403127825 */ /* 0x000fc800078e0212 */
[C---:B------:R-:W-:Y:S01]  /*327e0*/  IMAD.WIDE R10, R3.reuse, 0x4, R10 ;  /* 0x00000004030a7825 */ /* 0x040fe200078e020a */
[----:B------:R1:W-:Y:S04]  /*327f0*/  STL.64 [R1+0x1ae0], R18 ;  /* 0x001ae01201007387 */ /* 0x0003e80000100a00 */
[----:B------:R1:W-:Y:S01]  /*32800*/  LDGSTS.E [R2+-0x6a00], [R18.64], P6 ;  /* 0xf960000012027fae */ /* 0x0003e2000b121844 */
[----:B------:R-:W-:-:S03]  /*32810*/  IMAD.WIDE R16, R3, 0x4, R16 ;  /* 0x0000000403107825 */ /* 0x000fc600078e0210 */
[----:B------:R1:W-:Y:S01]  /*32820*/  STL.64 [R1+0x1b08], R10 ;  /* 0x001b080a01007387 */ /* 0x0003e20000100a00 */
[----:B------:R-:W-:-:S03]  /*32830*/  IMAD.WIDE R14, R3, 0x4, R14 ;  /* 0x00000004030e7825 */ /* 0x000fc600078e020e */
[----:B------:R1:W-:Y:S04]  /*32840*/  LDGSTS.E [R252+-0x5a00], [R10.64], P6 ;  /* 0xfa6000000afc7fae */ /* 0x0003e8000b121844 */
[----:B-1----:R-:W2:Y:S04]  /*32850*/  LDL.LU.64 R18, [R1+0x20f0] ;  /* 0x0020f00001127983 */ /* 0x002ea80000300a00 */
[----:B------:R1:W-:Y:S01]  /*32860*/  LDGSTS.E [R0+-0x4a00], [R16.64], P6 ;  /* 0xfb60000010007fae */ /* 0x0003e2000b121844 */
[----:B------:R-:W-:-:S03]  /*32870*/  IADD3 R11, R8, 0x100000, RZ ;  /* 0x00100000080b7810 */ /* 0x000fc60007ffe0ff */
[----:B------:R-:W2:Y:S04]  /*32880*/  LDL.LU R10, [R1+0x20e8] ;  /* 0x0020e800010a7983 */ /* 0x000ea80000300800 */
[----:B------:R1:W-:Y:S04]  /*32890*/  STL.64 [R1+0x1b28], R16 ;  /* 0x001b281001007387 */ /* 0x0003e80000100a00 */
[----:B------:R1:W-:Y:S04]  /*328a0*/  LDGSTS.E [R11+-0x3a00], [R14.64], P6 ;  /* 0xfc6000000e0b7fae */ /* 0x0003e8000b121844 */
[----:B-1----:R-:W2:Y:S04]  /*328b0*/  LDL.LU.64 R16, [R1+0x20e0] ;  /* 0x0020e00001107983 */ /* 0x002ea80000300a00 */
[----:B------:R1:W-:Y:S01]  /*328c0*/  STL.64 [R1+0x1b48], R14 ;  /* 0x001b480e01007387 */ /* 0x0003e20000100a00 */
[----:B------:R-:W-:-:S03]  /*328d0*/  IADD3 R8, R9, 0x100000, RZ ;  /* 0x0010000009087810 */ /* 0x000fc60007ffe0ff */
[----:B-1----:R-:W2:Y:S04]  /*328e0*/  LDL.LU.64 R14, [R1+0x20d8] ;  /* 0x0020d800010e7983 */ /* 0x002ea80000300a00 */
[----:B------:R-:W2:Y:S01]  /*328f0*/  LDL.LU R11, [R1+0x20d0] ;  /* 0x0020d000010b7983 */ /* 0x000ea20000300800 */
[----:B----4-:R-:W-:-:S05]  /*32900*/  IMAD.WIDE R6, R3, 0x4, R6 ;  /* 0x0000000403067825 */ /* 0x010fca00078e0206 */
[----:B------:R1:W-:Y:S04]  /*32910*/  STL.64 [R1+0x1c38], R6 ;  /* 0x001c380601007387 */ /* 0x0003e80000100a00 */
[----:B------:R4:W-:Y:S01]  /*32920*/  LDGSTS.E [R2+-0x2a00], [R6.64], P6 ;  /* 0xfd60000006027fae */ /* 0x0009e2000b121844 */
[----:B------:R-:W-:Y:S01]  /*32930*/  IMAD.WIDE R4, R3, 0x4, R4 ;  /* 0x0000000403047825 */ /* 0x000fe200078e0204 */
[----:B----4-:R-:W-:-:S04]  /*32940*/  IADD3 R2, R9, 0x100000, RZ ;  /* 0x0010000009027810 */ /* 0x010fc80007ffe0ff */
[----:B------:R4:W-:Y:S04]  /*32950*/  STL.64 [R1+0x1c40], R4 ;  /* 0x001c400401007387 */ /* 0x0009e80000100a00 */
[----:B-1----:R-:W2:Y:S01]  /*32960*/  LDL.LU.64 R6, [R1+0x20c8] ;  /* 0x0020c80001067983 */ /* 0x002ea20000300a00 */
[----:B---3--:R-:W-:-:S03]  /*32970*/  IMAD.WIDE R246, R3, 0x4, R246 ;  /* 0x0000000403f67825 */ /* 0x008fc600078e02f6 */
[----:B------:R4:W-:Y:S04]  /*32980*/  LDGSTS.E [R252+-0x1a00], [R4.64], P6 ;  /* 0xfe60000004fc7fae */ /* 0x0009e8000b121844 */
[----:B------:R1:W-:Y:S04]  /*32990*/  LDGSTS.E [R0+-0xa00], [R246.64], P6 ;  /* 0xff600000f6007fae */ /* 0x0003e8000b121844 */
[----:B----4-:R-:W3:Y:S04]  /*329a0*/  LDL.LU.64 R4, [R1+0x20c0] ;  /* 0x0020c00001047983 */ /* 0x010ee80000300a00 */
[----:B------:R1:W-:Y:S01]  /*329b0*/  STL.64 [R1+0x1c48], R246 ;  /* 0x001c48f601007387 */ /* 0x0003e20000100a00 */
[----:B--2---:R-:W-:-:S05]  /*329c0*/  IMAD.WIDE R248, R3, 0x4, R248 ;  /* 0x0000000403f87825 */ /* 0x004fca00078e02f8 */
[----:B------:R2:W-:Y:S04]  /*329d0*/  LDGSTS.E [R2+-0x1f800], [R248.64], P6 ;  /* 0xe0800000f8027fae */ /* 0x0005e8000b121844 */
[----:B-1----:R-:W4:Y:S04]  /*329e0*/  LDL.LU.64 R246, [R1+0x20b8] ;  /* 0x0020b80001f67983 */ /* 0x002f280000300a00 */
[----:B------:R2:W-:Y:S01]  /*329f0*/  STL.64 [R1+0xa00], R248 ;  /* 0x000a00f801007387 */ /* 0x0005e20000100a00 */
[----:B------:R-:W-:Y:S01]  /*32a00*/  IADD3 R252, R9, 0x100000, RZ ;  /* 0x0010000009fc7810 */ /* 0x000fe20007ffe0ff */
[----:B------:R-:W-:-:S02]  /*32a10*/  IMAD.WIDE R250, R3, 0x4, R250 ;  /* 0x0000000403fa7825 */ /* 0x000fc400078e02fa */
[----:B--2---:R-:W2:Y:S02]  /*32a20*/  LDL.LU.64 R248, [R1+0x20b0] ;  /* 0x0020b00001f87983 */ /* 0x004ea40000300a00 */
[----:B------:R-:W-:Y:S02]  /*32a30*/  IMAD.WIDE R12, R3, 0x4, R12 ;  /* 0x00000004030c7825 */ /* 0x000fe400078e020c */
[----:B------:R1:W-:Y:S04]  /*32a40*/  STL.64 [R1+0xa18], R250 ;  /* 0x000a18fa01007387 */ /* 0x0003e80000100a00 */
[----:B------:R-:W-:Y:S04]  /*32a50*/  STL.64 [R1+0xa30], R12 ;  /* 0x000a300c01007387 */ /* 0x000fe80000100a00 */
[----:B------:R1:W-:Y:S01]  /*32a60*/  LDGSTS.E [R8+-0x1e800], [R250.64], P6 ;  /* 0xe1800000fa087fae */ /* 0x0003e2000b121844 */
[----:B------:R-:W-:Y:S01]  /*32a70*/  IADD3 R0, R9, 0x100000, RZ ;  /* 0x0010000009007810 */ /* 0x000fe20007ffe0ff */
[----:B------:R-:W-:-:S02]  /*32a80*/  IMAD.WIDE R244, R3, 0x4, R244 ;  /* 0x0000000403f47825 */ /* 0x000fc400078e02f4 */
[----:B------:R2:W-:Y:S04]  /*32a90*/  LDGSTS.E [R252+-0x1d800], [R12.64], P6 ;  /* 0xe28000000cfc7fae */ /* 0x0005e8000b121844 */
[----:B------:R1:W-:Y:S04]  /*32aa0*/  LDGSTS.E [R0+-0x1c800], [R244.64], P6 ;  /* 0xe3800000f4007fae */ /* 0x0003e8000b121844 */
[----:B-1----:R-:W2:Y:S04]  /*32ab0*/  LDL.LU.64 R250, [R1+0x20a8] ;  /* 0x0020a80001fa7983 */ /* 0x002ea80000300a00 */
[----:B------:R1:W-:Y:S04]  /*32ac0*/  STL.64 [R1+0xa70], R244 ;  /* 0x000a70f401007387 */ /* 0x0003e80000100a00 */
[----:B-1----:R-:W3:Y:S04]  /*32ad0*/  LDL.LU.64 R244, [R1+0x20a0] ;  /* 0x0020a00001f47983 */ /* 0x002ee80000300a00 */
[----:B------:R-:W1:Y:S02]  /*32ae0*/  S2R R8, SR_TID.X ;  /* 0x0000000000087919 */ /* 0x000e640000002100 */
[----:B-1----:R-:W-:-:S04]  /*32af0*/  LOP3.LUT R8, R8, 0x7f, RZ, 0xc0, !PT ;  /* 0x0000007f08087812 */ /* 0x002fc800078ec0ff */
[----:B------:R-:W-:Y:S01]  /*32b00*/  SHF.L.U32 R0, R8, 0x2, RZ ;  /* 0x0000000208007819 */ /* 0x000fe200000006ff */
[----:B----4-:R-:W-:-:S04]  /*32b10*/  IMAD.WIDE R246, R3, 0x4, R246 ;  /* 0x0000000403f67825 */ /* 0x010fc800078e02f6 */
[----:B--2---:R-:W-:Y:S01]  /*32b20*/  IMAD.WIDE R12, R3, 0x4, R250 ;  /* 0x00000004030c7825 */ /* 0x004fe200078e02fa */
[C---:B------:R-:W-:Y:S02]  /*32b30*/  IADD3 R251, R9.reuse, 0x100000, RZ ;  /* 0x0010000009fb7810 */ /* 0x040fe40007ffe0ff */
[----:B------:R-:W-:Y:S01]  /*32b40*/  IADD3 R250, R9, 0x100000, RZ ;  /* 0x0010000009fa7810 */ /* 0x000fe20007ffe0ff */
[----:B------:R-:W-:Y:S01]  /*32b50*/  IMAD.WIDE R8, R3, 0x4, R248 ;  /* 0x0000000403087825 */ /* 0x000fe200078e02f8 */
[----:B------:R-:W-:Y:S01]  /*32b60*/  LOP3.LUT R248, R0, 0x40, RZ, 0x3c, !PT ;  /* 0x0000004000f87812 */ /* 0x000fe200078e3cff */
[----:B------:R3:W-:Y:S04]  /*32b70*/  STL.64 [R1+0xa98], R12 ;  /* 0x000a980c01007387 */ /* 0x0007e80000100a00 */
[----:B------:R3:W-:Y:S01]  /*32b80*/  LDGSTS.E [R252+-0x1b800], [R12.64], P6 ;  /* 0xe48000000cfc7fae */ /* 0x0007e2000b121844 */
[----:B------:R-:W-:-:S03]  /*32b90*/  IADD3 R0, R248, 0x100000, RZ ;  /* 0x00100000f8007810 */ /* 0x000fc60007ffe0ff */
[----:B------:R1:W-:Y:S04]  /*32ba0*/  STL.64 [R1+0xac8], R8 ;  /* 0x000ac80801007387 */ /* 0x0003e80000100a00 */
[----:B------:R-:W-:Y:S04]  /*32bb0*/  STL.64 [R1+0xaf8], R246 ;  /* 0x000af8f601007387 */ /* 0x000fe80000100a00 */
[----:B------:R1:W-:Y:S01]  /*32bc0*/  LDGSTS.E [R251+-0x1a800], [R8.64], P6 ;  /* 0xe580000008fb7fae */ /* 0x0003e2000b121844 */
[----:B---3--:R-:W-:-:S03]  /*32bd0*/  IMAD.WIDE R12, R3, 0x4, R244 ;  /* 0x00000004030c7825 */ /* 0x008fc600078e02f4 */
[----:B------:R2:W-:Y:S04]  /*32be0*/  LDGSTS.E [R250+-0x19800], [R246.64], P6 ;  /* 0xe6800000f6fa7fae */ /* 0x0005e8000b121844 */
[----:B------:R3:W-:Y:S04]  /*32bf0*/  LDGSTS.E [R0+-0x18800], [R12.64], P6 ;  /* 0xe78000000c007fae */ /* 0x0007e8000b121844 */
[----:B-1----:R-:W4:Y:S04]  /*32c00*/  LDL.LU.64 R8, [R1+0x2098] ;  /* 0x0020980001087983 */ /* 0x002f280000300a00 */
[----:B------:R3:W-:Y:S04]  /*32c10*/  STL.64 [R1+0xce0], R12 ;  /* 0x000ce00c01007387 */ /* 0x0007e80000100a00 */
[----:B---3--:R-:W3:Y:S01]  /*32c20*/  LDL.LU.64 R12, [R1+0x2090] ;  /* 0x00209000010c7983 */ /* 0x008ee20000300a00 */
[C---:B------:R-:W-:Y:S01]  /*32c30*/  IADD3 R244, R248.reuse, 0x100000, RZ ;  /* 0x00100000f8f47810 */ /* 0x040fe20007ffe0ff */
[----:B--2---:R-:W-:Y:S01]  /*32c40*/  IMAD.WIDE R246, R3, 0x4, R4 ;  /* 0x0000000403f67825 */ /* 0x004fe200078e0204 */
[----:B------:R-:W-:-:S02]  /*32c50*/  IADD3 R5, R248, 0x100000, RZ ;  /* 0x00100000f8057810 */ /* 0x000fc40007ffe0ff */
[C---:B------:R-:W-:Y:S01]  /*32c60*/  IADD3 R4, R248.reuse, 0x100000, RZ ;  /* 0x00100000f8047810 */ /* 0x040fe20007ffe0ff */
[C---:B------:R-:W-:Y:S01]  /*32c70*/  IMAD.WIDE R6, R3.reuse, 0x4, R6 ;  /* 0x0000000403067825 */ /* 0x040fe200078e0206 */
[----:B------:R-:W-:Y:S03]  /*32c80*/  STL.64 [R1+0xd20], R246 ;  /* 0x000d20f601007387 */ /* 0x000fe60000100a00 */
[C---:B------:R-:W-:Y:S01]  /*32c90*/  IMAD.WIDE R10, R3.reuse, 0x4, R10 ;  /* 0x00000004030a7825 */ /* 0x040fe200078e020a */
[----:B------:R1:W-:Y:S04]  /*32ca0*/  LDGSTS.E [R244+-0x17800], [R246.64], P6 ;  /* 0xe8800000f6f47fae */ /* 0x0003e8000b121844 */
[----:B------:R2:W-:Y:S04]  /*32cb0*/  STL.64 [R1+0xd60], R6 ;  /* 0x000d600601007387 */ /* 0x0005e80000100a00 */
[----:B------:R2:W-:Y:S04]  /*32cc0*/  LDGSTS.E [R5+-0x16800], [R6.64], P6 ;  /* 0xe980000006057fae */ /* 0x0005e8000b121844 */
[----:B------:R-:W1:Y:S01]  /*32cd0*/  S2R R249, SR_TID.X ;  /* 0x0000000000f97919 */ /* 0x000e620000002100 */
[----:B--2---:R-:W-:Y:S01]  /*32ce0*/  IADD3 R6, R248, 0x100000, RZ ;  /* 0x00100000f8067810 */ /* 0x004fe20007ffe0ff */
[----:B------:R-:W-:Y:S01]  /*32cf0*/  IMAD.WIDE R52, R3, 0x4, R52 ;  /* 0x0000000403347825 */ /* 0x000fe200078e0234 */
[----:B-1----:R-:W-:-:S05]  /*32d00*/  LOP3.LUT R249, R249, 0x7f, RZ, 0xc0, !PT ;  /* 0x0000007ff9f97812 */ /* 0x002fca00078ec0ff */
[----:B------:R-:W-:-:S05]  /*32d10*/  IMAD.SHL.U32 R249, R249, 0x4, RZ ;  /* 0x00000004f9f97824 */ /* 0x000fca00078e00ff */
[----:B------:R-:W-:Y:S01]  /*32d20*/  LOP3.LUT R248, R249, 0x50, RZ, 0x3c, !PT ;  /* 0x00000050f9f87812 */ /* 0x000fe200078e3cff */
[----:B------:R-:W-:-:S04]  /*32d30*/  IMAD.WIDE R54, R3, 0x4, R54 ;  /* 0x0000000403367825 */ /* 0x000fc800078e0236 */
[----:B------:R-:W-:-:S04]  /*32d40*/  IMAD.WIDE R56, R3, 0x4, R56 ;  /* 0x0000000403387825 */ /* 0x000fc800078e0238 */
[----:B------:R-:W-:-:S04]  /*32d50*/  IMAD.WIDE R58, R3, 0x4, R58 ;  /* 0x00000004033a7825 */ /* 0x000fc800078e023a */
[----:B------:R-:W-:-:S04]  /*32d60*/  IMAD.WIDE R60, R3, 0x4, R60 ;  /* 0x00000004033c7825 */ /* 0x000fc800078e023c */
[C---:B------:R-:W-:Y:S01]  /*32d70*/  IMAD.WIDE R62, R3.reuse, 0x4, R62 ;  /* 0x00000004033e7825 */ /* 0x040fe200078e023e */
[----:B------:R-:W1:Y:S03]  /*32d80*/  S2R R249, SR_TID.X ;  /* 0x0000000000f97919 */ /* 0x000e660000002100 */
[----:B------:R-:W-:Y:S01]  /*32d90*/  IMAD.WIDE R124, R3, 0x4, R124 ;  /* 0x00000004037c7825 */ /* 0x000fe200078e027c */
[----:B-1----:R-:W-:-:S05]  /*32da0*/  LOP3.LUT R249, R249, 0x7f, RZ, 0xc0, !PT ;  /* 0x0000007ff9f97812 */ /* 0x002fca00078ec0ff */
[----:B------:R-:W-:Y:S02]  /*32db0*/  IMAD.SHL.U32 R249, R249, 0x4, RZ ;  /* 0x00000004f9f97824 */ /* 0x000fe400078e00ff */
[----:B------:R-:W-:-:S04]  /*32dc0*/  IMAD.WIDE R126, R3, 0x4, R126 ;  /* 0x00000004037e7825 */ /* 0x000fc800078e027e */
[----:B----4-:R-:W-:-:S05]  /*32dd0*/  IMAD.WIDE R8, R3, 0x4, R8 ;  /* 0x0000000403087825 */ /* 0x010fca00078e0208 */
[----:B------:R3:W-:Y:S04]  /*32de0*/  STL.64 [R1+0xdf8], R8 ;  /* 0x000df80801007387 */ /* 0x0007e80000100a00 */
[----:B------:R3:W-:Y:S04]  /*32df0*/  LDGSTS.E [R4+-0x15800], [R8.64], P6 ;  /* 0xea80000008047fae */ /* 0x0007e8000b121844 */
[----:B------:R1:W-:Y:S04]  /*32e00*/  STL.64 [R1+0xe00], R10 ;  /* 0x000e000a01007387 */ /* 0x0003e80000100a00 */
[----:B------:R1:W-:Y:S01]  /*32e10*/  LDGSTS.E [R0+-0x14800], [R10.64], P6 ;  /* 0xeb8000000a007fae */ /* 0x0003e2000b121844 */
[----:B---3--:R-:W-:-:S04]  /*32e20*/  IMAD.WIDE R8, R3, 0x4, R12 ;  /* 0x0000000403087825 */ /* 0x008fc800078e020c */
[C---:B------:R-:W-:Y:S01]  /*32e30*/  IMAD.WIDE R12, R3.reuse, 0x4, R14 ;  /* 0x00000004030c7825 */ /* 0x040fe200078e020e */
[----:B------:R2:W-:Y:S03]  /*32e40*/  STL.64 [R1+0xe20], R8 ;  /* 0x000e200801007387 */ /* 0x0005e60000100a00 */
[C---:B-1----:R-:W-:Y:S01]  /*32e50*/  IMAD.WIDE R10, R3.reuse, 0x4, R16 ;  /* 0x00000004030a7825 */ /* 0x042fe200078e0210 */
[----:B------:R2:W-:Y:S04]  /*32e60*/  LDGSTS.E [R6+-0x13800], [R8.64], P6 ;  /* 0xec80000008067fae */ /* 0x0005e8000b121844 */
        /* <DEDUP_REMOVED lines=8> */
[----:B--2---:R-:W-:-:S05]  /*32ef0*/  IMAD.WIDE R10, R3, 0x4, R20 ;  /* 0x00000004030a7825 */ /* 0x004fca00078e0214 */
[----:B------:R2:W-:Y:S01]  /*32f00*/  STL.64 [R1+0xf20], R10 ;  /* 0x000f200a01007387 */ /* 0x0005e20000100a00 */
[----:B-1----:R-:W-:-:S03]  /*32f10*/  IMAD.WIDE R8, R3, 0x4, R24 ;  /* 0x0000000403087825 */ /* 0x002fc600078e0218 */
        /* <DEDUP_REMOVED lines=37> */
[----:B------:R1:W-:Y:S04]  /*33170*/  LDGSTS.E [R5+-0x2800], [R12.64], P6 ;  /* 0xfd8000000c057fae */ /* 0x0003e8000b121844 */
[----:B------:R3:W-:Y:S01]  /*33180*/  LDGSTS.E [R4+-0x1800], [R10.64], P6 ;  /* 0xfe8000000a047fae */ /* 0x0007e2000b121844 */
[----:B--2---:R-:W-:Y:S01]  /*33190*/  IMAD.WIDE R8, R3, 0x4, R50 ;  /* 0x0000000403087825 */ /* 0x004fe200078e0232 */
[----:B------:R-:W-:-:S02]  /*331a0*/  IADD3 R6, R248, 0x100000, RZ ;  /* 0x00100000f8067810 */ /* 0x000fc40007ffe0ff */
[C---:B-1----:R-:W-:Y:S02]  /*331b0*/  IADD3 R5, R248.reuse, 0x100000, RZ ;  /* 0x00100000f8057810 */ /* 0x042fe40007ffe0ff */
[----:B------:R1:W-:Y:S01]  /*331c0*/  LDGSTS.E [R0+-0x800], [R8.64], P6 ;  /* 0xff80000008007fae */ /* 0x0003e2000b121844 */
[----:B---3--:R-:W-:-:S03]  /*331d0*/  IADD3 R4, R248, 0x100000, RZ ;  /* 0x00100000f8047810 */ /* 0x008fc60007ffe0ff */
[----:B------:R-:W-:Y:S04]  /*331e0*/  STL.64 [R1+0x1c20], R12 ;  /* 0x001c200c01007387 */ /* 0x000fe80000100a00 */
[----:B------:R2:W-:Y:S01]  /*331f0*/  STL.64 [R1+0x1c28], R10 ;  /* 0x001c280a01007387 */ /* 0x0005e20000100a00 */
[----:B-1----:R-:W-:-:S03]  /*33200*/  IADD3 R0, R248, 0x100000, RZ ;  /* 0x00100000f8007810 */ /* 0x002fc60007ffe0ff */
[----:B------:R1:W-:Y:S04]  /*33210*/  LDGSTS.E [R6+-0x1f600], [R52.64], P6 ;  /* 0xe0a0000034067fae */ /* 0x0003e8000b121844 */
[----:B------:R3:W-:Y:S01]  /*33220*/  LDGSTS.E [R5+-0x1e600], [R54.64], P6 ;  /* 0xe1a0000036057fae */ /* 0x0007e2000b121844 */
[----:B--2---:R-:W-:-:S03]  /*33230*/  IMAD.WIDE R10, R3, 0x4, R64 ;  /* 0x00000004030a7825 */ /* 0x004fc600078e0240 */
[----:B------:R2:W-:Y:S04]  /*33240*/  STL.64 [R1+0x1c30], R8 ;  /* 0x001c300801007387 */ /* 0x0005e80000100a00 */
[----:B------:R4:W-:Y:S04]  /*33250*/  LDGSTS.E [R4+-0x1d600], [R56.64], P6 ;  /* 0xe2a0000038047fae */ /* 0x0009e8000b121844 */
[----:B------:R1:W-:Y:S01]  /*33260*/  LDGSTS.E [R0+-0x1c600], [R58.64], P6 ;  /* 0xe3a000003a007fae */ /* 0x0003e2000b121844 */
[----:B--2---:R-:W-:-:S03]  /*33270*/  IMAD.WIDE R8, R3, 0x4, R66 ;  /* 0x0000000403087825 */ /* 0x004fc600078e0242 */
[----:B------:R1:W-:Y:S04]  /*33280*/  LDGSTS.E [R6+-0x1b600], [R60.64], P6 ;  /* 0xe4a000003c067fae */ /* 0x0003e8000b121844 */
[----:B------:R3:W-:Y:S01]  /*33290*/  LDGSTS.E [R5+-0x1a600], [R62.64], P6 ;  /* 0xe5a000003e057fae */ /* 0x0007e2000b121844 */
[----:B------:R-:W-:-:S03]  /*332a0*/  IMAD.WIDE R12, R3, 0x4, R70 ;  /* 0x00000004030c7825 */ /* 0x000fc600078e0246 */
[----:B------:R2:W-:Y:S04]  /*332b0*/  STL.64 [R1+0xa90], R10 ;  /* 0x000a900a01007387 */ /* 0x0005e80000100a00 */
[----:B------:R2:W-:Y:S04]  /*332c0*/  LDGSTS.E [R4+-0x19600], [R10.64], P6 ;  /* 0xe6a000000a047fae */ /* 0x0005e8000b121844 */
        /* <DEDUP_REMOVED lines=59> */
[----:B------:R-:W-:Y:S01]  /*33680*/  LOP3.LUT R248, R249, 0x60, RZ, 0x3c, !PT ;  /* 0x00000060f9f87812 */ /* 0x000fe200078e3cff */
[C---:B-1----:R-:W-:Y:S02]  /*33690*/  IMAD.WIDE R12, R3.reuse, 0x4, R110 ;  /* 0x00000004030c7825 */ /* 0x042fe400078e026e */
[----:B------:R1:W-:Y:S04]  /*336a0*/  STL.64 [R1+0x1a68], R10 ;  /* 0x001a680a01007387 */ /* 0x0003e80000100a00 */
[----:B------:R1:W-:Y:S01]  /*336b0*/  LDGSTS.E [R0+-0x4600], [R10.64], P6 ;  /* 0xfba000000a007fae */ /* 0x0003e2000b121844 */
[----:B--2---:R-:W-:-:S05]  /*336c0*/  IMAD.WIDE R8, R3, 0x4, R108 ;  /* 0x0000000403087825 */ /* 0x004fca00078e026c */
[----:B------:R2:W-:Y:S01]  /*336d0*/  STL.64 [R1+0x1a98], R8 ;  /* 0x001a980801007387 */ /* 0x0005e20000100a00 */
[----:B-1----:R-:W-:-:S03]  /*336e0*/  IMAD.WIDE R10, R3, 0x4, R112 ;  /* 0x00000004030a7825 */ /* 0x002fc600078e0270 */
[----:B------:R2:W-:Y:S01]  /*336f0*/  LDGSTS.E [R6+-0x3600], [R8.64], P6 ;  /* 0xfca0000008067fae */ /* 0x0005e2000b121844 */
[----:B------:R-:W-:-:S03]  /*33700*/  IMAD.WIDE R26, R3, 0x4, R116 ;  /* 0x00000004031a7825 */ /* 0x000fc600078e0274 */
[----:B------:R3:W-:Y:S01]  /*33710*/  LDGSTS.E [R5+-0x2600], [R12.64], P6 ;  /* 0xfda000000c057fae */ /* 0x0007e2000b121844 */
[----:B------:R-:W-:-:S03]  /*33720*/  IMAD.WIDE R30, R3, 0x4, R118 ;  /* 0x00000004031e7825 */ /* 0x000fc600078e0276 */
[----:B------:R4:W-:Y:S01]  /*33730*/  LDGSTS.E [R4+-0x1600], [R10.64], P6 ;  /* 0xfea000000a047fae */ /* 0x0009e2000b121844 */
[C---:B--2---:R-:W-:Y:S01]  /*33740*/  IMAD.WIDE R8, R3.reuse, 0x4, R114 ;  /* 0x0000000403087825 */ /* 0x044fe200078e0272 */
[C---:B------:R-:W-:Y:S02]  /*33750*/  IADD3 R6, R248.reuse, 0x100000, RZ ;  /* 0x00100000f8067810 */ /* 0x040fe40007ffe0ff */
[C---:B---3--:R-:W-:Y:S02]  /*33760*/  IADD3 R5, R248.reuse, 0x100000, RZ ;  /* 0x00100000f8057810 */ /* 0x048fe40007ffe0ff */
[----:B------:R1:W-:Y:S01]  /*33770*/  LDGSTS.E [R0+-0x600], [R8.64], P6 ;  /* 0xffa0000008007fae */ /* 0x0003e2000b121844 */
[C---:B------:R-:W-:Y:S01]  /*33780*/  IMAD.WIDE R34, R3.reuse, 0x4, R120 ;  /* 0x0000000403227825 */ /* 0x040fe200078e0278 */
[----:B----4-:R-:W-:Y:S02]  /*33790*/  IADD3 R4, R248, 0x100000, RZ ;  /* 0x00100000f8047810 */ /* 0x010fe40007ffe0ff */
[----:B------:R2:W-:Y:S01]  /*337a0*/  LDGSTS.E [R6+-0x1f400], [R26.64], P6 ;  /* 0xe0c000001a067fae */ /* 0x0005e2000b121844 */
[----:B------:R-:W-:-:S03]  /*337b0*/  IMAD.WIDE R38, R3, 0x4, R122 ;  /* 0x0000000403267825 */ /* 0x000fc600078e027a */
[----:B------:R3:W-:Y:S01]  /*337c0*/  LDGSTS.E [R5+-0x1e400], [R30.64], P6 ;  /* 0xe1c000001e057fae */ /* 0x0007e2000b121844 */
[C---:B------:R-:W-:Y:S01]  /*337d0*/  IMAD.WIDE R46, R3.reuse, 0x4, R128 ;  /* 0x00000004032e7825 */ /* 0x040fe200078e0280 */
[----:B-1----:R-:W-:Y:S02]  /*337e0*/  IADD3 R0, R248, 0x100000, RZ ;  /* 0x00100000f8007810 */ /* 0x002fe40007ffe0ff */
        /* <DEDUP_REMOVED lines=10> */
[----:B------:R1:W-:Y:S01]  /*33890*/  STL.64 [R1+0x1c00], R12 ;  /* 0x001c000c01007387 */ /* 0x0003e20000100a00 */
[----:B------:R-:W-:-:S03]  /*338a0*/  IMAD.WIDE R86, R3, 0x4, R140 ;  /* 0x0000000403567825 */ /* 0x000fc600078e028c */
[----:B------:R4:W-:Y:S04]  /*338b0*/  LDGSTS.E [R0+-0x18400], [R50.64], P6 ;  /* 0xe7c0000032007fae */ /* 0x0009e8000b121844 */
[----:B------:R2:W-:Y:S04]  /*338c0*/  STL.64 [R1+0x1c10], R10 ;  /* 0x001c100a01007387 */ /* 0x0005e80000100a00 */
[----:B------:R3:W-:Y:S01]  /*338d0*/  LDGSTS.E [R6+-0x17400], [R64.64], P6 ;  /* 0xe8c0000040067fae */ /* 0x0007e2000b121844 */
[----:B-1----:R-:W-:-:S03]  /*338e0*/  IMAD.WIDE R12, R3, 0x4, R142 ;  /* 0x00000004030c7825 */ /* 0x002fc600078e028e */
[----:B------:R1:W-:Y:S01]  /*338f0*/  LDGSTS.E [R5+-0x16400], [R66.64], P6 ;  /* 0xe9c0000042057fae */ /* 0x0003e2000b121844 */
[----:B--2---:R-:W-:-:S03]  /*33900*/  IMAD.WIDE R10, R3, 0x4, R144 ;  /* 0x00000004030a7825 */ /* 0x004fc600078e0290 */
[----:B------:R2:W-:Y:S04]  /*33910*/  STL.64 [R1+0x1c18], R8 ;  /* 0x001c180801007387 */ /* 0x0005e80000100a00 */
[----:B------:R1:W-:Y:S04]  /*33920*/  LDGSTS.E [R4+-0x15400], [R70.64], P6 ;  /* 0xeac0000046047fae */ /* 0x0003e8000b121844 */
[----:B------:R4:W-:Y:S01]  /*33930*/  LDGSTS.E [R0+-0x14400], [R74.64], P6 ;  /* 0xebc000004a007fae */ /* 0x0009e2000b121844 */
[----:B--2---:R-:W-:-:S03]  /*33940*/  IMAD.WIDE R8, R3, 0x4, R146 ;  /* 0x0000000403087825 */ /* 0x004fc600078e0292 */
[----:B------:R3:W-:Y:S04]  /*33950*/  LDGSTS.E [R6+-0x13400], [R86.64], P6 ;  /* 0xecc0000056067fae */ /* 0x0007e8000b121844 */
[----:B------:R-:W2:Y:S04]  /*33960*/  S2R R249, SR_TID.X ;  /* 0x0000000000f97919 */ /* 0x000ea80000002100 */
[----:B------:R1:W-:Y:S04]  /*33970*/  STL.64 [R1+0xe70], R12 ;  /* 0x000e700c01007387 */ /* 0x0003e80000100a00 */
[----:B------:R1:W-:Y:S04]  /*33980*/  LDGSTS.E [R5+-0x12400], [R12.64], P6 ;  /* 0xedc000000c057fae */ /* 0x0003e8000b121844 */
[----:B------:R2:W-:Y:S04]  /*33990*/  STL.64 [R1+0xeb0], R10 ;  /* 0x000eb00a01007387 */ /* 0x0005e80000100a00 */
[----:B------:R2:W-:Y:S04]  /*339a0*/  LDGSTS.E [R4+-0x11400], [R10.64], P6 ;  /* 0xeec000000a047fae */ /* 0x0005e8000b121844 */
[----:B------:R3:W-:Y:S01]  /*339b0*/  STL.64 [R1+0xef8], R8 ;  /* 0x000ef80801007387 */ /* 0x0007e20000100a00 */
[----:B-1----:R-:W-:-:S03]  /*339c0*/  IMAD.WIDE R12, R3, 0x4, R150 ;  /* 0x00000004030c7825 */ /* 0x002fc600078e0296 */
[----:B------:R3:W-:Y:S01]  /*339d0*/  LDGSTS.E [R0+-0x10400], [R8.64], P6 ;  /* 0xefc0000008007fae */ /* 0x0007e2000b121844 */
[----:B--2---:R-:W-:-:S05]  /*339e0*/  IMAD.WIDE R10, R3, 0x4, R148 ;  /* 0x00000004030a7825 */ /* 0x004fca00078e0294 */
[----:B------:R1:W-:Y:S01]  /*339f0*/  STL.64 [R1+0xf30], R10 ;  /* 0x000f300a01007387 */ /* 0x0003e20000100a00 */
[----:B---3--:R-:W-:-:S03]  /*33a00*/  IMAD.WIDE R8, R3, 0x4, R152 ;  /* 0x0000000403087825 */ /* 0x008fc600078e0298 */
[----:B------:R1:W-:Y:S04]  /*33a10*/  LDGSTS.E [R6+-0xf400], [R10.64], P6 ;  /* 0xf0c000000a067fae */ /* 0x0003e8000b121844 */
        /* <DEDUP_REMOVED lines=8> */
[----:B-1----:R-:W-:-:S05]  /*33aa0*/  IMAD.WIDE R8, R3, 0x4, R156 ;  /* 0x0000000403087825 */ /* 0x002fca00078e029c */
[----:B------:R1:W-:Y:S01]  /*33ab0*/  STL.64 [R1+0x1030], R8 ;  /* 0x0010300801007387 */ /* 0x0003e20000100a00 */
[----:B--2---:R-:W-:-:S03]  /*33ac0*/  IMAD.WIDE R10, R3, 0x4, R160 ;  /* 0x00000004030a7825 */ /* 0x004fc600078e02a0 */
[----:B------:R1:W-:Y:S04]  /*33ad0*/  LDGSTS.E [R6+-0xb400], [R8.64], P6 ;  /* 0xf4c0000008067fae */ /* 0x0003e8000b121844 */
[----:B------:R2:W-:Y:S04]  /*33ae0*/  STL.64 [R1+0x1070], R12 ;  /* 0x0010700c01007387 */ /* 0x0005e80000100a00 */
[----:B------:R2:W-:Y:S01]  /*33af0*/  LDGSTS.E [R5+-0xa400], [R12.64], P6 ;  /* 0xf5c000000c057fae */ /* 0x0005e2000b121844 */
[----:B-1----:R-:W-:-:S03]  /*33b00*/  IMAD.WIDE R8, R3, 0x4, R162 ;  /* 0x0000000403087825 */ /* 0x002fc600078e02a2 */
[----:B------:R1:W-:Y:S04]  /*33b10*/  STL.64 [R1+0x10b0], R10 ;  /* 0x0010b00a01007387 */ /* 0x0003e80000100a00 */
[----:B------:R1:W-:Y:S01]  /*33b20*/  LDGSTS.E [R4+-0x9400], [R10.64], P6 ;  /* 0xf6c000000a047fae */ /* 0x0003e2000b121844 */
[----:B------:R-:W-:Y:S01]  /*33b30*/  LOP3.LUT R249, R249, 0x7f, RZ, 0xc0, !PT ;  /* 0x0000007ff9f97812 */ /* 0x000fe200078ec0ff */
[C---:B--2---:R-:W-:Y:S02]  /*33b40*/  IMAD.WIDE R12, R3.reuse, 0x4, R166 ;  /* 0x00000004030c7825 */ /* 0x044fe400078e02a6 */
[----:B------:R2:W-:Y:S04]  /*33b50*/  STL.64 [R1+0x10f0], R8 ;  /* 0x0010f00801007387 */ /* 0x0005e80000100a00 */
[----:B------:R2:W-:Y:S01]  /*33b60*/  LDGSTS.E [R0+-0x8400], [R8.64], P6 ;  /* 0xf7c0000008007fae */ /* 0x0005e2000b121844 */
[----:B-1----:R-:W-:-:S05]  /*33b70*/  IMAD.WIDE R10, R3, 0x4, R164 ;  /* 0x00000004030a7825 */ /* 0x002fca00078e02a4 */
[----:B------:R1:W-:Y:S01]  /*33b80*/  STL.64 [R1+0x1130], R10 ;  /* 0x0011300a01007387 */ /* 0x0003e20000100a00 */
[----:B--2---:R-:W-:-:S03]  /*33b90*/  IMAD.WIDE R8, R3, 0x4, R168 ;  /* 0x0000000403087825 */ /* 0x004fc600078e02a8 */
[----:B------:R1:W-:Y:S04]  /*33ba0*/  LDGSTS.E [R6+-0x7400], [R10.64], P6 ;  /* 0xf8c000000a067fae */ /* 0x0003e8000b121844 */
[----:B------:R2:W-:Y:S01]  /*33bb0*/  STL.64 [R1+0x1170], R12 ;  /* 0x0011700c01007387 */ /* 0x0005e20000100a00 */
[----:B------:R-:W-:-:S03]  /*33bc0*/  IMAD.SHL.U32 R249, R249, 0x4, RZ ;  /* 0x00000004f9f97824 */ /* 0x000fc600078e00ff */
        /* <DEDUP_REMOVED lines=11> */
[----:B------:R1:W-:Y:S01]  /*33c80*/  LDGSTS.E [R6+-0x3400], [R8.64], P6 ;  /* 0xfcc0000008067fae */ /* 0x0003e2000b121844 */
[----:B------:R-:W-:-:S03]  /*33c90*/  IMAD.WIDE R20, R3, 0x4, R180 ;  /* 0x0000000403147825 */ /* 0x000fc600078e02b4 */
[----:B------:R2:W-:Y:S01]  /*33ca0*/  LDGSTS.E [R5+-0x2400], [R12.64], P6 ;  /* 0xfdc000000c057fae */ /* 0x0005e2000b121844 */
[----:B------:R-:W-:-:S03]  /*33cb0*/  IMAD.WIDE R22, R3, 0x4, R182 ;  /* 0x0000000403167825 */ /* 0x000fc600078e02b6 */
[----:B------:R3:W-:Y:S01]  /*33cc0*/  LDGSTS.E [R4+-0x1400], [R10.64], P6 ;  /* 0xfec000000a047fae */ /* 0x0007e2000b121844 */
[----:B-1----:R-:W-:Y:S01]  /*33cd0*/  IMAD.WIDE R8, R3, 0x4, R178 ;  /* 0x0000000403087825 */ /* 0x002fe200078e02b2 */
[C---:B------:R-:W-:Y:S02]  /*33ce0*/  IADD3 R6, R249.reuse, 0x100000, RZ ;  /* 0x00100000f9067810 */ /* 0x040fe40007ffe0ff */
[----:B--2---:R-:W-:Y:S02]  /*33cf0*/  IADD3 R5, R249, 0x100000, RZ ;  /* 0x00100000f9057810 */ /* 0x004fe40007ffe0ff */
[----:B------:R4:W-:Y:S01]  /*33d00*/  LDGSTS.E [R0+-0x400], [R8.64], P6 ;  /* 0xffc0000008007fae */ /* 0x0009e2000b121844 */
[----:B------:R-:W-:Y:S01]  /*33d10*/  IMAD.WIDE R24, R3, 0x4, R184 ;  /* 0x0000000403187825 */ /* 0x000fe200078e02b8 */
[----:B---3--:R-:W-:Y:S02]  /*33d20*/  IADD3 R4, R249, 0x100000, RZ ;  /* 0x00100000f9047810 */ /* 0x008fe40007ffe0ff */
[----:B------:R1:W-:Y:S01]  /*33d30*/  LDGSTS.E [R6+-0x1f200], [R20.64], P6 ;  /* 0xe0e0000014067fae */ /* 0x0003e2000b121844 */
[----:B------:R-:W-:-:S03]  /*33d40*/  IMAD.WIDE R28, R3, 0x4, R186 ;  /* 0x00000004031c7825 */ /* 0x000fc600078e02ba */
[----:B------:R2:W-:Y:S01]  /*33d50*/  LDGSTS.E [R5+-0x1e200], [R22.64], P6 ;  /* 0xe1e0000016057fae */ /* 0x0005e2000b121844 */
[----:B------:R-:W-:Y:S01]  /*33d60*/  IMAD.WIDE R32, R3, 0x4, R188 ;  /* 0x0000000403207825 */ /* 0x000fe200078e02bc */
[----:B----4-:R-:W-:-:S03]  /*33d70*/  IADD3 R0, R249, 0x100000, RZ ;  /* 0x00100000f9007810 */ /* 0x010fc60007ffe0ff */
        /* <DEDUP_REMOVED lines=17> */
[----:B------:R4:W-:Y:S03]  /*33e90*/  STL.64 [R1+0x1be0], R12 ;  /* 0x001be00c01007387 */ /* 0x0009e60000100a00 */
[C---:B------:R-:W-:Y:S01]  /*33ea0*/  IMAD.WIDE R84, R3.reuse, 0x4, R208 ;  /* 0x0000000403547825 */ /* 0x040fe200078e02d0 */
[----:B------:R2:W-:Y:S03]  /*33eb0*/  LDGSTS.E [R4+-0x15200], [R200.64], P6 ;  /* 0xeae00000c8047fae */ /* 0x0005e6000b121844 */
[C---:B------:R-:W-:Y:S01]  /*33ec0*/  IMAD.WIDE R164, R3.reuse, 0x4, R210 ;  /* 0x0000000403a47825 */ /* 0x040fe200078e02d2 */
[----:B------:R-:W-:Y:S03]  /*33ed0*/  STL.64 [R1+0x1bf0], R10 ;  /* 0x001bf00a01007387 */ /* 0x000fe60000100a00 */
[C---:B------:R-:W-:Y:S01]  /*33ee0*/  IMAD.WIDE R166, R3.reuse, 0x4, R212 ;  /* 0x0000000403a67825 */ /* 0x040fe200078e02d4 */
[----:B------:R3:W-:Y:S03]  /*33ef0*/  LDGSTS.E [R0+-0x14200], [R202.64], P6 ;  /* 0xebe00000ca007fae */ /* 0x0007e6000b121844 */
[C---:B----4-:R-:W-:Y:S01]  /*33f00*/  IMAD.WIDE R12, R3.reuse, 0x4, R214 ;  /* 0x00000004030c7825 */ /* 0x050fe200078e02d6 */
[----:B------:R4:W-:Y:S04]  /*33f10*/  STL.64 [R1+0x1bf8], R8 ;  /* 0x001bf80801007387 */ /* 0x0009e80000100a00 */
[----:B------:R1:W-:Y:S04]  /*33f20*/  LDGSTS.E [R6+-0x13200], [R68.64], P6 ;  /* 0xece0000044067fae */ /* 0x0003e8000b121844 */
[----:B------:R2:W-:Y:S01]  /*33f30*/  LDGSTS.E [R5+-0x12200], [R72.64], P6 ;  /* 0xede0000048057fae */ /* 0x0005e2000b121844 */
[----:B----4-:R-:W-:-:S03]  /*33f40*/  IMAD.WIDE R8, R3, 0x4, R216 ;  /* 0x0000000403087825 */ /* 0x010fc600078e02d8 */
[----:B------:R2:W-:Y:S04]  /*33f50*/  LDGSTS.E [R4+-0x11200], [R84.64], P6 ;  /* 0xeee0000054047fae */ /* 0x0005e8000b121844 */
[----:B------:R3:W-:Y:S01]  /*33f60*/  LDGSTS.E [R0+-0x10200], [R164.64], P6 ;  /* 0xefe00000a4007fae */ /* 0x0007e2000b121844 */
[----:B------:R-:W-:-:S03]  /*33f70*/  IMAD.WIDE R10, R3, 0x4, R218 ;  /* 0x00000004030a7825 */ /* 0x000fc600078e02da */
[----:B------:R1:W-:Y:S04]  /*33f80*/  LDGSTS.E [R6+-0xf200], [R166.64], P6 ;  /* 0xf0e00000a6067fae */ /* 0x0003e8000b121844 */
[----:B------:R4:W-:Y:S04]  /*33f90*/  STL.64 [R1+0xf78], R12 ;  /* 0x000f780c01007387 */ /* 0x0009e80000100a00 */
[----:B------:R4:W-:Y:S04]  /*33fa0*/  LDGSTS.E [R5+-0xe200], [R12.64], P6 ;  /* 0xf1e000000c057fae */ /* 0x0009e8000b121844 */
[----:B------:R1:W-:Y:S04]  /*33fb0*/  STL.64 [R1+0xfb8], R8 ;  /* 0x000fb80801007387 */ /* 0x0003e80000100a00 */
[----:B------:R1:W-:Y:S04]  /*33fc0*/  LDGSTS.E [R4+-0xd200], [R8.64], P6 ;  /* 0xf2e0000008047fae */ /* 0x0003e8000b121844 */
[----:B------:R2:W-:Y:S01]  /*33fd0*/  STL.64 [R1+0xff8], R10 ;  /* 0x000ff80a01007387 */ /* 0x0005e20000100a00 */
[----:B----4-:R-:W-:-:S03]  /*33fe0*/  IMAD.WIDE R12, R3, 0x4, R222 ;  /* 0x00000004030c7825 */ /* 0x010fc600078e02de */
[----:B------:R2:W-:Y:S01]  /*33ff0*/  LDGSTS.E [R0+-0xc200], [R10.64], P6 ;  /* 0xf3e000000a007fae */ /* 0x0005e2000b121844 */
[----:B-1----:R-:W-:-:S05]  /*34000*/  IMAD.WIDE R8, R3, 0x4, R220 ;  /* 0x0000000403087825 */ /* 0x002fca00078e02dc */
[----:B------:R1:W-:Y:S01]  /*34010*/  STL.64 [R1+0x1038], R8 ;  /* 0x0010380801007387 */ /* 0x0003e20000100a00 */
[----:B--2---:R-:W-:-:S03]  /*34020*/  IMAD.WIDE R10, R3, 0x4, R224 ;  /* 0x00000004030a7825 */ /* 0x004fc600078e02e0 */
[----:B------:R1:W-:Y:S01]  /*34030*/  LDGSTS.E [R6+-0xb200], [R8.64], P6 ;  /* 0xf4e0000008067fae */ /* 0x0003e2000b121844 */
[----:B------:R-:W-:-:S03]  /*34040*/  IMAD.WIDE R228, R3, 0x4, R228 ;  /* 0x0000000403e47825 */ /* 0x000fc600078e02e4 */
[----:B------:R-:W-:Y:S01]  /*34050*/  STL.64 [R1+0x1078], R12 ;  /* 0x0010780c01007387 */ /* 0x000fe20000100a00 */
[----:B------:R-:W-:-:S03]  /*34060*/  IMAD.WIDE R230, R3, 0x4, R230 ;  /* 0x0000000403e67825 */ /* 0x000fc600078e02e6 */
[----:B------:R2:W-:Y:S01]  /*34070*/  LDGSTS.E [R5+-0xa200], [R12.64], P6 ;  /* 0xf5e000000c057fae */ /* 0x0005e2000b121844 */
[----:B-1----:R-:W-:-:S03]  /*34080*/  IMAD.WIDE R8, R3, 0x4, R226 ;  /* 0x0000000403087825 */ /* 0x002fc600078e02e2 */
[----:B------:R1:W-:Y:S04]  /*34090*/  STL.64 [R1+0x10b8], R10 ;  /* 0x0010b80a01007387 */ /* 0x0003e80000100a00 */
[----:B------:R1:W-:Y:S01]  /*340a0*/  LDGSTS.E [R4+-0x9200], [R10.64], P6 ;  /* 0xf6e000000a047fae */ /* 0x0003e2000b121844 */
[----:B------:R-:W-:-:S03]  /*340b0*/  IMAD.WIDE R236, R3, 0x4, R236 ;  /* 0x0000000403ec7825 */ /* 0x000fc600078e02ec */
[----:B------:R4:W-:Y:S04]  /*340c0*/  STL.64 [R1+0x10f8], R8 ;  /* 0x0010f80801007387 */ /* 0x0009e80000100a00 */
[----:B------:R4:W-:Y:S01]  /*340d0*/  LDGSTS.E [R0+-0x8200], [R8.64], P6 ;  /* 0xf7e0000008007fae */ /* 0x0009e2000b121844 */
[----:B-1----:R-:W-:-:S03]  /*340e0*/  IMAD.WIDE R10, R3, 0x4, R232 ;  /* 0x00000004030a7825 */ /* 0x002fc600078e02e8 */
[----:B------:R1:W-:Y:S04]  /*340f0*/  LDGSTS.E [R6+-0x7200], [R228.64], P6 ;  /* 0xf8e00000e4067fae */ /* 0x0003e8000b121844 */
[----:B------:R2:W-:Y:S01]  /*34100*/  LDGSTS.E [R5+-0x6200], [R230.64], P6 ;  /* 0xf9e00000e6057fae */ /* 0x0005e2000b121844 */
[----:B----4-:R-:W-:-:S03]  /*34110*/  IMAD.WIDE R8, R3, 0x4, R234 ;  /* 0x0000000403087825 */ /* 0x010fc600078e02ea */
[----:B------:R-:W-:Y:S04]  /*34120*/  STL.64 [R1+0x11b8], R10 ;  /* 0x0011b80a01007387 */ /* 0x000fe80000100a00 */
[----:B------:R4:W-:Y:S04]  /*34130*/  LDGSTS.E [R4+-0x5200], [R10.64], P6 ;  /* 0xfae000000a047fae */ /* 0x0009e8000b121844 */
[----:B------:R1:W-:Y:S04]  /*34140*/  STL.64 [R1+0x11f8], R8 ;  /* 0x0011f80801007387 */ /* 0x0003e80000100a00 */
[----:B------:R1:W-:Y:S04]  /*34150*/  LDGSTS.E [R0+-0x4200], [R8.64], P6 ;  /* 0xfbe0000008007fae */ /* 0x0003e8000b121844 */
[----:B------:R2:W-:Y:S01]  /*34160*/  LDGSTS.E [R6+-0x3200], [R236.64], P6 ;  /* 0xfce00000ec067fae */ /* 0x0005e2000b121844 */
[----:B-1----:R-:W-:-:S04]  /*34170*/  IMAD.WIDE R8, R3, 0x4, R240 ;  /* 0x0000000403087825 */ /* 0x002fc800078e02f0 */
[----:B--2---:R-:W-:Y:S01]  /*34180*/  IMAD.WIDE R6, R3, 0x4, R242 ;  /* 0x0000000403067825 */ /* 0x004fe200078e02f2 */
[----:B------:R1:W-:Y:S04]  /*34190*/  STL.64 [R1+0x1bc8], R8 ;  /* 0x001bc80801007387 */ /* 0x0003e80000100a00 */
[----:B------:R-:W-:Y:S04]  /*341a0*/  STL [R1+0x20], RZ ;  /* 0x000020ff01007387 */ /* 0x000fe80000100800 */
[----:B------:R2:W-:Y:S04]  /*341b0*/  STL.64 [R1+0x1bd0], R6 ;  /* 0x001bd00601007387 */ /* 0x0005e80000100a00 */
[----:B------:R3:W-:Y:S04]  /*341c0*/  STL [R1+0x24], RZ ;  /* 0x000024ff01007387 */ /* 0x0007e80000100800 */
        /* <DEDUP_REMOVED lines=62> */
[----:B------:R3:W-:Y:S04]  /*345b0*/  STL [R1], RZ ;  /* 0x000000ff01007387 */ /* 0x0007e80000100800 */
        /* <DEDUP_REMOVED lines=271> */
[----:B------:R3:W-:Y:S01]  /*356b0*/  STL [R1+0x290], RZ ;  /* 0x000290ff01007387 */ /* 0x0007e20000100800 */
[----:B------:R-:W-:-:S03]  /*356c0*/  MOV R252, 0x7f ;  /* 0x0000007f00fc7802 */ /* 0x000fc60000000f00 */
[----:B------:R3:W-:Y:S04]  /*356d0*/  STL [R1+0x294], RZ ;  /* 0x000294ff01007387 */ /* 0x0007e80000100800 */
[----:B------:R3:W-:Y:S04]  /*356e0*/  STL [R1+0x298], RZ ;  /* 0x000298ff01007387 */ /* 0x0007e80000100800 */
[----:B------:R3:W-:Y:S04]  /*356f0*/  STL [R1+0x29c], RZ ;  /* 0x00029cff01007387 */ /* 0x0007e80000100800 */
[----:B------:R3:W-:Y:S01]  /*35700*/  STL [R1+0x260], RZ ;  /* 0x000260ff01007387 */ /* 0x0007e20000100800 */
[----:B------:R-:W-:-:S03]  /*35710*/  IADD3 R252, R252, c[0x0][0x180], RZ ;  /* 0x00006000fcfc7a10 */ /* 0x000fc60007ffe0ff */
[----:B------:R3:W-:Y:S04]  /*35720*/  STL [R1+0x264], RZ ;  /* 0x000264ff01007387 */ /* 0x0007e80000100800 */
[----:B------:R3:W-:Y:S04]  /*35730*/  STL [R1+0x268], RZ ;  /* 0x000268ff01007387 */ /* 0x0007e80000100800 */
[----:B------:R3:W-:Y:S01]  /*35740*/  STL [R1+0x26c], RZ ;  /* 0x00026cff01007387 */ /* 0x0007e20000100800 */
[----:B------:R-:W-:Y:S01]  /*35750*/  ISETP.GE.AND P0, PT, R252, 0x80, PT ;  /* 0x00000080fc00780c */ /* 0x000fe20003f06270 */
[----:B------:R-:W-:-:S05]  /*35760*/  IMAD.WIDE R238, R3, 0x4, R238 ;  /* 0x0000000403ee7825 */ /* 0x000fca00078e02ee */
[----:B------:R1:W-:Y:S01]  /*35770*/  LDGSTS.E [R5+-0x2200], [R238.64], P6 ;  /* 0xfde00000ee057fae */ /* 0x0003e2000b121844 */
[----:B------:R-:W-:-:S03]  /*35780*/  IMAD.MOV.U32 R2, RZ, RZ, c[0x0][0x188] ;  /* 0x00006200ff027624 */ /* 0x000fc600078e00ff */
[----:B------:R1:W-:Y:S04]  /*35790*/  LDGSTS.E [R4+-0x1200], [R8.64], P6 ;  /* 0xfee0000008047fae */ /* 0x0003e8000b121844 */
[----:B------:R2:W-:Y:S01]  /*357a0*/  LDGSTS.E [R0+-0x200], [R6.64], P6 ;  /* 0xffe0000006007fae */ /* 0x0005e2000b121844 */
[----:B------:R-:W-:-:S03]  /*357b0*/  IMAD.SHL.U32 R2, R2, 0x80, RZ ;  /* 0x0000008002027824 */ /* 0x000fc600078e00ff */
[----:B------:R-:W0:Y:S01]  /*357c0*/  LDGDEPBAR ;  /* 0x00000000000079af */ /* 0x000e220000000000 */
[----:B------:R-:W-:Y:S01]  /*357d0*/  CS2R R244, SRZ ;  /* 0x0000000000f47805 */ /* 0x000fe2000001ff00 */
        /* <DEDUP_REMOVED lines=59> */
[----:B-1----:R-:W-:Y:S01]  /*35b90*/  CS2R R8, SRZ ;  /* 0x0000000000087805 */ /* 0x002fe2000001ff00 */
[----:B----4-:R-:W-:Y:S01]  /*35ba0*/  CS2R R10, SRZ ;  /* 0x00000000000a7805 */ /* 0x010fe2000001ff00 */
[----:B------:R-:W-:Y:S01]  /*35bb0*/  CS2R R4, SRZ ;  /* 0x0000000000047805 */ /* 0x000fe2000001ff00 */
[----:B--2---:R-:W-:Y:S01]  /*35bc0*/  CS2R R6, SRZ ;  /* 0x0000000000067805 */ /* 0x004fe2000001ff00 */
        /* <DEDUP_REMOVED lines=20> */
[----:B------:R-:W-:Y:S05]  /*35d10*/  @!P0 BRA `(.L_x_0) ;  /* 0x00057df000008947 */ /* 0x000fea0003800000 */
[----:B---3--:R-:W2:Y:S04]  /*35d20*/  LDL.LU.64 R148, [R1+0x998] ;  /* 0x0009980001947983 */ /* 0x008ea80000300a00 */
[----:B------:R-:W3:Y:S04]  /*35d30*/  LDL.LU.64 R176, [R1+0x990] ;  /* 0x0009900001b07983 */ /* 0x000ee80000300a00 */
[----:B------:R-:W4:Y:S04]  /*35d40*/  LDL.LU.64 R14, [R1+0x988] ;  /* 0x00098800010e7983 */ /* 0x000f280000300a00 */
[----:B------:R-:W5:Y:S04]  /*35d50*/  LDL.LU.64 R184, [R1+0x980] ;  /* 0x0009800001b87983 */ /* 0x000f680000300a00 */
[----:B------:R-:W3:Y:S04]  /*35d60*/  LDL.LU.64 R186, [R1+0x978] ;  /* 0x0009780001ba7983 */ /* 0x000ee80000300a00 */
[----:B------:R-:W3:Y:S04]  /*35d70*/  LDL.LU.64 R16, [R1+0x970] ;  /* 0x0009700001107983 */ /* 0x000ee80000300a00 */
[----:B------:R-:W4:Y:S04]  /*35d80*/  LDL.LU.64 R150, [R1+0x968] ;  /* 0x0009680001967983 */ /* 0x000f280000300a00 */
[----:B------:R-:W4:Y:S04]  /*35d90*/  LDL.LU.64 R178, [R1+0x960] ;  /* 0x0009600001b27983 */ /* 0x000f280000300a00 */
[----:B------:R-:W4:Y:S04]  /*35da0*/  LDL.LU.64 R18, [R1+0x958] ;  /* 0x0009580001127983 */ /* 0x000f280000300a00 */
[----:B------:R-:W4:Y:S04]  /*35db0*/  LDL.LU.64 R180, [R1+0x950] ;  /* 0x0009500001b47983 */ /* 0x000f280000300a00 */
[----:B------:R-:W4:Y:S04]  /*35dc0*/  LDL.LU.64 R182, [R1+0x948] ;  /* 0x0009480001b67983 */ /* 0x000f280000300a00 */
[----:B--2---:R1:W-:Y:S01]  /*35dd0*/  STL [R1+0x1a64], R148 ;  /* 0x001a649401007387 */ /* 0x0043e20000100800 */
[----:B------:R-:W-:-:S03]  /*35de0*/  IMAD.MOV.U32 R0, RZ, RZ, R149 ;  /* 0x000000ffff007224 */ /* 0x000fc600078e0095 */
[----:B-1----:R-:W2:Y:S04]  /*35df0*/  LDL.LU.64 R148, [R1+0x940] ;  /* 0x0009400001947983 */ /* 0x002ea80000300a00 */
[----:B------:R1:W-:Y:S04]  /*35e00*/  STL [R1+0x1a5c], R0 ;  /* 0x001a5c0001007387 */ /* 0x0003e80000100800 */
[----:B---3--:R3:W-:Y:S01]  /*35e10*/  STL [R1+0x1a60], R176 ;  /* 0x001a60b001007387 */ /* 0x0087e20000100800 */
[----:B-1----:R-:W-:-:S03]  /*35e20*/  IMAD.MOV.U32 R0, RZ, RZ, R177 ;  /* 0x000000ffff007224 */ /* 0x002fc600078e00b1 */
[----:B---3--:R-:W3:Y:S04]  /*35e30*/  LDL.LU.64 R176, [R1+0x938] ;  /* 0x0009380001b07983 */ /* 0x008ee80000300a00 */
[----:B------:R1:W-:Y:S04]  /*35e40*/  STL [R1+0x1a54], R0 ;  /* 0x001a540001007387 */ /* 0x0003e80000100800 */
[----:B----4-:R4:W-:Y:S01]  /*35e50*/  STL [R1+0x1a58], R14 ;  /* 0x001a580e01007387 */ /* 0x0109e20000100800 */
[----:B-1----:R-:W-:-:S03]  /*35e60*/  IMAD.MOV.U32 R0, RZ, RZ, R15 ;  /* 0x000000ffff007224 */ /* 0x002fc600078e000f */
[----:B----4-:R-:W4:Y:S04]  /*35e70*/  LDL.LU.64 R14, [R1+0x930] ;  /* 0x00093000010e7983 */ /* 0x010f280000300a00 */
[----:B------:R1:W-:Y:S04]  /*35e80*/  STL [R1+0x1a4c], R0 ;  /* 0x001a4c0001007387 */ /* 0x0003e80000100800 */
[----:B-----5:R5:W-:Y:S01]  /*35e90*/  STL [R1+0x1a50], R184 ;  /* 0x001a50b801007387 */ /* 0x020be20000100800 */
[----:B-1----:R-:W-:-:S03]  /*35ea0*/  MOV R0, R185 ;  /* 0x000000b900007202 */ /* 0x002fc60000000f00 */
[----:B-----5:R-:W5:Y:S04]  /*35eb0*/  LDL.LU.64 R184, [R1+0x758] ;  /* 0x0007580001b87983 */ /* 0x020f680000300a00 */
[----:B------:R1:W-:Y:S04]  /*35ec0*/  STL [R1+0x1a44], R0 ;  /* 0x001a440001007387 */ /* 0x0003e80000100800 */
[----:B------:R1:W-:Y:S02]  /*35ed0*/  STL [R1+0x1a48], R186 ;  /* 0x001a48ba01007387 */ /* 0x0003e40000100800 */
[----:B-1----:R-:W-:-:S02]  /*35ee0*/  IMAD.MOV.U32 R0, RZ, RZ, R187 ;  /* 0x000000ffff007224 */ /* 0x002fc400078e00bb */
[----:B------:R-:W5:Y:S04]  /*35ef0*/  LDL.LU.64 R186, [R1+0x750] ;  /* 0x0007500001ba7983 */ /* 0x000f680000300a00 */
        /* <DEDUP_REMOVED lines=10> */
[----:B-1----:R-:W-:-:S02]  /*35fa0*/  MOV R0, R179 ;  /* 0x000000b300007202 */ /* 0x002fc40000000f00 */
        /* <DEDUP_REMOVED lines=14> */
[----:B--2---:R2:W-:Y:S01]  /*36090*/  STL [R1+0x1a10], R148 ;  /* 0x001a109401007387 */ /* 0x0045e20000100800 */
[----:B-1----:R-:W-:-:S03]  /*360a0*/  MOV R0, R149 ;  /* 0x0000009500007202 */ /* 0x002fc60000000f00 */
[----:B--2---:R-:W2:Y:S04]  /*360b0*/  LDL.LU.64 R148, [R1+0x628] ;  /* 0x0006280001947983 */ /* 0x004ea80000300a00 */
        /* <DEDUP_REMOVED lines=10> */
[----:B-1----:R-:W-:-:S03]  /*36160*/  IMAD.MOV.U32 R0, RZ, RZ, R185 ;  /* 0x000000ffff007224 */ /* 0x002fc600078e00b9 */
[----:B-----5:R-:W5:Y:S04]  /*36170*/  LDL.LU.64 R184, [R1+0x610] ;  /* 0x0006100001b87983 */ /* 0x020f680000300a00 */
        /* <DEDUP_REMOVED lines=30> */
[----:B-1----:R-:W-:-:S03]  /*36360*/  IMAD.MOV.U32 R0, RZ, RZ, R149 ;  /* 0x000000ffff007224 */ /* 0x002fc600078e0095 */
[----:B--2---:R-:W2:Y:S04]  /*36370*/  LDL.LU.64 R148, [R1+0x490] ;  /* 0x0004900001947983 */ /* 0x004ea80000300a00 */
[----:B------:R1:W-:Y:S04]  /*36380*/  STL [R1+0x19ac], R0 ;  /* 0x0019ac0001007387 */ /* 0x0003e80000100800 */
[----:B---3--:R3:W-:Y:S01]  /*36390*/  STL [R1+0x19b0], R176 ;  /* 0x0019b0b001007387 */ /* 0x0087e20000100800 */
[----:B-1----:R-:W-:-:S03]  /*363a0*/  MOV R0, R177 ;  /* 0x000000b100007202 */ /* 0x002fc60000000f00 */
        /* <DEDUP_REMOVED lines=43> */
[----:B-1----:R-:W-:-:S03]  /*36660*/  IMAD.MOV.U32 R0, RZ, RZ, R177 ;  /* 0x000000ffff007224 */ /* 0x002fc600078e00b1 */
[----:B---3--:R-:W3:Y:S04]  /*36670*/  LDL.LU.64 R176, [R1+0x420] ;  /* 0x0004200001b07983 */ /* 0x008ee80000300a00 */
[----:B------:R1:W-:Y:S04]  /*36680*/  STL [R1+0x194c], R0 ;  /* 0x00194c0001007387 */ /* 0x0003e80000100800 */
[----:B----4-:R4:W-:Y:S01]  /*36690*/  STL [R1+0x1950], R14 ;  /* 0x0019500e01007387 */ /* 0x0109e20000100800 */
[----:B-1----:R-:W-:-:S03]  /*366a0*/  MOV R0, R15 ;  /* 0x0000000f00007202 */ /* 0x002fc60000000f00 */
        /* <DEDUP_REMOVED lines=726> */
[----:B------:R-:W-:Y:S04]  /*39410*/  STL [R1+0x14bc], R18 ;  /* 0x0014bc1201007387 */ /* 0x000fe80000100800 */
[----:B------:R-:W5:Y:S01]  /*39420*/  LDL.LU.64 R12, [R1+0xc70] ;  /* 0x000c7000010c7983 */ /* 0x000f620000300a00 */
[----:B-1----:R-:W-:-:S05]  /*39430*/  IMAD.MOV.U32 R0, RZ, RZ, R19 ;  /* 0x000000ffff007224 */ /* 0x002fca00078e0013 */
[----:B------:R1:W-:Y:S04]  /*39440*/  STL [R1+0x14b8], R0 ;  /* 0x0014b80001007387 */ /* 0x0003e80000100800 */
[----:B------:R1:W-:Y:S02]  /*39450*/  STL [R1+0x14c4], R180 ;  /* 0x0014c4b401007387 */ /* 0x0003e40000100800 */
[----:B-1----:R-:W-:Y:S02]  /*39460*/  IMAD.MOV.U32 R0, RZ, RZ, R181 ;  /* 0x000000ffff007224 */ /* 0x002fe400078e00b5 */
[----:B------:R-:W5:Y:S04]  /*39470*/  LDL.LU.64 R180, [R1+0xc78] ;  /* 0x000c780001b47983 */ /* 0x000f680000300a00 */
[----:B------:R1:W-:Y:S04]  /*39480*/  STL [R1+0x14c0], R0 ;  /* 0x0014c00001007387 */ /* 0x0003e80000100800 */
[----:B------:R-:W-:Y:S04]  /*39490*/  STL [R1+0x14cc], R182 ;  /* 0x0014ccb601007387 */ /* 0x000fe80000100800 */
[----:B------:R-:W5:Y:S01]  /*394a0*/  LDL.LU.64 R18, [R1+0xae0] ;  /* 0x000ae00001127983 */ /* 0x000f620000300a00 */
[----:B-1----:R-:W-:-:S05]  /*394b0*/  MOV R0, R183 ;  /* 0x000000b700007202 */ /* 0x002fca0000000f00 */
[----:B------:R1:W-:Y:S04]  /*394c0*/  STL [R1+0x14c8], R0 ;  /* 0x0014c80001007387 */ /* 0x0003e80000100800 */
[----:B--2---:R2:W-:Y:S01]  /*394d0*/  STL [R1+0x14d4], R148 ;  /* 0x0014d49401007387 */ /* 0x0045e20000100800 */
[----:B-1----:R-:W-:-:S03]  /*394e0*/  IMAD.MOV.U32 R0, RZ, RZ, R149 ;  /* 0x000000ffff007224 */ /* 0x002fc600078e0095 */
[----:B------:R-:W5:Y:S04]  /*394f0*/  LDL.LU.64 R182, [R1+0xab8] ;  /* 0x000ab80001b67983 */ /* 0x000f680000300a00 */
[----:B---3--:R-:W-:Y:S04]  /*39500*/  STL [R1+0x14dc], R176 ;  /* 0x0014dcb001007387 */ /* 0x008fe80000100800 */
[----:B------:R1:W-:Y:S04]  /*39510*/  STL [R1+0x14d0], R0 ;  /* 0x0014d00001007387 */ /* 0x0003e80000100800 */
[----:B--2---:R-:W2:Y:S01]  /*39520*/  LDL.LU.64 R148, [R1+0x1088] ;  /* 0x0010880001947983 */ /* 0x004ea20000300a00 */
[----:B-1----:R-:W-:-:S03]  /*39530*/  IMAD.MOV.U32 R0, RZ, RZ, R177 ;  /* 0x000000ffff007224 */ /* 0x002fc600078e00b1 */
[----:B----4-:R-:W-:Y:S04]  /*39540*/  STL [R1+0x14e4], R14 ;  /* 0x0014e40e01007387 */ /* 0x010fe80000100800 */
[----:B------:R1:W-:Y:S04]  /*39550*/  STL [R1+0x14d8], R0 ;  /* 0x0014d80001007387 */ /* 0x0003e80000100800 */
[----:B------:R-:W3:Y:S01]  /*39560*/  LDL.LU.64 R176, [R1+0x1090] ;  /* 0x0010900001b07983 */ /* 0x000ee20000300a00 */
[----:B-1----:R-:W-:-:S03]  /*39570*/  IMAD.MOV.U32 R0, RZ, RZ, R15 ;  /* 0x000000ffff007224 */ /* 0x002fc600078e000f */
[----:B-----5:R-:W-:Y:S04]  /*39580*/  STL [R1+0x14ec], R184 ;  /* 0x0014ecb801007387 */ /* 0x020fe80000100800 */
[----:B------:R1:W-:Y:S02]  /*39590*/  STL [R1+0x14e0], R0 ;  /* 0x0014e00001007387 */ /* 0x0003e40000100800 */
[----:B-1----:R-:W-:Y:S02]  /*395a0*/  MOV R0, R185 ;  /* 0x000000b900007202 */ /* 0x002fe40000000f00 */
[----:B------:R-:W4:Y:S04]  /*395b0*/  LDL.LU.64 R184, [R1+0xe58] ;  /* 0x000e580001b87983 */ /* 0x000f280000300a00 */
[----:B------:R1:W-:Y:S04]  /*395c0*/  STL [R1+0x14e8], R0 ;  /* 0x0014e80001007387 */ /* 0x0003e80000100800 */
[----:B------:R5:W-:Y:S01]  /*395d0*/  STL [R1+0x14f4], R186 ;  /* 0x0014f4ba01007387 */ /* 0x000be20000100800 */
[----:B-1----:R-:W-:-:S03]  /*395e0*/  IMAD.MOV.U32 R0, RZ, RZ, R187 ;  /* 0x000000ffff007224 */ /* 0x002fc600078e00bb */
[----:B-----5:R-:W5:Y:S04]  /*395f0*/  LDL.LU.64 R186, [R1+0xe78] ;  /* 0x000e780001ba7983 */ /* 0x020f680000300a00 */
[----:B------:R1:W-:Y:S04]  /*39600*/  STL [R1+0x14f0], R0 ;  /* 0x0014f00001007387 */ /* 0x0003e80000100800 */
[----:B------:R1:W-:Y:S04]  /*39610*/  STL [R1+0x14fc], R16 ;  /* 0x0014fc1001007387 */ /* 0x0003e80000100800 */
[----:B------:R-:W5:Y:S01]  /*39620*/  LDL.LU.64 R14, [R1+0xca0] ;  /* 0x000ca000010e7983 */ /* 0x000f620000300a00 */
[----:B-1----:R-:W-:-:S03]  /*39630*/  IMAD.MOV.U32 R0, RZ, RZ, R17 ;  /* 0x000000ffff007224 */ /* 0x002fc600078e0011 */
[----:B------:R-:W-:Y:S04]  /*39640*/  STL [R1+0x1504], R150 ;  /* 0x0015049601007387 */ /* 0x000fe80000100800 */
[----:B------:R1:W-:Y:S04]  /*39650*/  STL [R1+0x14f8], R0 ;  /* 0x0014f80001007387 */ /* 0x0003e80000100800 */
[----:B------:R-:W5:Y:S01]  /*39660*/  LDL.LU.64 R16, [R1+0xca8] ;  /* 0x000ca80001107983 */ /* 0x000f620000300a00 */
[----:B-1----:R-:W-:-:S03]  /*39670*/  IMAD.MOV.U32 R0, RZ, RZ, R151 ;  /* 0x000000ffff007224 */ /* 0x002fc600078e0097 */
[----:B------:R-:W-:Y:S04]  /*39680*/  STL [R1+0x150c], R178 ;  /* 0x00150cb201007387 */ /* 0x000fe80000100800 */
[----:B------:R1:W-:Y:S04]  /*39690*/  STL [R1+0x1500], R0 ;  /* 0x0015000001007387 */ /* 0x0003e80000100800 */
[----:B------:R-:W5:Y:S01]  /*396a0*/  LDL.LU.64 R150, [R1+0xb30] ;  /* 0x000b300001967983 */ /* 0x000f620000300a00 */
[----:B-1----:R-:W-:-:S03]  /*396b0*/  MOV R0, R179 ;  /* 0x000000b300007202 */ /* 0x002fc60000000f00 */
[----:B------:R-:W-:Y:S04]  /*396c0*/  STL [R1+0x1514], R12 ;  /* 0x0015140c01007387 */ /* 0x000fe80000100800 */
[----:B------:R1:W-:Y:S04]  /*396d0*/  STL [R1+0x1508], R0 ;  /* 0x0015080001007387 */ /* 0x0003e80000100800 */
[----:B------:R-:W5:Y:S01]  /*396e0*/  LDL.LU.64 R178, [R1+0xae8] ;  /* 0x000ae80001b27983 */ /* 0x000f620000300a00 */
[----:B-1----:R-:W-:-:S03]  /*396f0*/  IMAD.MOV.U32 R0, RZ, RZ, R13 ;  /* 0x000000ffff007224 */ /* 0x002fc600078e000d */
[----:B------:R-:W-:Y:S04]  /*39700*/  STL [R1+0x151c], R180 ;  /* 0x00151cb401007387 */ /* 0x000fe80000100800 */
[----:B------:R1:W-:Y:S02]  /*39710*/  STL [R1+0x1510], R0 ;  /* 0x0015100001007387 */ /* 0x0003e40000100800 */
[----:B-1----:R-:W-:Y:S02]  /*39720*/  IMAD.MOV.U32 R0, RZ, RZ, R181 ;  /* 0x000000ffff007224 */ /* 0x002fe400078e00b5 */
[----:B------:R-:W5:Y:S04]  /*39730*/  LDL.LU.64 R180, [R1+0x10d8] ;  /* 0x0010d80001b47983 */ /* 0x000f680000300a00 */
[----:B------:R1:W-:Y:S04]  /*39740*/  STL [R1+0x1518], R0 ;  /* 0x0015180001007387 */ /* 0x0003e80000100800 */
[----:B------:R1:W-:Y:S02]  /*39750*/  STL [R1+0x1524], R18 ;  /* 0x0015241201007387 */ /* 0x0003e40000100800 */
[----:B-1----:R-:W-:-:S02]  /*39760*/  IMAD.MOV.U32 R0, RZ, RZ, R19 ;  /* 0x000000ffff007224 */ /* 0x002fc400078e0013 */
[----:B------:R-:W-:Y:S04]  /*39770*/  STL [R1+0x152c], R182 ;  /* 0x00152cb601007387 */ /* 0x000fe80000100800 */
[----:B------:R1:W-:Y:S04]  /*39780*/  STL [R1+0x1520], R0 ;  /* 0x0015200001007387 */ /* 0x0003e80000100800 */
[----:B------:R-:W5:Y:S01]  /*39790*/  LDL.LU.64 R18, [R1+0x10e0] ;  /* 0x0010e00001127983 */ /* 0x000f620000300a00 */
[----:B-1----:R-:W-:-:S03]  /*397a0*/  MOV R0, R183 ;  /* 0x000000b700007202 */ /* 0x002fc60000000f00 */
[----:B--2---:R-:W-:Y:S04]  /*397b0*/  STL [R1+0x1534], R148 ;  /* 0x0015349401007387 */ /* 0x004fe80000100800 */
[----:B------:R1:W-:Y:S04]  /*397c0*/  STL [R1+0x1528], R0 ;  /* 0x0015280001007387 */ /* 0x0003e80000100800 */
[----:B------:R-:W2:Y:S01]  /*397d0*/  LDL.LU.64 R182, [R1+0xeb8] ;  /* 0x000eb80001b67983 */ /* 0x000ea20000300a00 */
[----:B-1----:R-:W-:-:S03]  /*397e0*/  IMAD.MOV.U32 R0, RZ, RZ, R149 ;  /* 0x000000ffff007224 */ /* 0x002fc600078e0095 */
[----:B---3--:R-:W-:Y:S04]  /*397f0*/  STL [R1+0x153c], R176 ;  /* 0x00153cb001007387 */ /* 0x008fe80000100800 */
[----:B------:R1:W-:Y:S04]  /*39800*/  STL [R1+0x1530], R0 ;  /* 0x0015300001007387 */ /* 0x0003e80000100800 */
[----:B------:R-:W3:Y:S01]  /*39810*/  LDL.LU.64 R148, [R1+0xec0] ;  /* 0x000ec00001947983 */ /* 0x000ee20000300a00 */
[----:B-1----:R-:W-:-:S03]  /*39820*/  IMAD.MOV.U32 R0, RZ, RZ, R177 ;  /* 0x000000ffff007224 */ /* 0x002fc600078e00b1 */
[----:B------:R-:W3:Y:S04]  /*39830*/  LDL.LU.64 R176, [R1+0xcc8] ;  /* 0x000cc80001b07983 */ /* 0x000ee80000300a00 */
[----:B------:R1:W-:Y:S04]  /*39840*/  STL [R1+0x1538], R0 ;  /* 0x0015380001007387 */ /* 0x0003e80000100800 */
[----:B----4-:R4:W-:Y:S01]  /*39850*/  STL [R1+0x1544], R184 ;  /* 0x001544b801007387 */ /* 0x0109e20000100800 */
[----:B-1----:R-:W-:-:S03]  /*39860*/  IMAD.MOV.U32 R0, RZ, RZ, R185 ;  /* 0x000000ffff007224 */ /* 0x002fc600078e00b9 */
[----:B----4-:R-:W4:Y:S04]  /*39870*/  LDL.LU.64 R184, [R1+0xce8] ;  /* 0x000ce80001b87983 */ /* 0x010f280000300a00 */
[----:B------:R1:W-:Y:S04]  /*39880*/  STL [R1+0x1540], R0 ;  /* 0x0015400001007387 */ /* 0x0003e80000100800 */
[----:B-----5:R5:W-:Y:S01]  /*39890*/  STL [R1+0x154c], R186 ;  /* 0x00154cba01007387 */ /* 0x020be20000100800 */
[----:B-1----:R-:W-:-:S03]  /*398a0*/  MOV R0, R187 ;  /* 0x000000bb00007202 */ /* 0x002fc60000000f00 */
[----:B------:R-:W-:Y:S04]  /*398b0*/  STL [R1+0x1554], R14 ;  /* 0x0015540e01007387 */ /* 0x000fe80000100800 */
[----:B------:R1:W-:Y:S04]  /*398c0*/  STL [R1+0x1548], R0 ;  /* 0x0015480001007387 */ /* 0x0003e80000100800 */
[----:B-----5:R-:W5:Y:S01]  /*398d0*/  LDL.LU.64 R186, [R1+0xb60] ;  /* 0x000b600001ba7983 */ /* 0x020f620000300a00 */
[----:B-1----:R-:W-:-:S03]  /*398e0*/  IMAD.MOV.U32 R0, RZ, RZ, R15 ;  /* 0x000000ffff007224 */ /* 0x002fc600078e000f */
[----:B------:R-:W-:Y:S04]  /*398f0*/  STL [R1+0x155c], R16 ;  /* 0x00155c1001007387 */ /* 0x000fe80000100800 */
[----:B------:R1:W-:Y:S04]  /*39900*/  STL [R1+0x1550], R0 ;  /* 0x0015500001007387 */ /* 0x0003e80000100800 */
[----:B------:R-:W5:Y:S01]  /*39910*/  LDL.LU.64 R144, [R1+0xb40] ;  /* 0x000b400001907983 */ /* 0x000f620000300a00 */
[----:B-1----:R-:W-:-:S05]  /*39920*/  IMAD.MOV.U32 R0, RZ, RZ, R17 ;  /* 0x000000ffff007224 */ /* 0x002fca00078e0011 */
[----:B------:R1:W-:Y:S04]  /*39930*/  STL [R1+0x1558], R0 ;  /* 0x0015580001007387 */ /* 0x0003e80000100800 */
[----:B------:R-:W-:Y:S04]  /*39940*/  STL [R1+0x1564], R150 ;  /* 0x0015649601007387 */ /* 0x000fe80000100800 */
[----:B------:R-:W5:Y:S01]  /*39950*/  LDL.LU.64 R146, [R1+0x10e8] ;  /* 0x0010e80001927983 */ /* 0x000f620000300a00 */
[----:B-1----:R-:W-:-:S05]  /*39960*/  IMAD.MOV.U32 R0, RZ, RZ, R151 ;  /* 0x000000ffff007224 */ /* 0x002fca00078e0097 */
[----:B------:R1:W-:Y:S04]  /*39970*/  STL [R1+0x1560], R0 ;  /* 0x0015600001007387 */ /* 0x0003e80000100800 */
[----:B------:R-:W-:Y:S04]  /*39980*/  STL [R1+0x156c], R178 ;  /* 0x00156cb201007387 */ /* 0x000fe80000100800 */
[----:B------:R-:W5:Y:S01]  /*39990*/  LDL.LU.64 R12, [R1+0x1138] ;  /* 0x00113800010c7983 */ /* 0x000f620000300a00 */
[----:B-1----:R-:W-:-:S03]  /*399a0*/  MOV R0, R179 ;  /* 0x000000b300007202 */ /* 0x002fc60000000f00 */
[----:B------:R-:W5:Y:S04]  /*399b0*/  LDL.LU.64 R16, [R1+0xec8] ;  /* 0x000ec80001107983 */ /* 0x000f680000300a00 */
[----:B------:R1:W-:Y:S04]  /*399c0*/  STL [R1+0x1568], R0 ;  /* 0x0015680001007387 */ /* 0x0003e80000100800 */
[----:B------:R1:W-:Y:S04]  /*399d0*/  STL [R1+0x1574], R180 ;  /* 0x001574b401007387 */ /* 0x0003e80000100800 */
[----:B------:R-:W5:Y:S01]  /*399e0*/  LDL.LU.64 R150, [R1+0xf40] ;  /* 0x000f400001967983 */ /* 0x000f620000300a00 */
[----:B-1----:R-:W-:-:S03]  /*399f0*/  IMAD.MOV.U32 R0, RZ, RZ, R181 ;  /* 0x000000ffff007224 */ /* 0x002fc600078e00b5 */
[----:B------:R-:W5:Y:S04]  /*39a00*/  LDL.LU.64 R178, [R1+0xcf0] ;  /* 0x000cf00001b27983 */ /* 0x000f680000300a00 */
[----:B------:R1:W-:Y:S04]  /*39a10*/  STL [R1+0x1570], R0 ;  /* 0x0015700001007387 */ /* 0x0003e80000100800 */
[----:B------:R-:W-:Y:S04]  /*39a20*/  STL [R1+0x157c], R18 ;  /* 0x00157c1201007387 */ /* 0x000fe80000100800 */
[----:B------:R-:W5:Y:S01]  /*39a30*/  LDL.LU.64 R180, [R1+0xd08] ;  /* 0x000d080001b47983 */ /* 0x000f620000300a00 */
[----:B-1----:R-:W-:-:S03]  /*39a40*/  IMAD.MOV.U32 R0, RZ, RZ, R19 ;  /* 0x000000ffff007224 */ /* 0x002fc600078e0013 */
[----:B--2---:R-:W-:Y:S04]  /*39a50*/  STL [R1+0x1584], R182 ;  /* 0x001584b601007387 */ /* 0x004fe80000100800 */
[----:B------:R1:W-:Y:S02]  /*39a60*/  STL [R1+0x1578], R0 ;  /* 0x0015780001007387 */ /* 0x0003e40000100800 */
[----:B-1----:R-:W-:Y:S02]  /*39a70*/  IMAD.MOV.U32 R0, RZ, RZ, R183 ;  /* 0x000000ffff007224 */ /* 0x002fe400078e00b7 */
[----:B------:R-:W2:Y:S04]  /*39a80*/  LDL.LU.64 R182, [R1+0xb70] ;  /* 0x000b700001b67983 */ /* 0x000ea80000300a00 */
[----:B------:R1:W-:Y:S04]  /*39a90*/  STL [R1+0x1580], R0 ;  /* 0x0015800001007387 */ /* 0x0003e80000100800 */
[----:B---3--:R-:W-:Y:S01]  /*39aa0*/  STL [R1+0x158c], R148 ;  /* 0x00158c9401007387 */ /* 0x008fe20000100800 */
[----:B-1----:R-:W-:-:S03]  /*39ab0*/  MOV R0, R149 ;  /* 0x0000009500007202 */ /* 0x002fc60000000f00 */
[----:B------:R-:W-:Y:S04]  /*39ac0*/  STL [R1+0x1594], R176 ;  /* 0x001594b001007387 */ /* 0x000fe80000100800 */
[----:B------:R1:W-:Y:S04]  /*39ad0*/  STL [R1+0x1588], R0 ;  /* 0x0015880001007387 */ /* 0x0003e80000100800 */
[----:B------:R-:W3:Y:S01]  /*39ae0*/  LDL.LU.64 R14, [R1+0xb68] ;  /* 0x000b6800010e7983 */ /* 0x000ee20000300a00 */
[----:B-1----:R-:W-:-:S03]  /*39af0*/  IMAD.MOV.U32 R0, RZ, RZ, R177 ;  /* 0x000000ffff007224 */ /* 0x002fc600078e00b1 */
[----:B----4-:R-:W-:Y:S04]  /*39b00*/  STL [R1+0x159c], R184 ;  /* 0x00159cb801007387 */ /* 0x010fe80000100800 */
[----:B------:R1:W-:Y:S04]  /*39b10*/  STL [R1+0x1590], R0 ;  /* 0x0015900001007387 */ /* 0x0003e80000100800 */
[----:B------:R-:W4:Y:S04]  /*39b20*/  LDL.LU.64 R18, [R1+0xc50] ;  /* 0x000c500001127983 */ /* 0x000f280000300a00 */
[----:B------:R-:W4:Y:S01]  /*39b30*/  LDL.LU.64 R148, [R1+0xb28] ;  /* 0x000b280001947983 */ /* 0x000f220000300a00 */
[----:B-1----:R-:W-:-:S05]  /*39b40*/  IMAD.MOV.U32 R0, RZ, RZ, R185 ;  /* 0x000000ffff007224 */ /* 0x002fca00078e00b9 */
[----:B------:R1:W-:Y:S04]  /*39b50*/  STL [R1+0x1598], R0 ;  /* 0x0015980001007387 */ /* 0x0003e80000100800 */
[----:B-----5:R-:W-:Y:S04]  /*39b60*/  STL [R1+0x15a4], R186 ;  /* 0x0015a4ba01007387 */ /* 0x020fe80000100800 */
[----:B------:R-:W4:Y:S01]  /*39b70*/  LDL.LU.64 R176, [R1+0xaa8] ;  /* 0x000aa80001b07983 */ /* 0x000f220000300a00 */
[----:B-1----:R-:W-:-:S03]  /*39b80*/  IMAD.MOV.U32 R0, RZ, RZ, R187 ;  /* 0x000000ffff007224 */ /* 0x002fc600078e00bb */
[----:B------:R-:W4:Y:S04]  /*39b90*/  LDL.LU.64 R184, [R1+0xa38] ;  /* 0x000a380001b87983 */ /* 0x000f280000300a00 */
[----:B------:R1:W-:Y:S04]  /*39ba0*/  STL [R1+0x15a0], R0 ;  /* 0x0015a00001007387 */ /* 0x0003e80000100800 */
[----:B------:R-:W-:Y:S01]  /*39bb0*/  STL [R1+0x15ac], R144 ;  /* 0x0015ac9001007387 */ /* 0x000fe20000100800 */
[----:B-1----:R-:W-:-:S03]  /*39bc0*/  MOV R0, R145 ;  /* 0x0000009100007202 */ /* 0x002fc60000000f00 */
[----:B------:R-:W4:Y:S04]  /*39bd0*/  LDL.LU.64 R186, [R1+0xa00] ;  /* 0x000a000001ba7983 */ /* 0x000f280000300a00 */
[----:B------:R-:W-:Y:S04]  /*39be0*/  STL [R1+0x15b4], R146 ;  /* 0x0015b49201007387 */ /* 0x000fe80000100800 */
[----:B------:R1:W-:Y:S02]  /*39bf0*/  STL [R1+0x15a8], R0 ;  /* 0x0015a80001007387 */ /* 0x0003e40000100800 */
[----:B-1----:R-:W-:-:S02]  /*39c00*/  IMAD.MOV.U32 R0, RZ, RZ, R147 ;  /* 0x000000ffff007224 */ /* 0x002fc400078e0093 */
[----:B------:R-:W-:Y:S04]  /*39c10*/  STL [R1+0x15bc], R12 ;  /* 0x0015bc0c01007387 */ /* 0x000fe80000100800 */
[----:B------:R1:W-:Y:S04]  /*39c20*/  STL [R1+0x15b0], R0 ;  /* 0x0015b00001007387 */ /* 0x0003e80000100800 */
[----:B------:R-:W-:Y:S01]  /*39c30*/  STL [R1+0x15c4], R16 ;  /* 0x0015c41001007387 */ /* 0x000fe20000100800 */
[----:B-1----:R-:W-:-:S05]  /*39c40*/  IMAD.MOV.U32 R0, RZ, RZ, R13 ;  /* 0x000000ffff007224 */ /* 0x002fca00078e000d */
[----:B------:R1:W-:Y:S02]  /*39c50*/  STL [R1+0x15b8], R0 ;  /* 0x0015b80001007387 */ /* 0x0003e40000100800 */
[----:B-1----:R-:W-:Y:S02]  /*39c60*/  IMAD.MOV.U32 R0, RZ, RZ, R17 ;  /* 0x000000ffff007224 */ /* 0x002fe400078e0011 */
[----:B------:R-:W-:Y:S04]  /*39c70*/  STL [R1+0x15cc], R150 ;  /* 0x0015cc9601007387 */ /* 0x000fe80000100800 */
[----:B------:R1:W-:Y:S04]  /*39c80*/  STL [R1+0x15c0], R0 ;  /* 0x0015c00001007387 */ /* 0x0003e80000100800 */
[----:B------:R-:W-:Y:S01]  /*39c90*/  STL [R1+0x15d4], R178 ;  /* 0x0015d4b201007387 */ /* 0x000fe20000100800 */
[----:B-1----:R-:W-:-:S05]  /*39ca0*/  MOV R0, R151 ;  /* 0x0000009700007202 */ /* 0x002fca0000000f00 */
[----:B------:R1:W-:Y:S02]  /*39cb0*/  STL [R1+0x15c8], R0 ;  /* 0x0015c80001007387 */ /* 0x0003e40000100800 */
[----:B-1----:R-:W-:Y:S02]  /*39cc0*/  IMAD.MOV.U32 R0, RZ, RZ, R179 ;  /* 0x000000ffff007224 */ /* 0x002fe400078e00b3 */
[----:B------:R-:W-:Y:S04]  /*39cd0*/  STL [R1+0x15dc], R180 ;  /* 0x0015dcb401007387 */ /* 0x000fe80000100800 */
[----:B------:R1:W-:Y:S04]  /*39ce0*/  STL [R1+0x15d0], R0 ;  /* 0x0015d00001007387 */ /* 0x0003e80000100800 */
[----:B------:R-:W5:Y:S04]  /*39cf0*/  LDL.LU.64 R16, [R1+0xc80] ;  /* 0x000c800001107983 */ /* 0x000f680000300a00 */
[----:B------:R-:W5:Y:S01]  /*39d00*/  LDL.LU.64 R150, [R1+0xb50] ;  /* 0x000b500001967983 */ /* 0x000f620000300a00 */
[----:B-1----:R-:W-:-:S05]  /*39d10*/  IMAD.MOV.U32 R0, RZ, RZ, R181 ;  /* 0x000000ffff007224 */ /* 0x002fca00078e00b5 */
[----:B------:R1:W-:Y:S04]  /*39d20*/  STL [R1+0x15d8], R0 ;  /* 0x0015d80001007387 */ /* 0x0003e80000100800 */
[----:B--2---:R2:W-:Y:S04]  /*39d30*/  STL [R1+0x15e4], R182 ;  /* 0x0015e4b601007387 */ /* 0x0045e80000100800 */
[----:B------:R-:W5:Y:S01]  /*39d40*/  LDL.LU.64 R178, [R1+0xad8] ;  /* 0x000ad80001b27983 */ /* 0x000f620000300a00 */
[----:B-1----:R-:W-:-:S03]  /*39d50*/  IMAD.MOV.U32 R0, RZ, RZ, R183 ;  /* 0x000000ffff007224 */ /* 0x002fc600078e00b7 */
[----:B------:R-:W5:Y:S04]  /*39d60*/  LDL.LU.64 R180, [R1+0xa78] ;  /* 0x000a780001b47983 */ /* 0x000f680000300a00 */
[----:B------:R1:W-:Y:S04]  /*39d70*/  STL [R1+0x15e0], R0 ;  /* 0x0015e00001007387 */ /* 0x0003e80000100800 */
[----:B---3--:R-:W-:Y:S04]  /*39d80*/  STL [R1+0x15ec], R14 ;  /* 0x0015ec0e01007387 */ /* 0x008fe80000100800 */
[----:B--2---:R-:W2:Y:S01]  /*39d90*/  LDL.LU.64 R182, [R1+0xa18] ;  /* 0x000a180001b67983 */ /* 0x004ea20000300a00 */
[----:B-1----:R-:W-:-:S03]  /*39da0*/  MOV R0, R15 ;  /* 0x0000000f00007202 */ /* 0x002fc60000000f00 */
[----:B----4-:R-:W-:Y:S04]  /*39db0*/  STL [R1+0x15f4], R18 ;  /* 0x0015f41201007387 */ /* 0x010fe80000100800 */
[----:B------:R1:W-:Y:S04]  /*39dc0*/  STL [R1+0x15e8], R0 ;  /* 0x0015e80001007387 */ /* 0x0003e80000100800 */
[----:B------:R-:W-:Y:S01]  /*39dd0*/  STL [R1+0x15fc], R148 ;  /* 0x0015fc9401007387 */ /* 0x000fe20000100800 */
[----:B-1----:R-:W-:-:S05]  /*39de0*/  IMAD.MOV.U32 R0, RZ, RZ, R19 ;  /* 0x000000ffff007224 */ /* 0x002fca00078e0013 */
        /* <DEDUP_REMOVED lines=8> */
[----:B-1----:R-:W-:-:S05]  /*39e70*/  MOV R0, R185 ;  /* 0x000000b900007202 */ /* 0x002fca0000000f00 */
[----:B------:R1:W-:Y:S04]  /*39e80*/  STL [R1+0x1608], R0 ;  /* 0x0016080001007387 */ /* 0x0003e80000100800 */
[----:B------:R-:W-:Y:S01]  /*39e90*/  STL [R1+0x161c], R52 ;  /* 0x00161c3401007387 */ /* 0x000fe20000100800 */
[----:B-1----:R-:W-:-:S05]  /*39ea0*/  IMAD.MOV.U32 R0, RZ, RZ, R187 ;  /* 0x000000ffff007224 */ /* 0x002fca00078e00bb */
[----:B------:R5:W-:Y:S04]  /*39eb0*/  STL [R1+0x1610], R0 ;  /* 0x0016100001007387 */ /* 0x000be80000100800 */
[----:B------:R-:W3:Y:S04]  /*39ec0*/  LDL.LU.64 R18, [R1+0xcb0] ;  /* 0x000cb00001127983 */ /* 0x000ee80000300a00 */
[----:B------:R-:W-:Y:S04]  /*39ed0*/  STL [R1+0x1618], R53 ;  /* 0x0016183501007387 */ /* 0x000fe80000100800 */
[----:B------:R-:W4:Y:S04]  /*39ee0*/  LDL.LU.64 R148, [R1+0xc40] ;  /* 0x000c400001947983 */ /* 0x000f280000300a00 */
[----:B------:R-:W-:Y:S04]  /*39ef0*/  STL [R1+0x1624], R26 ;  /* 0x0016241a01007387 */ /* 0x000fe80000100800 */
[----:B------:R-:W4:Y:S04]  /*39f00*/  LDL.LU.64 R176, [R1+0xb20] ;  /* 0x000b200001b07983 */ /* 0x000f280000300a00 */
[----:B------:R-:W-:Y:S04]  /*39f10*/  STL [R1+0x1620], R27 ;  /* 0x0016201b01007387 */ /* 0x000fe80000100800 */
[----:B------:R-:W4:Y:S04]  /*39f20*/  LDL.LU.64 R184, [R1+0xaa0] ;  /* 0x000aa00001b87983 */ /* 0x000f280000300a00 */
[----:B------:R-:W-:Y:S04]  /*39f30*/  STL [R1+0x1628], R20 ;  /* 0x0016281401007387 */ /* 0x000fe80000100800 */
[----:B------:R-:W4:Y:S04]  /*39f40*/  LDL.LU.64 R186, [R1+0xa30] ;  /* 0x000a300001ba7983 */ /* 0x000f280000300a00 */
[----:B------:R-:W-:Y:S01]  /*39f50*/  STL [R1+0xb38], R21 ;  /* 0x000b381501007387 */ /* 0x000fe20000100800 */
[----:B-----5:R-:W-:-:S03]  /*39f60*/  IMAD.MOV.U32 R0, RZ, RZ, R17 ;  /* 0x000000ffff007224 */ /* 0x020fc600078e0011 */
[----:B------:R-:W-:Y:S04]  /*39f70*/  STL [R1+0xb40], R16 ;  /* 0x000b401001007387 */ /* 0x000fe80000100800 */
[----:B------:R-:W-:Y:S04]  /*39f80*/  STL [R1+0xb48], R150 ;  /* 0x000b489601007387 */ /* 0x000fe80000100800 */
[----:B------:R1:W-:Y:S02]  /*39f90*/  STL [R1+0xb3c], R0 ;  /* 0x000b3c0001007387 */ /* 0x0003e40000100800 */
[----:B-1----:R-:W-:-:S02]  /*39fa0*/  IMAD.MOV.U32 R0, RZ, RZ, R151 ;  /* 0x000000ffff007224 */ /* 0x002fc400078e0097 */
[----:B------:R-:W-:Y:S04]  /*39fb0*/  STL [R1+0xb50], R178 ;  /* 0x000b50b201007387 */ /* 0x000fe80000100800 */
[----:B------:R1:W-:Y:S04]  /*39fc0*/  STL [R1+0xb44], R0 ;  /* 0x000b440001007387 */ /* 0x0003e80000100800 */
[----:B------:R-:W-:Y:S01]  /*39fd0*/  STL [R1+0xb58], R180 ;  /* 0x000b58b401007387 */ /* 0x000fe20000100800 */
[----:B-1----:R-:W-:-:S05]  /*39fe0*/  MOV R0, R179 ;  /* 0x000000b300007202 */ /* 0x002fca0000000f00 */
[----:B------:R1:W-:Y:S04]  /*39ff0*/  STL [R1+0xb4c], R0 ;  /* 0x000b4c0001007387 */ /* 0x0003e80000100800 */
[----:B--2---:R-:W-:Y:S01]  /*3a000*/  STL [R1+0xb60], R182 ;  /* 0x000b60b601007387 */ /* 0x004fe20000100800 */
[----:B-1----:R-:W-:-:S05]  /*3a010*/  IMAD.MOV.U32 R0, RZ, RZ, R181 ;  /* 0x000000ffff007224 */ /* 0x002fca00078e00b5 */
[----:B------:R1:W-:Y:S04]  /*3a020*/  STL [R1+0xb54], R0 ;  /* 0x000b540001007387 */ /* 0x0003e80000100800 */
[----:B------:R-:W-:Y:S01]  /*3a030*/  STL [R1+0xb68], R54 ;  /* 0x000b683601007387 */ /* 0x000fe20000100800 */
[----:B-1----:R-:W-:-:S05]  /*3a040*/  IMAD.MOV.U32 R0, RZ, RZ, R183 ;  /* 0x000000ffff007224 */ /* 0x002fca00078e00b7 */
[----:B------:R3:W-:Y:S04]  /*3a050*/  STL [R1+0xb5c], R0 ;  /* 0x000b5c0001007387 */ /* 0x0007e80000100800 */
[----:B------:R-:W2:Y:S04]  /*3a060*/  LDL.LU.64 R16, [R1+0xcc0] ;  /* 0x000cc00001107983 */ /* 0x000ea80000300a00 */
[----:B------:R-:W-:Y:S04]  /*3a070*/  STL [R1+0xb64], R55 ;  /* 0x000b643701007387 */ /* 0x000fe80000100800 */
[----:B------:R-:W5:Y:S04]  /*3a080*/  LDL.LU.64 R150, [R1+0xc68] ;  /* 0x000c680001967983 */ /* 0x000f680000300a00 */
[----:B------:R-:W-:Y:S04]  /*3a090*/  STL [R1+0xb70], R30 ;  /* 0x000b701e01007387 */ /* 0x000fe80000100800 */
[----:B------:R-:W5:Y:S04]  /*3a0a0*/  LDL.LU.64 R178, [R1+0xc30] ;  /* 0x000c300001b27983 */ /* 0x000f680000300a00 */
[----:B------:R-:W-:Y:S04]  /*3a0b0*/  STL [R1+0xb6c], R31 ;  /* 0x000b6c1f01007387 */ /* 0x000fe80000100800 */
[----:B------:R-:W5:Y:S04]  /*3a0c0*/  LDL.LU.64 R180, [R1+0xad0] ;  /* 0x000ad00001b47983 */ /* 0x000f680000300a00 */
[----:B------:R-:W-:Y:S04]  /*3a0d0*/  STL [R1+0xb78], R22 ;  /* 0x000b781601007387 */ /* 0x000fe80000100800 */
[----:B------:R-:W5:Y:S04]  /*3a0e0*/  LDL.LU.64 R182, [R1+0xa70] ;  /* 0x000a700001b67983 */ /* 0x000f680000300a00 */
[----:B------:R-:W-:Y:S01]  /*3a0f0*/  STL [R1+0xb74], R23 ;  /* 0x000b741701007387 */ /* 0x000fe20000100800 */
[----:B---3--:R-:W-:-:S03]  /*3a100*/  IMAD.MOV.U32 R0, RZ, RZ, R19 ;  /* 0x000000ffff007224 */ /* 0x008fc600078e0013 */
[----:B------:R-:W-:Y:S04]  /*3a110*/  STL [R1+0xb80], R18 ;  /* 0x000b801201007387 */ /* 0x000fe80000100800 */
[----:B----4-:R-:W-:Y:S04]  /*3a120*/  STL [R1+0xb88], R148 ;  /* 0x000b889401007387 */ /* 0x010fe80000100800 */
[----:B------:R1:W-:Y:S04]  /*3a130*/  STL [R1+0xb7c], R0 ;  /* 0x000b7c0001007387 */ /* 0x0003e80000100800 */
[----:B------:R-:W-:Y:S01]  /*3a140*/  STL [R1+0xb90], R176 ;  /* 0x000b90b001007387 */ /* 0x000fe20000100800 */
[----:B-1----:R-:W-:-:S05]  /*3a150*/  MOV R0, R149 ;  /* 0x0000009500007202 */ /* 0x002fca0000000f00 */
        /* <DEDUP_REMOVED lines=20> */
[----:B--2---:R-:W-:-:S03]  /*3a2a0*/  MOV R0, R17 ;  /* 0x0000001100007202 */ /* 0x004fc60000000f00 */
[----:B------:R-:W-:Y:S04]  /*3a2b0*/  STL [R1+0xbc0], R16 ;  /* 0x000bc01001007387 */ /* 0x000fe80000100800 */
[----:B-----5:R-:W-:Y:S04]  /*3a2c0*/  STL [R1+0xbc8], R150 ;  /* 0x000bc89601007387 */ /* 0x020fe80000100800 */
        /* <DEDUP_REMOVED lines=10> */
[----:B------:R-:W2:Y:S01]  /*3a370*/  LDL.LU.64 R178, [R1+0xd30] ;  /* 0x000d300001b27983 */ /* 0x000ea20000300a00 */
[----:B-1----:R-:W-:-:S05]  /*3a380*/  MOV R0, R183 ;  /* 0x000000b700007202 */ /* 0x002fca0000000f00 */
[----:B------:R3:W-:Y:S04]  /*3a390*/  STL [R1+0xbdc], R0 ;  /* 0x000bdc0001007387 */ /* 0x0007e80000100800 */
[----:B------:R-:W-:Y:S04]  /*3a3a0*/  STL [R1+0xbe8], R58 ;  /* 0x000be83a01007387 */ /* 0x000fe80000100800 */
[----:B------:R-:W-:Y:S04]  /*3a3b0*/  STL [R1+0xbe4], R59 ;  /* 0x000be43b01007387 */ /* 0x000fe80000100800 */
[----:B------:R-:W-:Y:S04]  /*3a3c0*/  STL [R1+0xbf0], R38 ;  /* 0x000bf02601007387 */ /* 0x000fe80000100800 */
[----:B------:R-:W5:Y:S04]  /*3a3d0*/  LDL.LU.64 R16, [R1+0xcb8] ;  /* 0x000cb80001107983 */ /* 0x000f680000300a00 */
[----:B------:R-:W-:Y:S04]  /*3a3e0*/  STL [R1+0xbec], R39 ;  /* 0x000bec2701007387 */ /* 0x000fe80000100800 */
[----:B------:R-:W5:Y:S04]  /*3a3f0*/  LDL.LU.64 R150, [R1+0xc60] ;  /* 0x000c600001967983 */ /* 0x000f680000300a00 */
[----:B------:R-:W-:Y:S04]  /*3a400*/  STL [R1+0xbf8], R28 ;  /* 0x000bf81c01007387 */ /* 0x000fe80000100800 */
[----:B------:R-:W5:Y:S04]  /*3a410*/  LDL.LU.64 R180, [R1+0xc58] ;  /* 0x000c580001b47983 */ /* 0x000f680000300a00 */
[----:B------:R-:W-:Y:S04]  /*3a420*/  STL [R1+0xbf4], R29 ;  /* 0x000bf41d01007387 */ /* 0x000fe80000100800 */
[----:B------:R-:W5:Y:S01]  /*3a430*/  LDL.LU.64 R182, [R1+0xac8] ;  /* 0x000ac80001b67983 */ /* 0x000f620000300a00 */
[----:B---3--:R-:W-:-:S03]  /*3a440*/  IMAD.MOV.U32 R0, RZ, RZ, R19 ;  /* 0x000000ffff007224 */ /* 0x008fc600078e0013 */
[----:B------:R-:W-:Y:S04]  /*3a450*/  STL [R1+0xc00], R18 ;  /* 0x000c001201007387 */ /* 0x000fe80000100800 */
        /* <DEDUP_REMOVED lines=16> */
[----:B------:R-:W-:Y:S04]  /*3a560*/  STL [R1+0xc30], R124 ;  /* 0x000c307c01007387 */ /* 0x000fe80000100800 */
[----:B------:R-:W-:Y:S04]  /*3a570*/  STL [R1+0xc2c], R125 ;  /* 0x000c2c7d01007387 */ /* 0x000fe80000100800 */
[----:B------:R-:W3:Y:S04]  /*3a580*/  LDL.LU.64 R18, [R1+0xcf8] ;  /* 0x000cf80001127983 */ /* 0x000ee80000300a00 */
[----:B------:R-:W-:Y:S04]  /*3a590*/  STL [R1+0xc38], R32 ;  /* 0x000c382001007387 */ /* 0x000fe80000100800 */
[----:B------:R-:W3:Y:S04]  /*3a5a0*/  LDL.LU.64 R148, [R1+0xc90] ;  /* 0x000c900001947983 */ /* 0x000ee80000300a00 */
[----:B------:R-:W-:Y:S04]  /*3a5b0*/  STL [R1+0xc34], R33 ;  /* 0x000c342101007387 */ /* 0x000fe80000100800 */
[----:B------:R-:W3:Y:S04]  /*3a5c0*/  LDL.LU.64 R176, [R1+0xc98] ;  /* 0x000c980001b07983 */ /* 0x000ee80000300a00 */
[----:B--2---:R2:W-:Y:S01]  /*3a5d0*/  STL [R1+0xc40], R178 ;  /* 0x000c40b201007387 */ /* 0x0045e20000100800 */
[----:B-1----:R-:W-:-:S03]  /*3a5e0*/  IMAD.MOV.U32 R0, RZ, RZ, R179 ;  /* 0x000000ffff007224 */ /* 0x002fc600078e00b3 */
[----:B------:R-:W4:Y:S04]  /*3a5f0*/  LDL.LU.64 R184, [R1+0xaf8] ;  /* 0x000af80001b87983 */ /* 0x000f280000300a00 */
[----:B--2---:R-:W2:Y:S04]  /*3a600*/  LDL.LU.64 R178, [R1+0xa90] ;  /* 0x000a900001b27983 */ /* 0x004ea80000300a00 */
[----:B------:R5:W-:Y:S02]  /*3a610*/  STL [R1+0xc3c], R0 ;  /* 0x000c3c0001007387 */ /* 0x000be40000100800 */
[----:B-----5:R-:W-:-:S02]  /*3a620*/  IMAD.MOV.U32 R0, RZ, RZ, R17 ;  /* 0x000000ffff007224 */ /* 0x020fc400078e0011 */
[----:B------:R-:W-:Y:S04]  /*3a630*/  STL [R1+0xc48], R16 ;  /* 0x000c481001007387 */ /* 0x000fe80000100800 */
[----:B------:R-:W-:Y:S04]  /*3a640*/  STL [R1+0xc50], R150 ;  /* 0x000c509601007387 */ /* 0x000fe80000100800 */
        /* <DEDUP_REMOVED lines=10> */
[----:B------:R-:W5:Y:S04]  /*3a6f0*/  LDL.LU.64 R180, [R1+0xe98] ;  /* 0x000e980001b47983 */ /* 0x000f680000300a00 */
        /* <DEDUP_REMOVED lines=8> */
[----:B---3--:R3:W-:Y:S01]  /*3a780*/  STL [R1+0xc80], R186 ;  /* 0x000c80ba01007387 */ /* 0x0087e20000100800 */
[----:B-1----:R-:W-:-:S03]  /*3a790*/  IMAD.MOV.U32 R0, RZ, RZ, R187 ;  /* 0x000000ffff007224 */ /* 0x002fc600078e00bb */
[----:B------:R-:W5:Y:S04]  /*3a7a0*/  LDL.LU.64 R182, [R1+0xce0] ;  /* 0x000ce00001b67983 */ /* 0x000f680000300a00 */
[----:B---3--:R-:W3:Y:S04]  /*3a7b0*/  LDL.LU.64 R186, [R1+0xac0] ;  /* 0x000ac00001ba7983 */ /* 0x008ee80000300a00 */
[----:B------:R1:W-:Y:S04]  /*3a7c0*/  STL [R1+0xc7c], R0 ;  /* 0x000c7c0001007387 */ /* 0x0003e80000100800 */
[----:B------:R-:W-:Y:S01]  /*3a7d0*/  STL [R1+0xc88], R18 ;  /* 0x000c881201007387 */ /* 0x000fe20000100800 */
[----:B-1----:R-:W-:-:S03]  /*3a7e0*/  MOV R0, R19 ;  /* 0x0000001300007202 */ /* 0x002fc60000000f00 */
[----:B------:R-:W-:Y:S04]  /*3a7f0*/  STL [R1+0xc90], R148 ;  /* 0x000c909401007387 */ /* 0x000fe80000100800 */
[----:B------:R1:W-:Y:S04]  /*3a800*/  STL [R1+0xc84], R0 ;  /* 0x000c840001007387 */ /* 0x0003e80000100800 */
[----:B------:R-:W-:Y:S01]  /*3a810*/  STL [R1+0xc98], R176 ;  /* 0x000c98b001007387 */ /* 0x000fe20000100800 */
[----:B-1----:R-:W-:-:S05]  /*3a820*/  IMAD.MOV.U32 R0, RZ, RZ, R149 ;  /* 0x000000ffff007224 */ /* 0x002fca00078e0095 */
[----:B------:R1:W-:Y:S02]  /*3a830*/  STL [R1+0xc8c], R0 ;  /* 0x000c8c0001007387 */ /* 0x0003e40000100800 */
[----:B-1----:R-:W-:Y:S02]  /*3a840*/  IMAD.MOV.U32 R0, RZ, RZ, R177 ;  /* 0x000000ffff007224 */ /* 0x002fe400078e00b1 */
[----:B----4-:R-:W-:Y:S04]  /*3a850*/  STL [R1+0xca0], R184 ;  /* 0x000ca0b801007387 */ /* 0x010fe80000100800 */
[----:B------:R1:W-:Y:S04]  /*3a860*/  STL [R1+0xc94], R0 ;  /* 0x000c940001007387 */ /* 0x0003e80000100800 */
[----:B--2---:R-:W-:Y:S01]  /*3a870*/  STL [R1+0xca8], R178 ;  /* 0x000ca8b201007387 */ /* 0x004fe20000100800 */
[----:B-1----:R-:W-:-:S05]  /*3a880*/  IMAD.MOV.U32 R0, RZ, RZ, R185 ;  /* 0x000000ffff007224 */ /* 0x002fca00078e00b9 */
[----:B------:R1:W-:Y:S04]  /*3a890*/  STL [R1+0xc9c], R0 ;  /* 0x000c9c0001007387 */ /* 0x0003e80000100800 */
[----:B------:R-:W2:Y:S01]  /*3a8a0*/  LDL.LU.64 R184, [R1+0xf38] ;  /* 0x000f380001b87983 */ /* 0x000ea20000300a00 */
[----:B-1----:R-:W-:-:S03]  /*3a8b0*/  MOV R0, R179 ;  /* 0x000000b300007202 */ /* 0x002fc60000000f00 */
[----:B------:R-:W-:Y:S04]  /*3a8c0*/  STL [R1+0xcb0], R46 ;  /* 0x000cb02e01007387 */ /* 0x000fe80000100800 */
[----:B------:R1:W-:Y:S04]  /*3a8d0*/  STL [R1+0xca4], R0 ;  /* 0x000ca40001007387 */ /* 0x0003e80000100800 */
[----:B------:R-:W4:Y:S04]  /*3a8e0*/  LDL.LU.64 R18, [R1+0xd38] ;  /* 0x000d380001127983 */ /* 0x000f280000300a00 */
[----:B------:R-:W-:Y:S04]  /*3a8f0*/  STL [R1+0xcac], R47 ;  /* 0x000cac2f01007387 */ /* 0x000fe80000100800 */
[----:B------:R-:W-:Y:S04]  /*3a900*/  STL [R1+0xcb8], R40 ;  /* 0x000cb82801007387 */ /* 0x000fe80000100800 */
[----:B------:R-:W4:Y:S04]  /*3a910*/  LDL.LU.64 R148, [R1+0xd10] ;  /* 0x000d100001947983 */ /* 0x000f280000300a00 */
[----:B------:R-:W-:Y:S04]  /*3a920*/  STL [R1+0xcb4], R41 ;  /* 0x000cb42901007387 */ /* 0x000fe80000100800 */
[----:B------:R-:W4:Y:S04]  /*3a930*/  LDL.LU.64 R176, [R1+0xd18] ;  /* 0x000d180001b07983 */ /* 0x000f280000300a00 */
[----:B-----5:R5:W-:Y:S04]  /*3a940*/  STL [R1+0xcc0], R180 ;  /* 0x000cc0b401007387 */ /* 0x020be80000100800 */
[----:B------:R-:W4:Y:S01]  /*3a950*/  LDL.LU.64 R178, [R1+0xd20] ;  /* 0x000d200001b27983 */ /* 0x000f220000300a00 */
[----:B-1----:R-:W-:-:S03]  /*3a960*/  IMAD.MOV.U32 R0, RZ, RZ, R181 ;  /* 0x000000ffff007224 */ /* 0x002fc600078e00b5 */
[----:B-----5:R-:W5:Y:S04]  /*3a970*/  LDL.LU.64 R180, [R1+0xaf0] ;  /* 0x000af00001b47983 */ /* 0x020f680000300a00 */
[----:B------:R1:W-:Y:S04]  /*3a980*/  STL [R1+0xcbc], R0 ;  /* 0x000cbc0001007387 */ /* 0x0003e80000100800 */
[----:B------:R-:W-:Y:S01]  /*3a990*/  STL [R1+0xcc8], R14 ;  /* 0x000cc80e01007387 */ /* 0x000fe20000100800 */
[----:B-1----:R-:W-:-:S03]  /*3a9a0*/  IMAD.MOV.U32 R0, RZ, RZ, R15 ;  /* 0x000000ffff007224 */ /* 0x002fc600078e000f */
[----:B------:R-:W-:Y:S04]  /*3a9b0*/  STL [R1+0xcd0], R16 ;  /* 0x000cd01001007387 */ /* 0x000fe80000100800 */
[----:B------:R1:W-:Y:S04]  /*3a9c0*/  STL [R1+0xcc4], R0 ;  /* 0x000cc40001007387 */ /* 0x0003e80000100800 */
[----:B------:R-:W-:Y:S01]  /*3a9d0*/  STL [R1+0xcd8], R150 ;  /* 0x000cd89601007387 */ /* 0x000fe20000100800 */
[----:B-1----:R-:W-:-:S05]  /*3a9e0*/  IMAD.MOV.U32 R0, RZ, RZ, R17 ;  /* 0x000000ffff007224 */ /* 0x002fca00078e0011 */
[----:B------:R1:W-:Y:S02]  /*3a9f0*/  STL [R1+0xccc], R0 ;  /* 0x000ccc0001007387 */ /* 0x0003e40000100800 */
[----:B-1----:R-:W-:Y:S02]  /*3aa00*/  MOV R0, R151 ;  /* 0x0000009700007202 */ /* 0x002fe40000000f00 */
[----:B------:R-:W-:Y:S04]  /*3aa10*/  STL [R1+0xce0], R182 ;  /* 0x000ce0b601007387 */ /* 0x000fe80000100800 */
[----:B------:R1:W-:Y:S04]  /*3aa20*/  STL [R1+0xcd4], R0 ;  /* 0x000cd40001007387 */ /* 0x0003e80000100800 */
[----:B---3--:R-:W-:Y:S01]  /*3aa30*/  STL [R1+0xce8], R186 ;  /* 0x000ce8ba01007387 */ /* 0x008fe20000100800 */
[----:B-1----:R-:W-:-:S05]  /*3aa40*/  IMAD.MOV.U32 R0, RZ, RZ, R183 ;  /* 0x000000ffff007224 */ /* 0x002fca00078e00b7 */
[----:B------:R1:W-:Y:S04]  /*3aa50*/  STL [R1+0xcdc], R0 ;  /* 0x000cdc0001007387 */ /* 0x0003e80000100800 */
[----:B------:R-:W3:Y:S01]  /*3aa60*/  LDL.LU.64 R182, [R1+0x1020] ;  /* 0x0010200001b67983 */ /* 0x000ee20000300a00 */
[----:B-1----:R-:W-:-:S03]  /*3aa70*/  IMAD.MOV.U32 R0, RZ, RZ, R187 ;  /* 0x000000ffff007224 */ /* 0x002fc600078e00bb */
[----:B------:R-:W-:Y:S04]  /*3aa80*/  STL [R1+0xcf0], R50 ;  /* 0x000cf03201007387 */ /* 0x000fe80000100800 */
[----:B------:R1:W-:Y:S04]  /*3aa90*/  STL [R1+0xce4], R0 ;  /* 0x000ce40001007387 */ /* 0x0003e80000100800 */
[----:B------:R-:W3:Y:S04]  /*3aaa0*/  LDL.LU.64 R14, [R1+0xe90] ;  /* 0x000e9000010e7983 */ /* 0x000ee80000300a00 */
[----:B------:R-:W-:Y:S04]  /*3aab0*/  STL [R1+0xcec], R51 ;  /* 0x000cec3301007387 */ /* 0x000fe80000100800 */
[----:B------:R-:W-:Y:S04]  /*3aac0*/  STL [R1+0xcf8], R42 ;  /* 0x000cf82a01007387 */ /* 0x000fe80000100800 */
[----:B------:R-:W3:Y:S04]  /*3aad0*/  LDL.LU.64 R16, [R1+0xd50] ;  /* 0x000d500001107983 */ /* 0x000ee80000300a00 */
[----:B------:R-:W-:Y:S04]  /*3aae0*/  STL [R1+0xcf4], R43 ;  /* 0x000cf42b01007387 */ /* 0x000fe80000100800 */
[----:B------:R-:W3:Y:S04]  /*3aaf0*/  LDL.LU.64 R150, [R1+0xd58] ;  /* 0x000d580001967983 */ /* 0x000ee80000300a00 */
[----:B--2---:R2:W-:Y:S01]  /*3ab00*/  STL [R1+0xd00], R184 ;  /* 0x000d00b801007387 */ /* 0x0045e20000100800 */
[----:B-1----:R-:W-:-:S03]  /*3ab10*/  IMAD.MOV.U32 R0, RZ, RZ, R185 ;  /* 0x000000ffff007224 */ /* 0x002fc600078e00b9 */
[----:B------:R-:W3:Y:S04]  /*3ab20*/  LDL.LU.64 R186, [R1+0xd60] ;  /* 0x000d600001ba7983 */ /* 0x000ee80000300a00 */
[----:B----4-:R-:W-:Y:S04]  /*3ab30*/  STL [R1+0xd08], R18 ;  /* 0x000d081201007387 */ /* 0x010fe80000100800 */
[----:B------:R1:W-:Y:S04]  /*3ab40*/  STL [R1+0xcfc], R0 ;  /* 0x000cfc0001007387 */ /* 0x0003e80000100800 */
[----:B--2---:R-:W2:Y:S01]  /*3ab50*/  LDL.LU.64 R184, [R1+0xd68] ;  /* 0x000d680001b87983 */ /* 0x004ea20000300a00 */
[----:B-1----:R-:W-:-:S03]  /*3ab60*/  MOV R0, R19 ;  /* 0x0000001300007202 */ /* 0x002fc60000000f00 */
        /* <DEDUP_REMOVED lines=8> */
[----:B-----5:R-:W-:Y:S01]  /*3abf0*/  STL [R1+0xd28], R180 ;  /* 0x000d28b401007387 */ /* 0x020fe20000100800 */
[----:B-1----:R-:W-:-:S05]  /*3ac00*/  IMAD.MOV.U32 R0, RZ, RZ, R179 ;  /* 0x000000ffff007224 */ /* 0x002fca00078e00b3 */
[----:B------:R1:W-:Y:S04]  /*3ac10*/  STL [R1+0xd1c], R0 ;  /* 0x000d1c0001007387 */ /* 0x0003e80000100800 */
[----:B------:R-:W4:Y:S01]  /*3ac20*/  LDL.LU.64 R176, [R1+0x1080] ;  /* 0x0010800001b07983 */ /* 0x000f220000300a00 */
[----:B-1----:R-:W-:-:S03]  /*3ac30*/  MOV R0, R181 ;  /* 0x000000b500007202 */ /* 0x002fc60000000f00 */
[----:B------:R-:W-:Y:S04]  /*3ac40*/  STL [R1+0xd30], R64 ;  /* 0x000d304001007387 */ /* 0x000fe80000100800 */
[----:B------:R1:W-:Y:S04]  /*3ac50*/  STL [R1+0xd24], R0 ;  /* 0x000d240001007387 */ /* 0x0003e80000100800 */
        /* <DEDUP_REMOVED lines=9> */
[----:B------:R-:W-:Y:S04]  /*3acf0*/  STL [R1+0xd48], R14 ;  /* 0x000d480e01007387 */ /* 0x000fe80000100800 */
[----:B------:R1:W-:Y:S04]  /*3ad00*/  STL [R1+0xd3c], R0 ;  /* 0x000d3c0001007387 */ /* 0x0003e80000100800 */
[----:B---3--:R-:W5:Y:S01]  /*3ad10*/  LDL.LU.64 R182, [R1+0xde8] ;  /* 0x000de80001b67983 */ /* 0x008f620000300a00 */
        /* <DEDUP_REMOVED lines=8> */
[----:B------:R1:W-:Y:S02]  /*3ada0*/  STL [R1+0xd54], R0 ;  /* 0x000d540001007387 */ /* 0x0003e40000100800 */
[----:B-1----:R-:W-:-:S02]  /*3adb0*/  IMAD.MOV.U32 R0, RZ, RZ, R187 ;  /* 0x000000ffff007224 */ /* 0x002fc400078e00bb */
[----:B------:R-:W3:Y:S04]  /*3adc0*/  LDL.LU.64 R186, [R1+0x10d0] ;  /* 0x0010d00001ba7983 */ /* 0x000ee80000300a00 */
[----:B------:R1:W-:Y:S04]  /*3add0*/  STL [R1+0xd5c], R0 ;  /* 0x000d5c0001007387 */ /* 0x0003e80000100800 */
[----:B--2---:R2:W-:Y:S01]  /*3ade0*/  STL [R1+0xd68], R184 ;  /* 0x000d68b801007387 */ /* 0x0045e20000100800 */
        /* <DEDUP_REMOVED lines=9> */
[----:B----4-:R4:W-:Y:S04]  /*3ae80*/  STL [R1+0xd80], R176 ;  /* 0x000d80b001007387 */ /* 0x0109e80000100800 */
[----:B--2---:R-:W2:Y:S01]  /*3ae90*/  LDL.LU.64 R184, [R1+0xe00] ;  /* 0x000e000001b87983 */ /* 0x004ea20000300a00 */
[----:B-1----:R-:W-:-:S03]  /*3aea0*/  IMAD.MOV.U32 R0, RZ, RZ, R177 ;  /* 0x000000ffff007224 */ /* 0x002fc600078e00b1 */
[----:B----4-:R-:W4:Y:S04]  /*3aeb0*/  LDL.LU.64 R176, [R1+0xdf0] ;  /* 0x000df00001b07983 */ /* 0x010f280000300a00 */
[----:B------:R1:W-:Y:S04]  /*3aec0*/  STL [R1+0xd7c], R0 ;  /* 0x000d7c0001007387 */ /* 0x0003e80000100800 */
[----:B-----5:R-:W-:Y:S01]  /*3aed0*/  STL [R1+0xd88], R18 ;  /* 0x000d881201007387 */ /* 0x020fe20000100800 */
        /* <DEDUP_REMOVED lines=9> */
[----:B------:R-:W5:Y:S01]  /*3af70*/  LDL.LU.64 R18, [R1+0x1128] ;  /* 0x0011280001127983 */ /* 0x000f620000300a00 */
[----:B-1----:R-:W-:-:S05]  /*3af80*/  IMAD.MOV.U32 R0, RZ, RZ, R181 ;  /* 0x000000ffff007224 */ /* 0x002fca00078e00b5 */
[----:B------:R1:W-:Y:S04]  /*3af90*/  STL [R1+0xd9c], R0 ;  /* 0x000d9c0001007387 */ /* 0x0003e80000100800 */
[----:B------:R-:W-:Y:S04]  /*3afa0*/  STL [R1+0xda8], R182 ;  /* 0x000da8b601007387 */ /* 0x000fe80000100800 */
[----:B------:R-:W5:Y:S01]  /*3afb0*/  LDL.LU.64 R178, [R1+0x1068] ;  /* 0x0010680001b27983 */ /* 0x000f620000300a00 */
[----:B-1----:R-:W-:-:S05]  /*3afc0*/  MOV R0, R183 ;  /* 0x000000b700007202 */ /* 0x002fca0000000f00 */
[----:B------:R1:W-:Y:S04]  /*3afd0*/  STL [R1+0xda4], R0 ;  /* 0x000da40001007387 */ /* 0x0003e80000100800 */
[----:B------:R-:W-:Y:S04]  /*3afe0*/  STL [R1+0xdb0], R70 ;  /* 0x000db04601007387 */ /* 0x000fe80000100800 */
[----:B------:R-:W-:Y:S04]  /*3aff0*/  STL [R1+0xdac], R71 ;  /* 0x000dac4701007387 */ /* 0x000fe80000100800 */
[----:B------:R-:W-:Y:S04]  /*3b000*/  STL [R1+0xdb8], R200 ;  /* 0x000db8c801007387 */ /* 0x000fe80000100800 */
[----:B------:R-:W5:Y:S04]  /*3b010*/  LDL.LU.64 R180, [R1+0xf10] ;  /* 0x000f100001b47983 */ /* 0x000f680000300a00 */
[----:B------:R-:W-:Y:S04]  /*3b020*/  STL [R1+0xdb4], R201 ;  /* 0x000db4c901007387 */ /* 0x000fe80000100800 */
[----:B---3--:R-:W-:Y:S01]  /*3b030*/  STL [R1+0xdc0], R186 ;  /* 0x000dc0ba01007387 */ /* 0x008fe20000100800 */
[----:B-1----:R-:W-:-:S03]  /*3b040*/  IMAD.MOV.U32 R0, RZ, RZ, R187 ;  /* 0x000000ffff007224 */ /* 0x002fc600078e00bb */
[----:B------:R-:W3:Y:S04]  /*3b050*/  LDL.LU.64 R148, [R1+0xe48] ;  /* 0x000e480001947983 */ /* 0x000ee80000300a00 */
[----:B------:R-:W3:Y:S04]  /*3b060*/  LDL.LU.64 R182, [R1+0xe20] ;  /* 0x000e200001b67983 */ /* 0x000ee80000300a00 */
[----:B------:R1:W-:Y:S04]  /*3b070*/  STL [R1+0xdbc], R0 ;  /* 0x000dbc0001007387 */ /* 0x0003e80000100800 */
[----:B------:R-:W-:Y:S01]  /*3b080*/  STL [R1+0xdc8], R14 ;  /* 0x000dc80e01007387 */ /* 0x000fe20000100800 */
[----:B-1----:R-:W-:-:S03]  /*3b090*/  IMAD.MOV.U32 R0, RZ, RZ, R15 ;  /* 0x000000ffff007224 */ /* 0x002fc600078e000f */
[----:B------:R-:W3:Y:S04]  /*3b0a0*/  LDL.LU.64 R186, [R1+0xe28] ;  /* 0x000e280001ba7983 */ /* 0x000ee80000300a00 */
[----:B------:R-:W-:Y:S04]  /*3b0b0*/  STL [R1+0xdd0], R16 ;  /* 0x000dd01001007387 */ /* 0x000fe80000100800 */
[----:B------:R1:W-:Y:S04]  /*3b0c0*/  STL [R1+0xdc4], R0 ;  /* 0x000dc40001007387 */ /* 0x0003e80000100800 */
[----:B------:R-:W-:Y:S01]  /*3b0d0*/  STL [R1+0xdd8], R150 ;  /* 0x000dd89601007387 */ /* 0x000fe20000100800 */
[----:B-1----:R-:W-:-:S05]  /*3b0e0*/  IMAD.MOV.U32 R0, RZ, RZ, R17 ;  /* 0x000000ffff007224 */ /* 0x002fca00078e0011 */
[----:B------:R1:W-:Y:S02]  /*3b0f0*/  STL [R1+0xdcc], R0 ;  /* 0x000dcc0001007387 */ /* 0x0003e40000100800 */
[----:B-1----:R-:W-:Y:S02]  /*3b100*/  MOV R0, R151 ;  /* 0x0000009700007202 */ /* 0x002fe40000000f00 */
[----:B--2---:R-:W-:Y:S04]  /*3b110*/  STL [R1+0xde0], R184 ;  /* 0x000de0b801007387 */ /* 0x004fe80000100800 */
[----:B------:R1:W-:Y:S04]  /*3b120*/  STL [R1+0xdd4], R0 ;  /* 0x000dd40001007387 */ /* 0x0003e80000100800 */
[----:B----4-:R-:W-:Y:S01]  /*3b130*/  STL [R1+0xde8], R176 ;  /* 0x000de8b001007387 */ /* 0x010fe20000100800 */
[----:B-1----:R-:W-:-:S05]  /*3b140*/  IMAD.MOV.U32 R0, RZ, RZ, R185 ;  /* 0x000000ffff007224 */ /* 0x002fca00078e00b9 */
[----:B------:R1:W-:Y:S04]  /*3b150*/  STL [R1+0xddc], R0 ;  /* 0x000ddc0001007387 */ /* 0x0003e80000100800 */
[----:B------:R-:W2:Y:S01]  /*3b160*/  LDL.LU.64 R184, [R1+0x1168] ;  /* 0x0011680001b87983 */ /* 0x000ea20000300a00 */
[----:B-1----:R-:W-:-:S03]  /*3b170*/  IMAD.MOV.U32 R0, RZ, RZ, R177 ;  /* 0x000000ffff007224 */ /* 0x002fc600078e00b1 */
[----:B------:R-:W-:Y:S04]  /*3b180*/  STL [R1+0xdf0], R74 ;  /* 0x000df04a01007387 */ /* 0x000fe80000100800 */
[----:B------:R5:W-:Y:S04]  /*3b190*/  STL [R1+0xde4], R0 ;  /* 0x000de40001007387 */ /* 0x000be80000100800 */
[----:B------:R-:W4:Y:S04]  /*3b1a0*/  LDL.LU.64 R150, [R1+0x10c8] ;  /* 0x0010c80001967983 */ /* 0x000f280000300a00 */
[----:B------:R-:W-:Y:S04]  /*3b1b0*/  STL [R1+0xdec], R75 ;  /* 0x000dec4b01007387 */ /* 0x000fe80000100800 */
[----:B------:R-:W-:Y:S04]  /*3b1c0*/  STL [R1+0xdf8], R202 ;  /* 0x000df8ca01007387 */ /* 0x000fe80000100800 */
[----:B------:R-:W-:Y:S04]  /*3b1d0*/  STL [R1+0xdf4], R203 ;  /* 0x000df4cb01007387 */ /* 0x000fe80000100800 */
[----:B------:R-:W4:Y:S01]  /*3b1e0*/  LDL.LU.64 R176, [R1+0x1010] ;  /* 0x0010100001b07983 */ /* 0x000f220000300a00 */
[----:B-----5:R-:W-:-:S03]  /*3b1f0*/  IMAD.MOV.U32 R0, RZ, RZ, R19 ;  /* 0x000000ffff007224 */ /* 0x020fc600078e0013 */
[----:B------:R1:W-:Y:S04]  /*3b200*/  STL [R1+0xe00], R18 ;  /* 0x000e001201007387 */ /* 0x0003e80000100800 */
[----:B------:R-:W5:Y:S04]  /*3b210*/  LDL.LU.64 R14, [R1+0xe80] ;  /* 0x000e8000010e7983 */ /* 0x000f680000300a00 */
[----:B------:R1:W-:Y:S04]  /*3b220*/  STL [R1+0xdfc], R0 ;  /* 0x000dfc0001007387 */ /* 0x0003e80000100800 */
[----:B------:R1:W-:Y:S04]  /*3b230*/  STL [R1+0xe08], R178 ;  /* 0x000e08b201007387 */ /* 0x0003e80000100800 */
[----:B-1----:R-:W5:Y:S01]  /*3b240*/  LDL.LU.64 R18, [R1+0xe60] ;  /* 0x000e600001127983 */ /* 0x002f620000300a00 */
[----:B------:R-:W-:-:S03]  /*3b250*/  MOV R0, R179 ;  /* 0x000000b300007202 */ /* 0x000fc60000000f00 */
[----:B------:R-:W5:Y:S04]  /*3b260*/  LDL.LU.64 R178, [R1+0xe68] ;  /* 0x000e680001b27983 */ /* 0x000f680000300a00 */
[----:B------:R1:W-:Y:S04]  /*3b270*/  STL [R1+0xe04], R0 ;  /* 0x000e040001007387 */ /* 0x0003e80000100800 */
[----:B------:R1:W-:Y:S02]  /*3b280*/  STL [R1+0xe10], R180 ;  /* 0x000e10b401007387 */ /* 0x0003e40000100800 */
[----:B-1----:R-:W-:-:S02]  /*3b290*/  IMAD.MOV.U32 R0, RZ, RZ, R181 ;  /* 0x000000ffff007224 */ /* 0x002fc400078e00b5 */
[----:B------:R-:W5:Y:S04]  /*3b2a0*/  LDL.LU.64 R180, [R1+0xe70] ;  /* 0x000e700001b47983 */ /* 0x000f680000300a00 */
[----:B------:R3:W-:Y:S02]  /*3b2b0*/  STL [R1+0xe0c], R0 ;  /* 0x000e0c0001007387 */ /* 0x0007e40000100800 */
[----:B---3--:R-:W-:Y:S02]  /*3b2c0*/  IMAD.MOV.U32 R0, RZ, RZ, R149 ;  /* 0x000000ffff007224 */ /* 0x008fe400078e0095 */
[----:B------:R-:W-:Y:S04]  /*3b2d0*/  STL [R1+0xe18], R148 ;  /* 0x000e189401007387 */ /* 0x000fe80000100800 */
[----:B------:R-:W-:Y:S04]  /*3b2e0*/  STL [R1+0xe20], R182 ;  /* 0x000e20b601007387 */ /* 0x000fe80000100800 */
[----:B------:R1:W-:Y:S02]  /*3b2f0*/  STL [R1+0xe14], R0 ;  /* 0x000e140001007387 */ /* 0x0003e40000100800 */
[----:B-1----:R-:W-:-:S02]  /*3b300*/  IMAD.MOV.U32 R0, RZ, RZ, R183 ;  /* 0x000000ffff007224 */ /* 0x002fc400078e00b7 */
[----:B------:R-:W-:Y:S04]  /*3b310*/  STL [R1+0xe28], R186 ;  /* 0x000e28ba01007387 */ /* 0x000fe80000100800 */
[----:B------:R1:W-:Y:S04]  /*3b320*/  STL [R1+0xe1c], R0 ;  /* 0x000e1c0001007387 */ /* 0x0003e80000100800 */
[----:B------:R-:W3:Y:S01]  /*3b330*/  LDL.LU.64 R16, [R1+0x11a0] ;  /* 0x0011a00001107983 */ /* 0x000ee20000300a00 */
[----:B-1----:R-:W-:-:S03]  /*3b340*/  MOV R0, R187 ;  /* 0x000000bb00007202 */ /* 0x002fc60000000f00 */
[----:B------:R-:W-:Y:S04]  /*3b350*/  STL [R1+0xe30], R86 ;  /* 0x000e305601007387 */ /* 0x000fe80000100800 */
[----:B------:R2:W-:Y:S04]  /*3b360*/  STL [R1+0xe24], R0 ;  /* 0x000e240001007387 */ /* 0x0005e80000100800 */
[----:B------:R-:W3:Y:S04]  /*3b370*/  LDL.LU.64 R186, [R1+0x1120] ;  /* 0x0011200001ba7983 */ /* 0x000ee80000300a00 */
[----:B------:R-:W-:Y:S04]  /*3b380*/  STL [R1+0xe2c], R87 ;  /* 0x000e2c5701007387 */ /* 0x000fe80000100800 */
[----:B------:R-:W-:Y:S04]  /*3b390*/  STL [R1+0xe38], R68 ;  /* 0x000e384401007387 */ /* 0x000fe80000100800 */
[----:B------:R-:W-:Y:S04]  /*3b3a0*/  STL [R1+0xe34], R69 ;  /* 0x000e344501007387 */ /* 0x000fe80000100800 */
[----:B------:R-:W3:Y:S01]  /*3b3b0*/  LDL.LU.64 R182, [R1+0x1060] ;  /* 0x0010600001b67983 */ /* 0x000ee20000300a00 */
[----:B--2---:R-:W-:-:S03]  /*3b3c0*/  IMAD.MOV.U32 R0, RZ, RZ, R185 ;  /* 0x000000ffff007224 */ /* 0x004fc600078e00b9 */
[----:B------:R1:W-:Y:S04]  /*3b3d0*/  STL [R1+0xe40], R184 ;  /* 0x000e40b801007387 */ /* 0x0003e80000100800 */
[----:B------:R-:W2:Y:S04]  /*3b3e0*/  LDL.LU.64 R148, [R1+0xed0] ;  /* 0x000ed00001947983 */ /* 0x000ea80000300a00 */
[----:B------:R1:W-:Y:S04]  /*3b3f0*/  STL [R1+0xe3c], R0 ;  /* 0x000e3c0001007387 */ /* 0x0003e80000100800 */
[----:B----4-:R4:W-:Y:S04]  /*3b400*/  STL [R1+0xe48], R150 ;  /* 0x000e489601007387 */ /* 0x0109e80000100800 */
[----:B-1----:R-:W2:Y:S01]  /*3b410*/  LDL.LU.64 R184, [R1+0xea0] ;  /* 0x000ea00001b87983 */ /* 0x002ea20000300a00 */
[----:B------:R-:W-:-:S03]  /*3b420*/  IMAD.MOV.U32 R0, RZ, RZ, R151 ;  /* 0x000000ffff007224 */ /* 0x000fc600078e0097 */
[----:B----4-:R-:W4:Y:S04]  /*3b430*/  LDL.LU.64 R150, [R1+0xea8] ;  /* 0x000ea80001967983 */ /* 0x010f280000300a00 */
[----:B------:R1:W-:Y:S04]  /*3b440*/  STL [R1+0xe44], R0 ;  /* 0x000e440001007387 */ /* 0x0003e80000100800 */
[----:B------:R1:W-:Y:S02]  /*3b450*/  STL [R1+0xe50], R176 ;  /* 0x000e50b001007387 */ /* 0x0003e40000100800 */
[----:B-1----:R-:W-:-:S02]  /*3b460*/  IMAD.MOV.U32 R0, RZ, RZ, R177 ;  /* 0x000000ffff007224 */ /* 0x002fc400078e00b1 */
[----:B------:R-:W4:Y:S04]  /*3b470*/  LDL.LU.64 R176, [R1+0xeb0] ;  /* 0x000eb00001b07983 */ /* 0x000f280000300a00 */
[----:B------:R5:W-:Y:S02]  /*3b480*/  STL [R1+0xe4c], R0 ;  /* 0x000e4c0001007387 */ /* 0x000be40000100800 */
[----:B-----5:R-:W-:Y:S02]  /*3b490*/  MOV R0, R15 ;  /* 0x0000000f00007202 */ /* 0x020fe40000000f00 */
[----:B------:R-:W-:Y:S04]  /*3b4a0*/  STL [R1+0xe58], R14 ;  /* 0x000e580e01007387 */ /* 0x000fe80000100800 */
[----:B------:R-:W-:Y:S04]  /*3b4b0*/  STL [R1+0xe60], R18 ;  /* 0x000e601201007387 */ /* 0x000fe80000100800 */
[----:B------:R1:W-:Y:S04]  /*3b4c0*/  STL [R1+0xe54], R0 ;  /* 0x000e540001007387 */ /* 0x0003e80000100800 */
[----:B------:R-:W-:Y:S01]  /*3b4d0*/  STL [R1+0xe68], R178 ;  /* 0x000e68b201007387 */ /* 0x000fe20000100800 */
[----:B-1----:R-:W-:-:S05]  /*3b4e0*/  IMAD.MOV.U32 R0, RZ, RZ, R19 ;  /* 0x000000ffff007224 */ /* 0x002fca00078e0013 */
[----:B------:R1:W-:Y:S04]  /*3b4f0*/  STL [R1+0xe5c], R0 ;  /* 0x000e5c0001007387 */ /* 0x0003e80000100800 */
[----:B------:R-:W4:Y:S01]  /*3b500*/  LDL.LU.64 R18, [R1+0x11e0] ;  /* 0x0011e00001127983 */ /* 0x000f220000300a00 */
[----:B-1----:R-:W-:-:S03]  /*3b510*/  IMAD.MOV.U32 R0, RZ, RZ, R179 ;  /* 0x000000ffff007224 */ /* 0x002fc600078e00b3 */
[----:B------:R-:W-:Y:S04]  /*3b520*/  STL [R1+0xe70], R180 ;  /* 0x000e70b401007387 */ /* 0x000fe80000100800 */
[----:B------:R1:W-:Y:S04]  /*3b530*/  STL [R1+0xe64], R0 ;  /* 0x000e640001007387 */ /* 0x0003e80000100800 */
[----:B------:R-:W4:Y:S01]  /*3b540*/  LDL.LU.64 R178, [R1+0x1160] ;  /* 0x0011600001b27983 */ /* 0x000f220000300a00 */
[----:B-1----:R-:W-:-:S03]  /*3b550*/  IMAD.MOV.U32 R0, RZ, RZ, R181 ;  /* 0x000000ffff007224 */ /* 0x002fc600078e00b5 */
[----:B------:R-:W-:Y:S04]  /*3b560*/  STL [R1+0xe78], R72 ;  /* 0x000e784801007387 */ /* 0x000fe80000100800 */
[----:B------:R1:W-:Y:S04]  /*3b570*/  STL [R1+0xe6c], R0 ;  /* 0x000e6c0001007387 */ /* 0x0003e80000100800 */
[----:B------:R-:W4:Y:S04]  /*3b580*/  LDL.LU.64 R180, [R1+0x10c0] ;  /* 0x0010c00001b47983 */ /* 0x000f280000300a00 */
[----:B------:R-:W-:Y:S04]  /*3b590*/  STL [R1+0xe74], R73 ;  /* 0x000e744901007387 */ /* 0x000fe80000100800 */
[----:B---3--:R3:W-:Y:S01]  /*3b5a0*/  STL [R1+0xe80], R16 ;  /* 0x000e801001007387 */ /* 0x0087e20000100800 */
[----:B-1----:R-:W-:-:S03]  /*3b5b0*/  MOV R0, R17 ;  /* 0x0000001100007202 */ /* 0x002fc60000000f00 */
[----:B------:R-:W5:Y:S04]  /*3b5c0*/  LDL.LU.64 R14, [R1+0x1008] ;  /* 0x00100800010e7983 */ /* 0x000f680000300a00 */
[----:B------:R-:W-:Y:S04]  /*3b5d0*/  STL [R1+0xe88], R186 ;  /* 0x000e88ba01007387 */ /* 0x000fe80000100800 */
[----:B------:R1:W-:Y:S04]  /*3b5e0*/  STL [R1+0xe7c], R0 ;  /* 0x000e7c0001007387 */ /* 0x0003e80000100800 */
[----:B---3--:R-:W3:Y:S01]  /*3b5f0*/  LDL.LU.64 R16, [R1+0xf08] ;  /* 0x000f080001107983 */ /* 0x008ee20000300a00 */
[----:B-1----:R-:W-:-:S03]  /*3b600*/  IMAD.MOV.U32 R0, RZ, RZ, R187 ;  /* 0x000000ffff007224 */ /* 0x002fc600078e00bb */
[----:B------:R-:W3:Y:S04]  /*3b610*/  LDL.LU.64 R186, [R1+0xf00] ;  /* 0x000f000001ba7983 */ /* 0x000ee80000300a00 */
[----:B------:R1:W-:Y:S04]  /*3b620*/  STL [R1+0xe84], R0 ;  /* 0x000e840001007387 */ /* 0x0003e80000100800 */
[----:B------:R1:W-:Y:S02]  /*3b630*/  STL [R1+0xe90], R182 ;  /* 0x000e90b601007387 */ /* 0x0003e40000100800 */
[----:B-1----:R-:W-:-:S02]  /*3b640*/  IMAD.MOV.U32 R0, RZ, RZ, R183 ;  /* 0x000000ffff007224 */ /* 0x002fc400078e00b7 */
[----:B------:R-:W3:Y:S04]  /*3b650*/  LDL.LU.64 R182, [R1+0xef8] ;  /* 0x000ef80001b67983 */ /* 0x000ee80000300a00 */
[----:B------:R2:W-:Y:S02]  /*3b660*/  STL [R1+0xe8c], R0 ;  /* 0x000e8c0001007387 */ /* 0x0005e40000100800 */
[----:B--2---:R-:W-:Y:S02]  /*3b670*/  IMAD.MOV.U32 R0, RZ, RZ, R149 ;  /* 0x000000ffff007224 */ /* 0x004fe400078e0095 */
[----:B------:R-:W-:Y:S04]  /*3b680*/  STL [R1+0xe98], R148 ;  /* 0x000e989401007387 */ /* 0x000fe80000100800 */
[----:B------:R-:W-:Y:S04]  /*3b690*/  STL [R1+0xea0], R184 ;  /* 0x000ea0b801007387 */ /* 0x000fe80000100800 */
[----:B------:R1:W-:Y:S04]  /*3b6a0*/  STL [R1+0xe94], R0 ;  /* 0x000e940001007387 */ /* 0x0003e80000100800 */
[----:B----4-:R-:W-:Y:S01]  /*3b6b0*/  STL [R1+0xea8], R150 ;  /* 0x000ea89601007387 */ /* 0x010fe20000100800 */
[----:B-1----:R-:W-:-:S05]  /*3b6c0*/  MOV R0, R185 ;  /* 0x000000b900007202 */ /* 0x002fca0000000f00 */
[----:B------:R1:W-:Y:S04]  /*3b6d0*/  STL [R1+0xe9c], R0 ;  /* 0x000e9c0001007387 */ /* 0x0003e80000100800 */
[----:B------:R-:W2:Y:S01]  /*3b6e0*/  LDL.LU.64 R184, [R1+0x1220] ;  /* 0x0012200001b87983 */ /* 0x000ea20000300a00 */
        /* <DEDUP_REMOVED lines=9> */
[----:B------:R1:W-:Y:S02]  /*3b780*/  STL [R1+0xec0], R18 ;  /* 0x000ec01201007387 */ /* 0x0003e40000100800 */
[----:B-1----:R-:W-:-:S02]  /*3b790*/  IMAD.MOV.U32 R0, RZ, RZ, R19 ;  /* 0x000000ffff007224 */ /* 0x002fc400078e0013 */
[----:B------:R-:W4:Y:S04]  /*3b7a0*/  LDL.LU.64 R176, [R1+0x1058] ;  /* 0x0010580001b07983 */ /* 0x000f280000300a00 */
[----:B------:R-:W-:Y:S04]  /*3b7b0*/  STL [R1+0xec8], R178 ;  /* 0x000ec8b201007387 */ /* 0x000fe80000100800 */
[----:B------:R1:W-:Y:S04]  /*3b7c0*/  STL [R1+0xebc], R0 ;  /* 0x000ebc0001007387 */ /* 0x0003e80000100800 */
[----:B------:R-:W4:Y:S01]  /*3b7d0*/  LDL.LU.64 R18, [R1+0xf20] ;  /* 0x000f200001127983 */ /* 0x000f220000300a00 */
[----:B-1----:R-:W-:-:S03]  /*3b7e0*/  MOV R0, R179 ;  /* 0x000000b300007202 */ /* 0x002fc60000000f00 */
[----:B------:R-:W-:Y:S04]  /*3b7f0*/  STL [R1+0xed0], R180 ;  /* 0x000ed0b401007387 */ /* 0x000fe80000100800 */
[----:B------:R1:W-:Y:S04]  /*3b800*/  STL [R1+0xec4], R0 ;  /* 0x000ec40001007387 */ /* 0x0003e80000100800 */
[----:B------:R-:W4:Y:S01]  /*3b810*/  LDL.LU.64 R178, [R1+0xf28] ;  /* 0x000f280001b27983 */ /* 0x000f220000300a00 */
[----:B-1----:R-:W-:-:S03]  /*3b820*/  IMAD.MOV.U32 R0, RZ, RZ, R181 ;  /* 0x000000ffff007224 */ /* 0x002fc600078e00b5 */
[----:B-----5:R-:W-:Y:S04]  /*3b830*/  STL [R1+0xed8], R14 ;  /* 0x000ed80e01007387 */ /* 0x020fe80000100800 */
[----:B------:R1:W-:Y:S04]  /*3b840*/  STL [R1+0xecc], R0 ;  /* 0x000ecc0001007387 */ /* 0x0003e80000100800 */
[----:B------:R-:W5:Y:S01]  /*3b850*/  LDL.LU.64 R180, [R1+0xf30] ;  /* 0x000f300001b47983 */ /* 0x000f620000300a00 */
[----:B-1----:R-:W-:-:S03]  /*3b860*/  IMAD.MOV.U32 R0, RZ, RZ, R15 ;  /* 0x000000ffff007224 */ /* 0x002fc600078e000f */
[----:B---3--:R-:W-:Y:S04]  /*3b870*/  STL [R1+0xee0], R16 ;  /* 0x000ee01001007387 */ /* 0x008fe80000100800 */
[----:B------:R1:W-:Y:S04]  /*3b880*/  STL [R1+0xed4], R0 ;  /* 0x000ed40001007387 */ /* 0x0003e80000100800 */
[----:B------:R-:W-:Y:S01]  /*3b890*/  STL [R1+0xee8], R186 ;  /* 0x000ee8ba01007387 */ /* 0x000fe20000100800 */
[----:B-1----:R-:W-:-:S05]  /*3b8a0*/  IMAD.MOV.U32 R0, RZ, RZ, R17 ;  /* 0x000000ffff007224 */ /* 0x002fca00078e0011 */
[----:B------:R1:W-:Y:S02]  /*3b8b0*/  STL [R1+0xedc], R0 ;  /* 0x000edc0001007387 */ /* 0x0003e40000100800 */
[----:B-1----:R-:W-:Y:S02]  /*3b8c0*/  MOV R0, R187 ;  /* 0x000000bb00007202 */ /* 0x002fe40000000f00 */
[----:B------:R-:W3:Y:S04]  /*3b8d0*/  LDL.LU.64 R186, [R1+0x1a90] ;  /* 0x001a900001ba7983 */ /* 0x000ee80000300a00 */
[----:B------:R1:W-:Y:S04]  /*3b8e0*/  STL [R1+0xee4], R0 ;  /* 0x000ee40001007387 */ /* 0x0003e80000100800 */
[----:B------:R1:W-:Y:S02]  /*3b8f0*/  STL [R1+0xef0], R182 ;  /* 0x000ef0b601007387 */ /* 0x0003e40000100800 */
[----:B-1----:R-:W-:-:S02]  /*3b900*/  IMAD.MOV.U32 R0, RZ, RZ, R183 ;  /* 0x000000ffff007224 */ /* 0x002fc400078e00b7 */
[----:B------:R-:W3:Y:S04]  /*3b910*/  LDL.LU.64 R182, [R1+0x11d8] ;  /* 0x0011d80001b67983 */ /* 0x000ee80000300a00 */
[----:B------:R1:W-:Y:S04]  /*3b920*/  STL [R1+0xeec], R0 ;  /* 0x000eec0001007387 */ /* 0x0003e80000100800 */
[----:B------:R-:W-:Y:S04]  /*3b930*/  STL [R1+0xef8], R164 ;  /* 0x000ef8a401007387 */ /* 0x000fe80000100800 */
[----:B------:R-:W-:Y:S04]  /*3b940*/  STL [R1+0xef4], R165 ;  /* 0x000ef4a501007387 */ /* 0x000fe80000100800 */
[----:B------:R-:W3:Y:S04]  /*3b950*/  LDL.LU.64 R16, [R1+0x1158] ;  /* 0x0011580001107983 */ /* 0x000ee80000300a00 */
[----:B--2---:R2:W-:Y:S01]  /*3b960*/  STL [R1+0xf00], R184 ;  /* 0x000f00b801007387 */ /* 0x0045e20000100800 */
[----:B-1----:R-:W-:-:S03]  /*3b970*/  IMAD.MOV.U32 R0, RZ, RZ, R185 ;  /* 0x000000ffff007224 */ /* 0x002fc600078e00b9 */
[----:B--2---:R-:W2:Y:S04]  /*3b980*/  LDL.LU.64 R184, [R1+0x10a8] ;  /* 0x0010a80001b87983 */ /* 0x004ea80000300a00 */
[----:B------:R1:W-:Y:S04]  /*3b990*/  STL [R1+0xefc], R0 ;  /* 0x000efc0001007387 */ /* 0x0003e80000100800 */
[----:B----4-:R4:W-:Y:S01]  /*3b9a0*/  STL [R1+0xf08], R148 ;  /* 0x000f089401007387 */ /* 0x0109e20000100800 */
[----:B-1----:R-:W-:-:S03]  /*3b9b0*/  IMAD.MOV.U32 R0, RZ, RZ, R149 ;  /* 0x000000ffff007224 */ /* 0x002fc600078e0095 */
[----:B----4-:R-:W2:Y:S04]  /*3b9c0*/  LDL.LU.64 R148, [R1+0x1000] ;  /* 0x0010000001947983 */ /* 0x010ea80000300a00 */
[----:B------:R1:W-:Y:S04]  /*3b9d0*/  STL [R1+0xf04], R0 ;  /* 0x000f040001007387 */ /* 0x0003e80000100800 */
[----:B------:R1:W-:Y:S02]  /*3b9e0*/  STL [R1+0xf10], R150 ;  /* 0x000f109601007387 */ /* 0x0003e40000100800 */
[----:B-1----:R-:W-:-:S02]  /*3b9f0*/  MOV R0, R151 ;  /* 0x0000009700007202 */ /* 0x002fc40000000f00 */
[----:B------:R-:W2:Y:S04]  /*3ba00*/  LDL.LU.64 R150, [R1+0xfc8] ;  /* 0x000fc80001967983 */ /* 0x000ea80000300a00 */
[----:B------:R1:W-:Y:S04]  /*3ba10*/  STL [R1+0xf0c], R0 ;  /* 0x000f0c0001007387 */ /* 0x0003e80000100800 */
[----:B------:R1:W-:Y:S02]  /*3ba20*/  STL [R1+0xf18], R176 ;  /* 0x000f18b001007387 */ /* 0x0003e40000100800 */
[----:B-1----:R-:W-:-:S02]  /*3ba30*/  IMAD.MOV.U32 R0, RZ, RZ, R177 ;  /* 0x000000ffff007224 */ /* 0x002fc400078e00b1 */
[----:B------:R-:W2:Y:S04]  /*3ba40*/  LDL.LU.64 R176, [R1+0xf70] ;  /* 0x000f700001b07983 */ /* 0x000ea80000300a00 */
[----:B------:R1:W-:Y:S04]  /*3ba50*/  STL [R1+0xf14], R0 ;  /* 0x000f140001007387 */ /* 0x0003e80000100800 */
[----:B------:R1:W-:Y:S02]  /*3ba60*/  STL [R1+0xf20], R18 ;  /* 0x000f201201007387 */ /* 0x0003e40000100800 */
[----:B-1----:R-:W-:-:S02]  /*3ba70*/  IMAD.MOV.U32 R0, RZ, RZ, R19 ;  /* 0x000000ffff007224 */ /* 0x002fc400078e0013 */
[----:B------:R-:W2:Y:S04]  /*3ba80*/  LDL.LU.64 R18, [R1+0xf78] ;  /* 0x000f780001127983 */ /* 0x000ea80000300a00 */
[----:B------:R1:W-:Y:S04]  /*3ba90*/  STL [R1+0xf1c], R0 ;  /* 0x000f1c0001007387 */ /* 0x0003e80000100800 */
[----:B------:R-:W-:Y:S04]  /*3baa0*/  STL [R1+0xf28], R178 ;  /* 0x000f28b201007387 */ /* 0x000fe80000100800 */
[----:B------:R-:W2:Y:S01]  /*3bab0*/  LDL.LU.64 R14, [R1+0x1ac0] ;  /* 0x001ac000010e7983 */ /* 0x000ea20000300a00 */
[----:B-1----:R-:W-:-:S05]  /*3bac0*/  IMAD.MOV.U32 R0, RZ, RZ, R179 ;  /* 0x000000ffff007224 */ /* 0x002fca00078e00b3 */
[----:B------:R1:W-:Y:S04]  /*3bad0*/  STL [R1+0xf24], R0 ;  /* 0x000f240001007387 */ /* 0x0003e80000100800 */
[----:B-----5:R5:W-:Y:S01]  /*3bae0*/  STL [R1+0xf30], R180 ;  /* 0x000f30b401007387 */ /* 0x020be20000100800 */
[----:B-1----:R-:W-:-:S03]  /*3baf0*/  MOV R0, R181 ;  /* 0x000000b500007202 */ /* 0x002fc60000000f00 */
[----:B------:R-:W4:Y:S04]  /*3bb00*/  LDL.LU.64 R178, [R1+0x1218] ;  /* 0x0012180001b27983 */ /* 0x000f280000300a00 */
[----:B------:R1:W-:Y:S04]  /*3bb10*/  STL [R1+0xf2c], R0 ;  /* 0x000f2c0001007387 */ /* 0x0003e80000100800 */
[----:B------:R-:W-:Y:S04]  /*3bb20*/  STL [R1+0xf38], R166 ;  /* 0x000f38a601007387 */ /* 0x000fe80000100800 */
[----:B------:R-:W-:Y:S04]  /*3bb30*/  STL [R1+0xf34], R167 ;  /* 0x000f34a701007387 */ /* 0x000fe80000100800 */
[----:B-----5:R-:W5:Y:S04]  /*3bb40*/  LDL.LU.64 R180, [R1+0x1190] ;  /* 0x0011900001b47983 */ /* 0x020f680000300a00 */
[----:B---3--:R3:W-:Y:S01]  /*3bb50*/  STL [R1+0xf40], R186 ;  /* 0x000f40ba01007387 */ /* 0x0087e20000100800 */
[----:B-1----:R-:W-:-:S03]  /*3bb60*/  IMAD.MOV.U32 R0, RZ, RZ, R187 ;  /* 0x000000ffff007224 */ /* 0x002fc600078e00bb */
[----:B---3--:R-:W3:Y:S04]  /*3bb70*/  LDL.LU.64 R186, [R1+0x1110] ;  /* 0x0011100001ba7983 */ /* 0x008ee80000300a00 */
[----:B------:R1:W-:Y:S04]  /*3bb80*/  STL [R1+0xf3c], R0 ;  /* 0x000f3c0001007387 */ /* 0x0003e80000100800 */
[----:B------:R1:W-:Y:S02]  /*3bb90*/  STL [R1+0xf48], R182 ;  /* 0x000f48b601007387 */ /* 0x0003e40000100800 */
[----:B-1----:R-:W-:-:S02]  /*3bba0*/  IMAD.MOV.U32 R0, RZ, RZ, R183 ;  /* 0x000000ffff007224 */ /* 0x002fc400078e00b7 */
[----:B------:R-:W3:Y:S04]  /*3bbb0*/  LDL.LU.64 R182, [R1+0x1050] ;  /* 0x0010500001b67983 */ /* 0x000ee80000300a00 */
[----:B------:R1:W-:Y:S04]  /*3bbc0*/  STL [R1+0xf44], R0 ;  /* 0x000f440001007387 */ /* 0x0003e80000100800 */
[----:B------:R1:W-:Y:S02]  /*3bbd0*/  STL [R1+0xf50], R16 ;  /* 0x000f501001007387 */ /* 0x0003e40000100800 */
[----:B-1----:R-:W-:-:S02]  /*3bbe0*/  IMAD.MOV.U32 R0, RZ, RZ, R17 ;  /* 0x000000ffff007224 */ /* 0x002fc400078e0011 */
[----:B------:R-:W3:Y:S04]  /*3bbf0*/  LDL.LU.64 R16, [R1+0xfd0] ;  /* 0x000fd00001107983 */ /* 0x000ee80000300a00 */
[----:B------:R1:W-:Y:S04]  /*3bc00*/  STL [R1+0xf4c], R0 ;  /* 0x000f4c0001007387 */ /* 0x0003e80000100800 */
[----:B--2---:R2:W-:Y:S01]  /*3bc10*/  STL [R1+0xf58], R184 ;  /* 0x000f58b801007387 */ /* 0x0045e20000100800 */
[----:B-1----:R-:W-:-:S03]  /*3bc20*/  MOV R0, R185 ;  /* 0x000000b900007202 */ /* 0x002fc60000000f00 */
[----:B--2---:R-:W2:Y:S04]  /*3bc30*/  LDL.LU.64 R184, [R1+0xfc0] ;  /* 0x000fc00001b87983 */ /* 0x004ea80000300a00 */
        /* <DEDUP_REMOVED lines=29> */
[----:B---3--:R3:W-:Y:S01]  /*3be10*/  STL [R1+0xf98], R186 ;  /* 0x000f98ba01007387 */ /* 0x0087e20000100800 */
[----:B-1----:R-:W-:-:S03]  /*3be20*/  MOV R0, R187 ;  /* 0x000000bb00007202 */ /* 0x002fc60000000f00 */
        /* <DEDUP_REMOVED lines=11> */
[----:B-1----:R-:W-:-:S03]  /*3bee0*/  IMAD.MOV.U32 R0, RZ, RZ, R185 ;  /* 0x000000ffff007224 */ /* 0x002fc600078e00b9 */
[----:B--2---:R-:W2:Y:S04]  /*3bef0*/  LDL.LU.64 R184, [R1+0x1ab8] ;  /* 0x001ab80001b87983 */ /* 0x004ea80000300a00 */
        /* <DEDUP_REMOVED lines=8> */
[----:B------:R1:W-:Y:S02]  /*3bf80*/  STL [R1+0xfbc], R0 ;  /* 0x000fbc0001007387 */ /* 0x0003e40000100800 */
[----:B-1----:R-:W-:Y:S02]  /*3bf90*/  IMAD.MOV.U32 R0, RZ, RZ, R177 ;  /* 0x000000ffff007224 */ /* 0x002fe400078e00b1 */
[----:B------:R1:W-:Y:S04]  /*3bfa0*/  STL [R1+0xfc8], R176 ;  /* 0x000fc8b001007387 */ /* 0x0003e80000100800 */
[----:B-1----:R-:W2:Y:S04]  /*3bfb0*/  LDL.LU.64 R176, [R1+0x1108] ;  /* 0x0011080001b07983 */ /* 0x002ea80000300a00 */
[----:B------:R1:W-:Y:S04]  /*3bfc0*/  STL [R1+0xfc4], R0 ;  /* 0x000fc40001007387 */ /* 0x0003e80000100800 */
[----:B------:R1:W-:Y:S02]  /*3bfd0*/  STL [R1+0xfd0], R18 ;  /* 0x000fd01201007387 */ /* 0x0003e40000100800 */
[----:B-1----:R-:W-:-:S02]  /*3bfe0*/  IMAD.MOV.U32 R0, RZ, RZ, R19 ;  /* 0x000000ffff007224 */ /* 0x002fc400078e0013 */
[----:B------:R-:W2:Y:S04]  /*3bff0*/  LDL.LU.64 R18, [R1+0x1048] ;  /* 0x0010480001127983 */ /* 0x000ea80000300a00 */
[----:B------:R1:W-:Y:S04]  /*3c000*/  STL [R1+0xfcc], R0 ;  /* 0x000fcc0001007387 */ /* 0x0003e80000100800 */
[----:B------:R-:W-:Y:S04]  /*3c010*/  STL [R1+0xfd8], R14 ;  /* 0x000fd80e01007387 */ /* 0x000fe80000100800 */
[----:B------:R-:W2:Y:S01]  /*3c020*/  LDL.LU.64 R12, [R1+0x1030] ;  /* 0x00103000010c7983 */ /* 0x000ea20000300a00 */
[----:B-1----:R-:W-:-:S05]  /*3c030*/  MOV R0, R15 ;  /* 0x0000000f00007202 */ /* 0x002fca0000000f00 */
        /* <DEDUP_REMOVED lines=10> */
[----:B-1----:R-:W-:-:S03]  /*3c0e0*/  IMAD.MOV.U32 R0, RZ, RZ, R187 ;  /* 0x000000ffff007224 */ /* 0x002fc600078e00bb */
[----:B---3--:R-:W3:Y:S04]  /*3c0f0*/  LDL.LU.64 R186, [R1+0x1af0] ;  /* 0x001af00001ba7983 */ /* 0x008ee80000300a00 */
[----:B------:R1:W-:Y:S04]  /*3c100*/  STL [R1+0xfec], R0 ;  /* 0x000fec0001007387 */ /* 0x0003e80000100800 */
[----:B------:R1:W-:Y:S02]  /*3c110*/  STL [R1+0xff8], R182 ;  /* 0x000ff8b601007387 */ /* 0x0003e40000100800 */
[----:B-1----:R-:W-:-:S02]  /*3c120*/  MOV R0, R183 ;  /* 0x000000b700007202 */ /* 0x002fc40000000f00 */
[----:B------:R-:W3:Y:S04]  /*3c130*/  LDL.LU.64 R182, [R1+0x1a80] ;  /* 0x001a800001b67983 */ /* 0x000ee80000300a00 */
[----:B------:R1:W-:Y:S04]  /*3c140*/  STL [R1+0xff4], R0 ;  /* 0x000ff40001007387 */ /* 0x0003e80000100800 */
[----:B------:R-:W-:Y:S04]  /*3c150*/  STL [R1+0x1000], R16 ;  /* 0x0010001001007387 */ /* 0x000fe80000100800 */
[----:B------:R-:W3:Y:S01]  /*3c160*/  LDL.LU.64 R14, [R1+0x11c8] ;  /* 0x0011c800010e7983 */ /* 0x000ee20000300a00 */
[----:B-1----:R-:W-:-:S05]  /*3c170*/  IMAD.MOV.U32 R0, RZ, RZ, R17 ;  /* 0x000000ffff007224 */ /* 0x002fca00078e0011 */
[----:B------:R1:W-:Y:S04]  /*3c180*/  STL [R1+0xffc], R0 ;  /* 0x000ffc0001007387 */ /* 0x0003e80000100800 */
[----:B--2---:R2:W-:Y:S01]  /*3c190*/  STL [R1+0x1008], R184 ;  /* 0x001008b801007387 */ /* 0x0045e20000100800 */
[----:B-1----:R-:W-:-:S03]  /*3c1a0*/  IMAD.MOV.U32 R0, RZ, RZ, R185 ;  /* 0x000000ffff007224 */ /* 0x002fc600078e00b9 */
[----:B--2---:R-:W2:Y:S04]  /*3c1b0*/  LDL.LU.64 R184, [R1+0x1148] ;  /* 0x0011480001b87983 */ /* 0x004ea80000300a00 */
        /* <DEDUP_REMOVED lines=8> */
[----:B------:R1:W-:Y:S02]  /*3c240*/  STL [R1+0x1014], R0 ;  /* 0x0010140001007387 */ /* 0x0003e40000100800 */
[----:B-1----:R-:W-:Y:S02]  /*3c250*/  IMAD.MOV.U32 R0, RZ, RZ, R177 ;  /* 0x000000ffff007224 */ /* 0x002fe400078e00b1 */
[----:B------:R1:W-:Y:S04]  /*3c260*/  STL [R1+0x1020], R176 ;  /* 0x001020b001007387 */ /* 0x0003e80000100800 */
[----:B-1----:R-:W2:Y:S04]  /*3c270*/  LDL.LU.64 R176, [R1+0x1078] ;  /* 0x0010780001b07983 */ /* 0x002ea80000300a00 */
[----:B------:R1:W-:Y:S04]  /*3c280*/  STL [R1+0x101c], R0 ;  /* 0x00101c0001007387 */ /* 0x0003e80000100800 */
[----:B------:R1:W-:Y:S04]  /*3c290*/  STL [R1+0x1028], R18 ;  /* 0x0010281201007387 */ /* 0x0003e80000100800 */
[----:B------:R-:W2:Y:S01]  /*3c2a0*/  LDL.LU.64 R16, [R1+0x1b60] ;  /* 0x001b600001107983 */ /* 0x000ea20000300a00 */
[----:B-1----:R-:W-:-:S03]  /*3c2b0*/  IMAD.MOV.U32 R0, RZ, RZ, R19 ;  /* 0x000000ffff007224 */ /* 0x002fc600078e0013 */
[----:B------:R-:W-:Y:S04]  /*3c2c0*/  STL [R1+0x1030], R12 ;  /* 0x0010300c01007387 */ /* 0x000fe80000100800 */
[----:B------:R1:W-:Y:S04]  /*3c2d0*/  STL [R1+0x1024], R0 ;  /* 0x0010240001007387 */ /* 0x0003e80000100800 */
[----:B------:R-:W2:Y:S01]  /*3c2e0*/  LDL.LU.64 R18, [R1+0x1b18] ;  /* 0x001b180001127983 */ /* 0x000ea20000300a00 */
[----:B-1----:R-:W-:-:S03]  /*3c2f0*/  IMAD.MOV.U32 R0, RZ, RZ, R13 ;  /* 0x000000ffff007224 */ /* 0x002fc600078e000d */
[----:B----4-:R-:W-:Y:S04]  /*3c300*/  STL [R1+0x1038], R178 ;  /* 0x001038b201007387 */ /* 0x010fe80000100800 */
[----:B------:R1:W-:Y:S02]  /*3c310*/  STL [R1+0x102c], R0 ;  /* 0x00102c0001007387 */ /* 0x0003e40000100800 */
[----:B-1----:R-:W-:Y:S02]  /*3c320*/  MOV R0, R179 ;  /* 0x000000b300007202 */ /* 0x002fe40000000f00 */
[----:B------:R-:W4:Y:S04]  /*3c330*/  LDL.LU.64 R178, [R1+0x1ab0] ;  /* 0x001ab00001b27983 */ /* 0x000f280000300a00 */
        /* <DEDUP_REMOVED lines=14> */
[----:B-1----:R-:W-:-:S02]  /*3c420*/  MOV R0, R15 ;  /* 0x0000000f00007202 */ /* 0x002fc40000000f00 */
[----:B------:R-:W3:Y:S04]  /*3c430*/  LDL.LU.64 R14, [R1+0x10b0] ;  /* 0x0010b000010e7983 */ /* 0x000ee80000300a00 */
        /* <DEDUP_REMOVED lines=12> */
[----:B------:R1:W-:Y:S02]  /*3c500*/  STL [R1+0x106c], R0 ;  /* 0x00106c0001007387 */ /* 0x0003e40000100800 */
[----:B-1----:R-:W-:Y:S02]  /*3c510*/  MOV R0, R177 ;  /* 0x000000b100007202 */ /* 0x002fe40000000f00 */
[----:B------:R1:W-:Y:S04]  /*3c520*/  STL [R1+0x1078], R176 ;  /* 0x001078b001007387 */ /* 0x0003e80000100800 */
[----:B------:R-:W-:Y:S04]  /*3c530*/  STL [R1+0x1080], R16 ;  /* 0x0010801001007387 */ /* 0x000fe80000100800 */
[----:B------:R1:W-:Y:S04]  /*3c540*/  STL [R1+0x1074], R0 ;  /* 0x0010740001007387 */ /* 0x0003e80000100800 */
[----:B-1----:R-:W2:Y:S01]  /*3c550*/  LDL.LU.64 R176, [R1+0x1ae8] ;  /* 0x001ae80001b07983 */ /* 0x002ea20000300a00 */
[----:B------:R-:W-:-:S03]  /*3c560*/  IMAD.MOV.U32 R0, RZ, RZ, R17 ;  /* 0x000000ffff007224 */ /* 0x000fc600078e0011 */
[----:B------:R-:W-:Y:S04]  /*3c570*/  STL [R1+0x1088], R18 ;  /* 0x0010881201007387 */ /* 0x000fe80000100800 */
[----:B------:R1:W-:Y:S04]  /*3c580*/  STL [R1+0x107c], R0 ;  /* 0x00107c0001007387 */ /* 0x0003e80000100800 */
[----:B------:R-:W2:Y:S01]  /*3c590*/  LDL.64 R16, [R1+0x1a78] ;  /* 0x001a780001107983 */ /* 0x000ea20000100a00 */
[----:B-1----:R-:W-:-:S03]  /*3c5a0*/  IMAD.MOV.U32 R0, RZ, RZ, R19 ;  /* 0x000000ffff007224 */ /* 0x002fc600078e0013 */
[----:B------:R-:W2:Y:S04]  /*3c5b0*/  LDL.LU.64 R18, [R1+0x11c0] ;  /* 0x0011c00001127983 */ /* 0x000ea80000300a00 */
        /* <DEDUP_REMOVED lines=17> */
[----:B------:R-:W-:Y:S04]  /*3c6d0*/  STL [R1+0x10b0], R14 ;  /* 0x0010b00e01007387 */ /* 0x000fe80000100800 */
[----:B------:R-:W3:Y:S01]  /*3c6e0*/  LDL.LU.64 R12, [R1+0x1b58] ;  /* 0x001b5800010c7983 */ /* 0x000ee20000300a00 */
[----:B-1----:R-:W-:-:S05]  /*3c6f0*/  IMAD.MOV.U32 R0, RZ, RZ, R15 ;  /* 0x000000ffff007224 */ /* 0x002fca00078e000f */
[----:B------:R1:W-:Y:S04]  /*3c700*/  STL [R1+0x10ac], R0 ;  /* 0x0010ac0001007387 */ /* 0x0003e80000100800 */
[----:B--2---:R2:W-:Y:S01]  /*3c710*/  STL [R1+0x10b8], R184 ;  /* 0x0010b8b801007387 */ /* 0x0045e20000100800 */
[----:B-1----:R-:W-:-:S03]  /*3c720*/  MOV R0, R185 ;  /* 0x000000b900007202 */ /* 0x002fc60000000f00 */
[----:B--2---:R-:W2:Y:S04]  /*3c730*/  LDL.LU.64 R184, [R1+0x1b10] ;  /* 0x001b100001b87983 */ /* 0x004ea80000300a00 */
[----:B------:R1:W-:Y:S04]  /*3c740*/  STL [R1+0x10b4], R0 ;  /* 0x0010b40001007387 */ /* 0x0003e80000100800 */
[----:B------:R-:W-:Y:S04]  /*3c750*/  STL [R1+0x10c0], R148 ;  /* 0x0010c09401007387 */ /* 0x000fe80000100800 */
[----:B------:R-:W2:Y:S01]  /*3c760*/  LDL.LU.64 R14, [R1+0x1aa8] ;  /* 0x001aa800010e7983 */ /* 0x000ea20000300a00 */
[----:B-1----:R-:W-:-:S05]  /*3c770*/  IMAD.MOV.U32 R0, RZ, RZ, R149 ;  /* 0x000000ffff007224 */ /* 0x002fca00078e0095 */
[----:B------:R1:W-:Y:S04]  /*3c780*/  STL [R1+0x10bc], R0 ;  /* 0x0010bc0001007387 */ /* 0x0003e80000100800 */
[----:B------:R1:W-:Y:S02]  /*3c790*/  STL [R1+0x10c8], R150 ;  /* 0x0010c89601007387 */ /* 0x0003e40000100800 */
[----:B-1----:R-:W-:Y:S02]  /*3c7a0*/  IMAD.MOV.U32 R0, RZ, RZ, R151 ;  /* 0x000000ffff007224 */ /* 0x002fe400078e0097 */
[----:B------:R-:W2:Y:S04]  /*3c7b0*/  LDL.LU.64 R148, [R1+0x1200] ;  /* 0x0012000001947983 */ /* 0x000ea80000300a00 */
[----:B------:R-:W2:Y:S04]  /*3c7c0*/  LDL.LU.64 R150, [R1+0x1178] ;  /* 0x0011780001967983 */ /* 0x000ea80000300a00 */
[----:B------:R1:W-:Y:S02]  /*3c7d0*/  STL [R1+0x10c4], R0 ;  /* 0x0010c40001007387 */ /* 0x0003e40000100800 */
[----:B-1----:R-:W-:-:S02]  /*3c7e0*/  IMAD.MOV.U32 R0, RZ, RZ, R177 ;  /* 0x000000ffff007224 */ /* 0x002fc400078e00b1 */
[----:B------:R1:W-:Y:S04]  /*3c7f0*/  STL [R1+0x10d0], R176 ;  /* 0x0010d0b001007387 */ /* 0x0003e80000100800 */
[----:B-1----:R-:W2:Y:S04]  /*3c800*/  LDL.LU.64 R176, [R1+0x1130] ;  /* 0x0011300001b07983 */ /* 0x002ea80000300a00 */
[----:B------:R1:W-:Y:S04]  /*3c810*/  STL [R1+0x10cc], R0 ;  /* 0x0010cc0001007387 */ /* 0x0003e80000100800 */
[----:B------:R1:W-:Y:S02]  /*3c820*/  STL [R1+0x10d8], R16 ;  /* 0x0010d81001007387 */ /* 0x0003e40000100800 */
[----:B-1----:R-:W-:-:S02]  /*3c830*/  MOV R0, R17 ;  /* 0x0000001100007202 */ /* 0x002fc40000000f00 */
[----:B------:R-:W-:Y:S04]  /*3c840*/  STL [R1+0x10e0], R18 ;  /* 0x0010e01201007387 */ /* 0x000fe80000100800 */
[----:B------:R1:W-:Y:S04]  /*3c850*/  STL [R1+0x10d4], R0 ;  /* 0x0010d40001007387 */ /* 0x0003e80000100800 */
[----:B------:R-:W2:Y:S01]  /*3c860*/  LDL.LU.64 R16, [R1+0x1ba0] ;  /* 0x001ba00001107983 */ /* 0x000ea20000300a00 */
[----:B-1----:R-:W-:-:S05]  /*3c870*/  IMAD.MOV.U32 R0, RZ, RZ, R19 ;  /* 0x000000ffff007224 */ /* 0x002fca00078e0013 */
        /* <DEDUP_REMOVED lines=8> */
[----:B------:R3:W-:Y:S02]  /*3c900*/  STL [R1+0x10ec], R0 ;  /* 0x0010ec0001007387 */ /* 0x0007e40000100800 */
[----:B---3--:R-:W-:Y:S02]  /*3c910*/  MOV R0, R187 ;  /* 0x000000bb00007202 */ /* 0x008fe40000000f00 */
[----:B------:R1:W-:Y:S04]  /*3c920*/  STL [R1+0x10f8], R186 ;  /* 0x0010f8ba01007387 */ /* 0x0003e80000100800 */
[----:B-1----:R-:W3:Y:S04]  /*3c930*/  LDL.LU.64 R186, [R1+0x1ae0] ;  /* 0x001ae00001ba7983 */ /* 0x002ee80000300a00 */
[----:B------:R1:W-:Y:S04]  /*3c940*/  STL [R1+0x10f4], R0 ;  /* 0x0010f40001007387 */ /* 0x0003e80000100800 */
[----:B------:R1:W-:Y:S04]  /*3c950*/  STL [R1+0x1100], R182 ;  /* 0x001100b601007387 */ /* 0x0003e80000100800 */
[----:B------:R-:W3:Y:S01]  /*3c960*/  LDL.64 R18, [R1+0x1a70] ;  /* 0x001a700001127983 */ /* 0x000ee20000100a00 */
[----:B-1----:R-:W-:-:S05]  /*3c970*/  IMAD.MOV.U32 R0, RZ, RZ, R183 ;  /* 0x000000ffff007224 */ /* 0x002fca00078e00b7 */
[----:B------:R1:W-:Y:S04]  /*3c980*/  STL [R1+0x10fc], R0 ;  /* 0x0010fc0001007387 */ /* 0x0003e80000100800 */
[----:B------:R-:W-:Y:S04]  /*3c990*/  STL [R1+0x1108], R12 ;  /* 0x0011080c01007387 */ /* 0x000fe80000100800 */
[----:B------:R-:W3:Y:S01]  /*3c9a0*/  LDL.LU.64 R182, [R1+0x11a8] ;  /* 0x0011a80001b67983 */ /* 0x000ee20000300a00 */
[----:B-1----:R-:W-:-:S03]  /*3c9b0*/  IMAD.MOV.U32 R0, RZ, RZ, R13 ;  /* 0x000000ffff007224 */ /* 0x002fc600078e000d */
[----:B--2---:R-:W-:Y:S04]  /*3c9c0*/  STL [R1+0x1110], R184 ;  /* 0x001110b801007387 */ /* 0x004fe80000100800 */
[----:B------:R1:W-:Y:S02]  /*3c9d0*/  STL [R1+0x1104], R0 ;  /* 0x0011040001007387 */ /* 0x0003e40000100800 */
[----:B-1----:R-:W-:Y:S02]  /*3c9e0*/  IMAD.MOV.U32 R0, RZ, RZ, R185 ;  /* 0x000000ffff007224 */ /* 0x002fe400078e00b9 */
[----:B------:R-:W2:Y:S04]  /*3c9f0*/  LDL.LU.64 R184, [R1+0x1170] ;  /* 0x0011700001b87983 */ /* 0x000ea80000300a00 */
[----:B------:R1:W-:Y:S04]  /*3ca00*/  STL [R1+0x110c], R0 ;  /* 0x00110c0001007387 */ /* 0x0003e80000100800 */
[----:B------:R-:W-:Y:S01]  /*3ca10*/  STL [R1+0x1118], R14 ;  /* 0x0011180e01007387 */ /* 0x000fe20000100800 */
[----:B-1----:R-:W-:-:S03]  /*3ca20*/  MOV R0, R15 ;  /* 0x0000000f00007202 */ /* 0x002fc60000000f00 */
[----:B------:R-:W-:Y:S04]  /*3ca30*/  STL [R1+0x1120], R148 ;  /* 0x0011209401007387 */ /* 0x000fe80000100800 */
[----:B------:R1:W-:Y:S04]  /*3ca40*/  STL [R1+0x1114], R0 ;  /* 0x0011140001007387 */ /* 0x0003e80000100800 */
[----:B------:R-:W-:Y:S01]  /*3ca50*/  STL [R1+0x1128], R150 ;  /* 0x0011289601007387 */ /* 0x000fe20000100800 */
[----:B-1----:R-:W-:-:S05]  /*3ca60*/  IMAD.MOV.U32 R0, RZ, RZ, R149 ;  /* 0x000000ffff007224 */ /* 0x002fca00078e0095 */
[----:B------:R1:W-:Y:S04]  /*3ca70*/  STL [R1+0x111c], R0 ;  /* 0x00111c0001007387 */ /* 0x0003e80000100800 */
[----:B------:R-:W2:Y:S01]  /*3ca80*/  LDL.LU.64 R148, [R1+0x1bb0] ;  /* 0x001bb00001947983 */ /* 0x000ea20000300a00 */
[----:B-1----:R-:W-:-:S05]  /*3ca90*/  IMAD.MOV.U32 R0, RZ, RZ, R151 ;  /* 0x000000ffff007224 */ /* 0x002fca00078e0097 */
[----:B------:R1:W-:Y:S02]  /*3caa0*/  STL [R1+0x1124], R0 ;  /* 0x0011240001007387 */ /* 0x0003e40000100800 */
[----:B-1----:R-:W-:Y:S02]  /*3cab0*/  IMAD.MOV.U32 R0, RZ, RZ, R177 ;  /* 0x000000ffff007224 */ /* 0x002fe400078e00b1 */
[----:B------:R-:W-:Y:S04]  /*3cac0*/  STL [R1+0x1130], R176 ;  /* 0x001130b001007387 */ /* 0x000fe80000100800 */
[----:B------:R-:W2:Y:S04]  /*3cad0*/  LDL.LU.64 R150, [R1+0x1b88] ;  /* 0x001b880001967983 */ /* 0x000ea80000300a00 */
[----:B------:R1:W-:Y:S04]  /*3cae0*/  STL [R1+0x112c], R0 ;  /* 0x00112c0001007387 */ /* 0x0003e80000100800 */
[----:B------:R-:W-:Y:S04]  /*3caf0*/  STL [R1+0x1138], R228 ;  /* 0x001138e401007387 */ /* 0x000fe80000100800 */
[----:B------:R-:W-:Y:S01]  /*3cb00*/  STL [R1+0x1134], R229 ;  /* 0x001134e501007387 */ /* 0x000fe20000100800 */
[----:B-1----:R-:W-:-:S03]  /*3cb10*/  MOV R0, R17 ;  /* 0x0000001100007202 */ /* 0x002fc60000000f00 */
[----:B------:R-:W-:Y:S04]  /*3cb20*/  STL [R1+0x1140], R16 ;  /* 0x0011401001007387 */ /* 0x000fe80000100800 */
[----:B------:R-:W2:Y:S04]  /*3cb30*/  LDL.LU.64 R176, [R1+0x1b50] ;  /* 0x001b500001b07983 */ /* 0x000ea80000300a00 */
[----:B----4-:R-:W-:Y:S04]  /*3cb40*/  STL [R1+0x1148], R178 ;  /* 0x001148b201007387 */ /* 0x010fe80000100800 */
[----:B------:R1:W-:Y:S02]  /*3cb50*/  STL [R1+0x113c], R0 ;  /* 0x00113c0001007387 */ /* 0x0003e40000100800 */
[----:B-1----:R-:W-:-:S02]  /*3cb60*/  IMAD.MOV.U32 R0, RZ, RZ, R179 ;  /* 0x000000ffff007224 */ /* 0x002fc400078e00b3 */
        /* <DEDUP_REMOVED lines=10> */
[----:B------:R-:W-:Y:S01]  /*3cc10*/  STL [R1+0x1160], R18 ;  /* 0x0011601201007387 */ /* 0x000fe20000100800 */
[----:B-1----:R-:W-:-:S03]  /*3cc20*/  MOV R0, R19 ;  /* 0x0000001300007202 */ /* 0x002fc60000000f00 */
[----:B------:R-:W-:Y:S04]  /*3cc30*/  STL [R1+0x1168], R182 ;  /* 0x001168b601007387 */ /* 0x000fe80000100800 */
[----:B------:R1:W-:Y:S04]  /*3cc40*/  STL [R1+0x115c], R0 ;  /* 0x00115c0001007387 */ /* 0x0003e80000100800 */
[----:B------:R-:W3:Y:S01]  /*3cc50*/  LDL.LU.64 R144, [R1+0x11b0] ;  /* 0x0011b00001907983 */ /* 0x000ee20000300a00 */
[----:B-1----:R-:W-:-:S03]  /*3cc60*/  IMAD.MOV.U32 R0, RZ, RZ, R183 ;  /* 0x000000ffff007224 */ /* 0x002fc600078e00b7 */
[----:B------:R-:W3:Y:S04]  /*3cc70*/  LDL.LU.64 R182, [R1+0x11b8] ;  /* 0x0011b80001b67983 */ /* 0x000ee80000300a00 */
[----:B------:R1:W-:Y:S04]  /*3cc80*/  STL [R1+0x1164], R0 ;  /* 0x0011640001007387 */ /* 0x0003e80000100800 */
[----:B--2---:R2:W-:Y:S01]  /*3cc90*/  STL [R1+0x1170], R184 ;  /* 0x001170b801007387 */ /* 0x0045e20000100800 */
[----:B-1----:R-:W-:-:S03]  /*3cca0*/  IMAD.MOV.U32 R0, RZ, RZ, R185 ;  /* 0x000000ffff007224 */ /* 0x002fc600078e00b9 */
[----:B------:R-:W3:Y:S04]  /*3ccb0*/  LDL.LU.64 R146, [R1+0x1bb8] ;  /* 0x001bb80001927983 */ /* 0x000ee80000300a00 */
[----:B------:R-:W-:Y:S04]  /*3ccc0*/  STL [R1+0x1178], R230 ;  /* 0x001178e601007387 */ /* 0x000fe80000100800 */
[----:B------:R1:W-:Y:S04]  /*3ccd0*/  STL [R1+0x116c], R0 ;  /* 0x00116c0001007387 */ /* 0x0003e80000100800 */
[----:B--2---:R-:W2:Y:S04]  /*3cce0*/  LDL.LU.64 R184, [R1+0x1b98] ;  /* 0x001b980001b87983 */ /* 0x004ea80000300a00 */
[----:B------:R-:W-:Y:S04]  /*3ccf0*/  STL [R1+0x1174], R231 ;  /* 0x001174e701007387 */ /* 0x000fe80000100800 */
[----:B------:R-:W2:Y:S01]  /*3cd00*/  LDL.LU.64 R12, [R1+0x1b68] ;  /* 0x001b6800010c7983 */ /* 0x000ea20000300a00 */
[----:B-1----:R-:W-:-:S03]  /*3cd10*/  IMAD.MOV.U32 R0, RZ, RZ, R149 ;  /* 0x000000ffff007224 */ /* 0x002fc600078e0095 */
[----:B------:R-:W-:Y:S04]  /*3cd20*/  STL [R1+0x1180], R148 ;  /* 0x0011809401007387 */ /* 0x000fe80000100800 */
[----:B------:R-:W2:Y:S04]  /*3cd30*/  LDL.LU.64 R14, [R1+0x1b28] ;  /* 0x001b2800010e7983 */ /* 0x000ea80000300a00 */
[----:B------:R1:W-:Y:S02]  /*3cd40*/  STL [R1+0x117c], R0 ;  /* 0x00117c0001007387 */ /* 0x0003e40000100800 */
[----:B-1----:R-:W-:-:S02]  /*3cd50*/  MOV R0, R151 ;  /* 0x0000009700007202 */ /* 0x002fc40000000f00 */
[----:B------:R-:W-:Y:S04]  /*3cd60*/  STL [R1+0x1188], R150 ;  /* 0x0011889601007387 */ /* 0x000fe80000100800 */
[----:B------:R-:W2:Y:S04]  /*3cd70*/  LDL.LU.64 R16, [R1+0x1ad8] ;  /* 0x001ad80001107983 */ /* 0x000ea80000300a00 */
[----:B------:R-:W2:Y:S04]  /*3cd80*/  LDL.64 R18, [R1+0x1a68] ;  /* 0x001a680001127983 */ /* 0x000ea80000100a00 */
[----:B------:R1:W-:Y:S02]  /*3cd90*/  STL [R1+0x1184], R0 ;  /* 0x0011840001007387 */ /* 0x0003e40000100800 */
[----:B-1----:R-:W-:-:S02]  /*3cda0*/  IMAD.MOV.U32 R0, RZ, RZ, R177 ;  /* 0x000000ffff007224 */ /* 0x002fc400078e00b1 */
[----:B------:R-:W-:Y:S04]  /*3cdb0*/  STL [R1+0x1190], R176 ;  /* 0x001190b001007387 */ /* 0x000fe80000100800 */
[----:B------:R-:W2:Y:S04]  /*3cdc0*/  LDL.LU.64 R148, [R1+0x11f0] ;  /* 0x0011f00001947983 */ /* 0x000ea80000300a00 */
[----:B------:R-:W2:Y:S04]  /*3cdd0*/  LDL.LU.64 R150, [R1+0x11f8] ;  /* 0x0011f80001967983 */ /* 0x000ea80000300a00 */
[----:B------:R4:W-:Y:S02]  /*3cde0*/  STL [R1+0x118c], R0 ;  /* 0x00118c0001007387 */ /* 0x0009e40000100800 */
[----:B----4-:R-:W-:-:S02]  /*3cdf0*/  IMAD.MOV.U32 R0, RZ, RZ, R179 ;  /* 0x000000ffff007224 */ /* 0x010fc400078e00b3 */
[----:B------:R-:W-:Y:S04]  /*3ce00*/  STL [R1+0x1198], R178 ;  /* 0x001198b201007387 */ /* 0x000fe80000100800 */
[----:B------:R-:W4:Y:S04]  /*3ce10*/  LDL.LU.64 R176, [R1+0x1bc0] ;  /* 0x001bc00001b07983 */ /* 0x000f280000300a00 */
[----:B------:R5:W-:Y:S02]  /*3ce20*/  STL [R1+0x1194], R0 ;  /* 0x0011940001007387 */ /* 0x000be40000100800 */
[----:B-----5:R-:W-:-:S02]  /*3ce30*/  IMAD.MOV.U32 R0, RZ, RZ, R181 ;  /* 0x000000ffff007224 */ /* 0x020fc400078e00b5 */
[----:B------:R1:W-:Y:S04]  /*3ce40*/  STL [R1+0x11a0], R180 ;  /* 0x0011a0b401007387 */ /* 0x0003e80000100800 */
[----:B------:R-:W5:Y:S04]  /*3ce50*/  LDL.LU.64 R178, [R1+0x1ba8] ;  /* 0x001ba80001b27983 */ /* 0x000f680000300a00 */
[----:B---3--:R-:W-:Y:S04]  /*3ce60*/  STL [R1+0x11a8], R186 ;  /* 0x0011a8ba01007387 */ /* 0x008fe80000100800 */
[----:B------:R3:W-:Y:S04]  /*3ce70*/  STL [R1+0x119c], R0 ;  /* 0x00119c0001007387 */ /* 0x0007e80000100800 */
[----:B-1----:R-:W5:Y:S01]  /*3ce80*/  LDL.LU.64 R180, [R1+0x1b80] ;  /* 0x001b800001b47983 */ /* 0x002f620000300a00 */
[----:B---3--:R-:W-:-:S03]  /*3ce90*/  MOV R0, R187 ;  /* 0x000000bb00007202 */ /* 0x008fc60000000f00 */
[----:B------:R-:W3:Y:S04]  /*3cea0*/  LDL.LU.64 R186, [R1+0x1b48] ;  /* 0x001b480001ba7983 */ /* 0x000ee80000300a00 */
[----:B------:R1:W-:Y:S04]  /*3ceb0*/  STL [R1+0x11a4], R0 ;  /* 0x0011a40001007387 */ /* 0x0003e80000100800 */
[----:B------:R-:W-:Y:S01]  /*3cec0*/  STL [R1+0x11b0], R144 ;  /* 0x0011b09001007387 */ /* 0x000fe20000100800 */
[----:B-1----:R-:W-:-:S03]  /*3ced0*/  IMAD.MOV.U32 R0, RZ, RZ, R145 ;  /* 0x000000ffff007224 */ /* 0x002fc600078e0091 */
[----:B------:R-:W-:Y:S04]  /*3cee0*/  STL [R1+0x11b8], R182 ;  /* 0x0011b8b601007387 */ /* 0x000fe80000100800 */
[----:B------:R1:W-:Y:S02]  /*3cef0*/  STL [R1+0x11ac], R0 ;  /* 0x0011ac0001007387 */ /* 0x0003e40000100800 */
[----:B-1----:R-:W-:Y:S02]  /*3cf00*/  IMAD.MOV.U32 R0, RZ, RZ, R183 ;  /* 0x000000ffff007224 */ /* 0x002fe400078e00b7 */
[----:B------:R-:W-:Y:S04]  /*3cf10*/  STL [R1+0x11c0], R146 ;  /* 0x0011c09201007387 */ /* 0x000fe80000100800 */
[----:B------:R1:W-:Y:S04]  /*3cf20*/  STL [R1+0x11b4], R0 ;  /* 0x0011b40001007387 */ /* 0x0003e80000100800 */
[----:B------:R-:W3:Y:S01]  /*3cf30*/  LDL.LU.64 R182, [R1+0x1b00] ;  /* 0x001b000001b67983 */ /* 0x000ee20000300a00 */
[----:B-1----:R-:W-:-:S03]  /*3cf40*/  IMAD.MOV.U32 R0, RZ, RZ, R147 ;  /* 0x000000ffff007224 */ /* 0x002fc600078e0093 */
[----:B--2---:R-:W-:Y:S04]  /*3cf50*/  STL [R1+0x11c8], R184 ;  /* 0x0011c8b801007387 */ /* 0x004fe80000100800 */
[----:B------:R1:W-:Y:S04]  /*3cf60*/  STL [R1+0x11bc], R0 ;  /* 0x0011bc0001007387 */ /* 0x0003e80000100800 */
[----:B------:R-:W-:Y:S01]  /*3cf70*/  STL [R1+0x11d0], R12 ;  /* 0x0011d00c01007387 */ /* 0x000fe20000100800 */
[----:B-1----:R-:W-:-:S05]  /*3cf80*/  MOV R0, R185 ;  /* 0x000000b900007202 */ /* 0x002fca0000000f00 */
[----:B------:R1:W-:Y:S04]  /*3cf90*/  STL [R1+0x11c4], R0 ;  /* 0x0011c40001007387 */ /* 0x0003e80000100800 */
[----:B------:R-:W2:Y:S01]  /*3cfa0*/  LDL.LU.64 R184, [R1+0x1a98] ;  /* 0x001a980001b87983 */ /* 0x000ea20000300a00 */
[----:B-1----:R-:W-:-:S03]  /*3cfb0*/  IMAD.MOV.U32 R0, RZ, RZ, R13 ;  /* 0x000000ffff007224 */ /* 0x002fc600078e000d */
[----:B------:R-:W-:Y:S04]  /*3cfc0*/  STL [R1+0x11d8], R14 ;  /* 0x0011d80e01007387 */ /* 0x000fe80000100800 */
[----:B------:R1:W-:Y:S02]  /*3cfd0*/  STL [R1+0x11cc], R0 ;  /* 0x0011cc0001007387 */ /* 0x0003e40000100800 */
[----:B-1----:R-:W-:Y:S02]  /*3cfe0*/  IMAD.MOV.U32 R0, RZ, RZ, R15 ;  /* 0x000000ffff007224 */ /* 0x002fe400078e000f */
[----:B------:R-:W-:Y:S04]  /*3cff0*/  STL [R1+0x11e0], R16 ;  /* 0x0011e01001007387 */ /* 0x000fe80000100800 */
[----:B------:R1:W-:Y:S04]  /*3d000*/  STL [R1+0x11d4], R0 ;  /* 0x0011d40001007387 */ /* 0x0003e80000100800 */
[----:B------:R-:W-:Y:S01]  /*3d010*/  STL [R1+0x11e8], R18 ;  /* 0x0011e81201007387 */ /* 0x000fe20000100800 */
[----:B-1----:R-:W-:-:S05]  /*3d020*/  IMAD.MOV.U32 R0, RZ, RZ, R17 ;  /* 0x000000ffff007224 */ /* 0x002fca00078e0011 */
[----:B------:R1:W-:Y:S04]  /*3d030*/  STL [R1+0x11dc], R0 ;  /* 0x0011dc0001007387 */ /* 0x0003e80000100800 */
[----:B------:R-:W-:Y:S01]  /*3d040*/  STL [R1+0x11f0], R148 ;  /* 0x0011f09401007387 */ /* 0x000fe20000100800 */
[----:B-1----:R-:W-:-:S03]  /*3d050*/  MOV R0, R19 ;  /* 0x0000001300007202 */ /* 0x002fc60000000f00 */
[----:B------:R-:W1:Y:S04]  /*3d060*/  S2R R252, SR_TID.X ;  /* 0x0000000000fc7919 */ /* 0x000e680000002100 */
[----:B------:R1:W-:Y:S04]  /*3d070*/  STL [R1+0x11e4], R0 ;  /* 0x0011e40001007387 */ /* 0x0003e80000100800 */
[----:B------:R-:W-:Y:S01]  /*3d080*/  STL [R1+0x11f8], R150 ;  /* 0x0011f89601007387 */ /* 0x000fe20000100800 */
[----:B-1----:R-:W-:-:S05]  /*3d090*/  IMAD.MOV.U32 R0, RZ, RZ, R149 ;  /* 0x000000ffff007224 */ /* 0x002fca00078e0095 */
[----:B------:R1:W-:Y:S02]  /*3d0a0*/  STL [R1+0x11ec], R0 ;  /* 0x0011ec0001007387 */ /* 0x0003e40000100800 */
[----:B-1----:R-:W-:-:S05]  /*3d0b0*/  IMAD.MOV.U32 R0, RZ, RZ, R151 ;  /* 0x000000ffff007224 */ /* 0x002fca00078e0097 */
[----:B------:R4:W-:Y:S02]  /*3d0c0*/  STL [R1+0x11f4], R0 ;  /* 0x0011f40001007387 */ /* 0x0009e40000100800 */
[----:B----4-:R-:W-:Y:S02]  /*3d0d0*/  IMAD.MOV.U32 R0, RZ, RZ, R177 ;  /* 0x000000ffff007224 */ /* 0x010fe400078e00b1 */
[----:B------:R-:W-:Y:S01]  /*3d0e0*/  STL [R1+0x1200], R176 ;  /* 0x001200b001007387 */ /* 0x000fe20000100800 */
[----:B-----5:R-:W-:-:S03]  /*3d0f0*/  MOV R4, R179 ;  /* 0x000000b300047202 */ /* 0x020fc60000000f00 */
[----:B------:R-:W-:Y:S04]  /*3d100*/  STL [R1+0x1208], R178 ;  /* 0x001208b201007387 */ /* 0x000fe80000100800 */
[----:B------:R1:W-:Y:S02]  /*3d110*/  STL [R1+0x11fc], R0 ;  /* 0x0011fc0001007387 */ /* 0x0003e40000100800 */
[----:B-1----:R-:W-:Y:S02]  /*3d120*/  LOP3.LUT R0, R252, 0x7, RZ, 0xc0, !PT ;  /* 0x00000007fc007812 */ /* 0x002fe400078ec0ff */
[----:B------:R-:W-:Y:S04]  /*3d130*/  STL [R1+0x1210], R180 ;  /* 0x001210b401007387 */ /* 0x000fe80000100800 */
[----:B------:R1:W-:Y:S01]  /*3d140*/  STL [R1+0x1204], R4 ;  /* 0x0012040401007387 */ /* 0x0003e20000100800 */
[----:B---3--:R-:W-:-:S03]  /*3d150*/  IMAD.MOV.U32 R5, RZ, RZ, R187 ;  /* 0x000000ffff057224 */ /* 0x008fc600078e00bb */
[----:B------:R-:W-:Y:S01]  /*3d160*/  STL [R1+0x1218], R186 ;  /* 0x001218ba01007387 */ /* 0x000fe20000100800 */
[----:B-1----:R-:W-:Y:S02]  /*3d170*/  IMAD.MOV.U32 R4, RZ, RZ, R181 ;  /* 0x000000ffff047224 */ /* 0x002fe400078e00b5 */
[----:B------:R-:W-:-:S03]  /*3d180*/  IMAD R0, R0, 0x210, RZ ;  /* 0x0000021000007824 */ /* 0x000fc600078e02ff */
[----:B------:R1:W-:Y:S04]  /*3d190*/  STL [R1+0x120c], R4 ;  /* 0x00120c0401007387 */ /* 0x0003e80000100800 */
[----:B------:R3:W-:Y:S01]  /*3d1a0*/  STL [R1+0x1214], R5 ;  /* 0x0012140501007387 */ /* 0x0007e20000100800 */
[----:B-1----:R-:W-:-:S05]  /*3d1b0*/  IMAD.SHL.U32 R4, R252, 0x2, RZ ;  /* 0x00000002fc047824 */ /* 0x002fca00078e00ff */
[----:B------:R-:W-:Y:S01]  /*3d1c0*/  LOP3.LUT R0, R0, 0x30, R4, 0x78, !PT ;  /* 0x0000003000007812 */ /* 0x000fe200078e7804 */
[----:B------:R-:W-:-:S05]  /*3d1d0*/  IMAD.SHL.U32 R4, R252, 0x80, RZ ;  /* 0x00000080fc047824 */ /* 0x000fca00078e00ff */
[----:B------:R-:W-:Y:S01]  /*3d1e0*/  LOP3.LUT R20, R0, 0x1000, R4, 0xf8, !PT ;  /* 0x0000100000147812 */ /* 0x000fe200078ef804 */
[----:B---3--:R-:W-:Y:S01]  /*3d1f0*/  IMAD.MOV.U32 R5, RZ, RZ, R183 ;  /* 0x000000ffff057224 */ /* 0x008fe200078e00b7 */
[----:B------:R-:W-:Y:S04]  /*3d200*/  STL [R1+0x1220], R182 ;  /* 0x001220b601007387 */ /* 0x000fe80000100800 */
[----:B------:R2:W-:Y:S02]  /*3d210*/  STL [R1+0x121c], R5 ;  /* 0x00121c0501007387 */ /* 0x0005e40000100800 */
[----:B--2---:R-:W-:Y:S02]  /*3d220*/  IMAD.MOV.U32 R5, RZ, RZ, R185 ;  /* 0x000000ffff057224 */ /* 0x004fe400078e00b9 */
[----:B------:R-:W-:Y:S04]  /*3d230*/  STL [R1+0x1228], R184 ;  /* 0x001228b801007387 */ /* 0x000fe80000100800 */
[----:B------:R1:W-:Y:S04]  /*3d240*/  STL [R1+0x1224], R5 ;  /* 0x0012240501007387 */ /* 0x0003e80000100800 */
[----:B-1----:R-:W2:Y:S04]  /*3d250*/  LDL.LU.64 R4, [R1+0x1bd8] ;  /* 0x001bd80001047983 */ /* 0x002ea80000300a00 */
[----:B------:R-:W-:Y:S04]  /*3d260*/  STL.64 [R1+0xb28], R236 ;  /* 0x000b28ec01007387 */ /* 0x000fe80000100a00 */
[----:B--2---:R1:W-:Y:S04]  /*3d270*/  STL.64 [R1+0xb30], R4 ;  /* 0x000b300401007387 */ /* 0x0043e80000100a00 */
[----:B-1----:R-:W2:Y:S04]  /*3d280*/  LDL.LU.64 R4, [R1+0x1c80] ;  /* 0x001c800001047983 */ /* 0x002ea80000300a00 */
[----:B------:R-:W-:Y:S04]  /*3d290*/  STL [R1+0x1a68], R20 ;  /* 0x001a681401007387 */ /* 0x000fe80000100800 */
[----:B------:R-:W3:Y:S04]  /*3d2a0*/  LDL.LU.64 R6, [R1+0x1c68] ;  /* 0x001c680001067983 */ /* 0x000ee80000300a00 */
[----:B--2---:R1:W-:Y:S04]  /*3d2b0*/  STL.64 [R1+0xb20], R4 ;  /* 0x000b200401007387 */ /* 0x0043e80000100a00 */
[----:B-1----:R-:W2:Y:S04]  /*3d2c0*/  LDL.LU.64 R4, [R1+0x1c50] ;  /* 0x001c500001047983 */ /* 0x002ea80000300a00 */
[----:B---3--:R1:W-:Y:S04]  /*3d2d0*/  STL.64 [R1+0xb18], R6 ;  /* 0x000b180601007387 */ /* 0x0083e80000100a00 */
[----:B-1----:R-:W3:Y:S04]  /*3d2e0*/  LDL.LU.64 R6, [R1+0x1c38] ;  /* 0x001c380001067983 */ /* 0x002ee80000300a00 */
[----:B--2---:R1:W-:Y:S04]  /*3d2f0*/  STL.64 [R1+0xb10], R4 ;  /* 0x000b100401007387 */ /* 0x0043e80000100a00 */
[----:B-1----:R-:W2:Y:S04]  /*3d300*/  LDL.LU.64 R4, [R1+0x1c20] ;  /* 0x001c200001047983 */ /* 0x002ea80000300a00 */
[----:B---3--:R1:W-:Y:S04]  /*3d310*/  STL.64 [R1+0xb08], R6 ;  /* 0x000b080601007387 */ /* 0x0083e80000100a00 */
[----:B-1----:R-:W3:Y:S04]  /*3d320*/  LDL.LU.64 R6, [R1+0x1c00] ;  /* 0x001c000001067983 */ /* 0x002ee80000300a00 */
[----:B--2---:R1:W-:Y:S04]  /*3d330*/  STL.64 [R1+0xb00], R4 ;  /* 0x000b000401007387 */ /* 0x0043e80000100a00 */
[----:B-1----:R-:W2:Y:S04]  /*3d340*/  LDL.LU.64 R4, [R1+0x1be0] ;  /* 0x001be00001047983 */ /* 0x002ea80000300a00 */
[----:B---3--:R1:W-:Y:S04]  /*3d350*/  STL.64 [R1+0xaf8], R6 ;  /* 0x000af80601007387 */ /* 0x0083e80000100a00 */
[----:B------:R-:W-:Y:S04]  /*3d360*/  STL.64 [R1+0xae8], R238 ;  /* 0x000ae8ee01007387 */ /* 0x000fe80000100a00 */
[----:B--2---:R2:W-:Y:S04]  /*3d370*/  STL.64 [R1+0xaf0], R4 ;  /* 0x000af00401007387 */ /* 0x0045e80000100a00 */
[----:B-1----:R-:W3:Y:S04]  /*3d380*/  LDL.LU.64 R6, [R1+0x1c88] ;  /* 0x001c880001067983 */ /* 0x002ee80000300a00 */
[----:B--2---:R-:W2:Y:S04]  /*3d390*/  LDL.LU.64 R4, [R1+0x1c70] ;  /* 0x001c700001047983 */ /* 0x004ea80000300a00 */
        /* <DEDUP_REMOVED lines=25> */
[----:B------:R-:W3:Y:S04]  /*3d530*/  LDL.LU.64 R8, [R1+0x1bf8] ;  /* 0x001bf80001087983 */ /* 0x000ee80000300a00 */
[----:B--2---:R2:W-:Y:S04]  /*3d540*/  STL.64 [R1+0xa80], R4 ;  /* 0x000a800401007387 */ /* 0x0045e80000100a00 */
[----:B-1----:R-:W4:Y:S01]  /*3d550*/  LDL.LU.64 R6, [R1+0x1bd0] ;  /* 0x001bd00001067983 */ /* 0x002f220000300a00 */
[----:B------:R-:W-:-:S04]  /*3d560*/  SHF.R.S32.HI R0, RZ, 0x1f, R2 ;  /* 0x0000001fff007819 */ /* 0x000fc80000011402 */
[----:B------:R-:W-:Y:S02]  /*3d570*/  SHF.L.U64.HI R0, R2, 0x2, R0 ;  /* 0x0000000202007819 */ /* 0x000fe40000010200 */
[----:B--2---:R-:W-:Y:S02]  /*3d580*/  SHF.R.S32.HI R4, RZ, 0x1f, R3 ;  /* 0x0000001fff047819 */ /* 0x004fe40000011403 */
[----:B------:R-:W-:Y:S02]  /*3d590*/  MOV R5, 0x3 ;  /* 0x0000000300057802 */ /* 0x000fe40000000f00 */
[----:B------:R-:W-:Y:S01]  /*3d5a0*/  SHF.L.U64.HI R2, R3, 0x2, R4 ;  /* 0x0000000203027819 */ /* 0x000fe20000010204 */
[----:B------:R-:W-:Y:S01]  /*3d5b0*/  IMAD.MOV.U32 R4, RZ, RZ, -0x1 ;  /* 0xffffffffff047424 */ /* 0x000fe200078e00ff */
[----:B---3--:R1:W-:Y:S04]  /*3d5c0*/  STL.64 [R1+0xa78], R8 ;  /* 0x000a780801007387 */ /* 0x0083e80000100a00 */
[----:B----4-:R-:W-:Y:S04]  /*3d5d0*/  STL.64 [R1+0xa70], R6 ;  /* 0x000a700601007387 */ /* 0x010fe80000100a00 */
[----:B------:R-:W-:Y:S04]  /*3d5e0*/  STL [R1+0xa64], RZ ;  /* 0x000a64ff01007387 */ /* 0x000fe80000100800 */
[----:B------:R-:W-:Y:S04]  /*3d5f0*/  STL [R1+0xa48], R5 ;  /* 0x000a480501007387 */ /* 0x000fe80000100800 */
[----:B------:R-:W-:Y:S04]  /*3d600*/  STL [R1+0x20], RZ ;  /* 0x000020ff01007387 */ /* 0x000fe80000100800 */
[----:B------:R2:W-:Y:S04]  /*3d610*/  STL [R1+0xa44], R4 ;  /* 0x000a440401007387 */ /* 0x0005e80000100800 */
        /* <DEDUP_REMOVED lines=324> */
[----:B------:R-:W-:-:S03]  /*3ea60*/  LOP3.LUT R3, R252, 0x3, RZ, 0xc0, !PT ;  /* 0x00000003fc037812 */ /* 0x000fc600078ec0ff */
[----:B------:R3:W-:Y:S04]  /*3ea70*/  STL [R1+0x304], RZ ;  /* 0x000304ff01007387 */ /* 0x0007e80000100800 */
[----:B------:R3:W-:Y:S04]  /*3ea80*/  STL [R1+0x308], RZ ;  /* 0x000308ff01007387 */ /* 0x0007e80000100800 */
[----:B------:R3:W-:Y:S04]  /*3ea90*/  STL [R1+0x30c], RZ ;  /* 0x00030cff01007387 */ /* 0x0007e80000100800 */
[----:B------:R3:W-:Y:S04]  /*3eaa0*/  STL [R1+0x2e0], RZ ;  /* 0x0002e0ff01007387 */ /* 0x0007e80000100800 */
[----:B------:R3:W-:Y:S01]  /*3eab0*/  STL [R1+0x2e4], RZ ;  /* 0x0002e4ff01007387 */ /* 0x0007e20000100800 */
[----:B------:R-:W-:-:S03]  /*3eac0*/  IMAD R3, R3, 0x420, RZ ;  /* 0x0000042003037824 */ /* 0x000fc600078e02ff */
[----:B------:R3:W-:Y:S04]  /*3ead0*/  STL [R1+0x2e8], RZ ;  /* 0x0002e8ff01007387 */ /* 0x0007e80000100800 */
[----:B------:R3:W-:Y:S04]  /*3eae0*/  STL [R1+0x2ec], RZ ;  /* 0x0002ecff01007387 */ /* 0x0007e80000100800 */
[----:B------:R3:W-:Y:S04]  /*3eaf0*/  STL [R1+0x2b0], RZ ;  /* 0x0002b0ff01007387 */ /* 0x0007e80000100800 */
[----:B------:R3:W-:Y:S04]  /*3eb00*/  STL [R1+0x2b4], RZ ;  /* 0x0002b4ff01007387 */ /* 0x0007e80000100800 */
[----:B------:R3:W-:Y:S01]  /*3eb10*/  STL [R1+0x2b8], RZ ;  /* 0x0002b8ff01007387 */ /* 0x0007e20000100800 */
[----:B------:R-:W-:-:S03]  /*3eb20*/  LOP3.LUT R21, R3, 0x5c, R252, 0x78, !PT ;  /* 0x0000005c03157812 */ /* 0x000fc600078e78fc */
[----:B------:R3:W-:Y:S01]  /*3eb30*/  STL [R1+0x2bc], RZ ;  /* 0x0002bcff01007387 */ /* 0x0007e20000100800 */
[----:B------:R-:W-:-:S03]  /*3eb40*/  LOP3.LUT R3, R20, 0x40, RZ, 0x3c, !PT ;  /* 0x0000004014037812 */ /* 0x000fc600078e3cff */
        /* <DEDUP_REMOVED lines=9> */
[----:B------:R3:W-:Y:S01]  /*3ebe0*/  STL [R1+0x1a74], R3 ;  /* 0x001a740301007387 */ /* 0x0007e20000100800 */
[----:B------:R-:W-:-:S04]  /*3ebf0*/  IADD3 R187, R187, c[0x0][0x180], RZ ;  /* 0x00006000bbbb7a10 */ /* 0x000fc80007ffe0ff */
[----:B------:R-:W-:-:S04]  /*3ec00*/  SHF.R.S32.HI R12, RZ, 0x1f, R187 ;  /* 0x0000001fff0c7819 */ /* 0x000fc800000114bb */
[----:B------:R-:W-:-:S04]  /*3ec10*/  LEA.HI R12, R12, R187, RZ, 0x7 ;  /* 0x000000bb0c0c7211 */ /* 0x000fc800078f38ff */
[----:B------:R-:W-:Y:S01]  /*3ec20*/  SHF.R.S32.HI R22, RZ, 0x7, R12 ;  /* 0x00000007ff167819 */ /* 0x000fe2000001140c */
        /* <DEDUP_REMOVED lines=84> */
[----:B------:R-:W-:-:S02]  /*3f170*/  IADD3 R22, R22, -0x4, RZ ;  /* 0xfffffffc16167810 */ /* 0x000fc40007ffe0ff */
[----:B---3--:R-:W-:Y:S02]  /*3f180*/  LOP3.LUT R21, R21, 0x20, RZ, 0x3c, !PT ;  /* 0x0000002015157812 */ /* 0x008fe400078e3cff */
.L_x_1:
[----:B------:R-:W2:Y:S01]  /*3f190*/  LDL.LU R3, [R1+0xa44] ;  /* 0x000a440001037983 */ /* 0x000ea20000300800 */
[----:B------:R-:W-:-:S04]  /*3f1a0*/  DEPBAR.LE SB0, 0x6 ;  /* 0x000081800000791a */ /* 0x000fc80000000000 */
[----:B------:R-:W3:Y:S04]  /*3f1b0*/  LDL R20, [R1+0x1a68] ;  /* 0x001a680001147983 */ /* 0x000ee80000100800 */
[----:B------:R1:W-:Y:S04]  /*3f1c0*/  STL [R1+0x2118], R0 ;  /* 0x0021180001007387 */ /* 0x0003e80000100800 */
[----:B------:R-:W-:Y:S04]  /*3f1d0*/  STL [R1+0x20a0], R2 ;  /* 0x0020a00201007387 */ /* 0x000fe80000100800 */
[----:B------:R-:W4:Y:S02]  /*3f1e0*/  S2R R23, SR_TID.X ;  /* 0x0000000000177919 */ /* 0x000f240000002100 */
[----:B----4-:R-:W-:-:S02]  /*3f1f0*/  LOP3.LUT R21, R23, 0x3, RZ, 0xc0, !PT ;  /* 0x0000000317157812 */ /* 0x010fc400078ec0ff */
[----:B------:R-:W-:-:S03]  /*3f200*/  LOP3.LUT R22, R23, 0x3, RZ, 0xc0, !PT ;  /* 0x0000000317167812 */ /* 0x000fc600078ec0ff */
[----:B------:R-:W-:Y:S02]  /*3f210*/  IMAD R21, R21, 0x420, RZ ;  /* 0x0000042015157824 */ /* 0x000fe400078e02ff */
[----:B------:R-:W-:-:S03]  /*3f220*/  IMAD R22, R22, 0x420, RZ ;  /* 0x0000042016167824 */ /* 0x000fc600078e02ff */
[--C-:B------:R-:W-:Y:S02]  /*3f230*/  LOP3.LUT R21, R21, 0x5c, R23.reuse, 0x78, !PT ;  /* 0x0000005c15157812 */ /* 0x100fe400078e7817 */
[----:B------:R-:W-:Y:S02]  /*3f240*/  LOP3.LUT R22, R22, 0x5c, R23, 0x78, !PT ;  /* 0x0000005c16167812 */ /* 0x000fe400078e7817 */
[----:B------:R-:W-:Y:S01]  /*3f250*/  LOP3.LUT R21, R21, 0x20, RZ, 0x3c, !PT ;  /* 0x0000002015157812 */ /* 0x000fe200078e3cff */
[----:B------:R-:W-:Y:S01]  /*3f260*/  BAR.SYNC.DEFER_BLOCKING 0x0 ;  /* 0x0000000000007b1d */ /* 0x000fe20000010000 */
[----:B--2---:R-:W-:-:S04]  /*3f270*/  IADD3 R3, R3, 0x1, RZ ;  /* 0x0000000103037810 */ /* 0x004fc80007ffe0ff */
[----:B------:R-:W-:-:S04]  /*3f280*/  ISETP.GT.AND P0, PT, R3, 0x3, PT ;  /* 0x000000030300780c */ /* 0x000fc80003f04270 */
[----:B-1----:R-:W-:-:S05]  /*3f290*/  SEL R0, R3, RZ, !P0 ;  /* 0x000000ff03007207 */ /* 0x002fca0004000000 */
[----:B------:R3:W-:Y:S01]  /*3f2a0*/  STL [R1+0xa44], R0 ;  /* 0x000a440001007387 */ /* 0x0007e20000100800 */
[C---:B------:R-:W-:Y:S02]  /*3f2b0*/  IMAD R252, R0.reuse, 0x20000, R22 ;  /* 0x0002000000fc7824 */ /* 0x040fe400078e0216 */
[C---:B------:R-:W-:Y:S01]  /*3f2c0*/  IMAD R3, R0.reuse, 0x20000, R21 ;  /* 0x0002000000037824 */ /* 0x040fe200078e0215 */
[----:B------:R-:W2:Y:S04]  /*3f2d0*/  LDL.LU.64 R40, [R1+0x20] ;  /* 0x0000200001287983 */ /* 0x000ea80000300a00 */
[----:B------:R-:W2:Y:S01]  /*3f2e0*/  LDL.LU.64 R42, [R1+0x28] ;  /* 0x00002800012a7983 */ /* 0x000ea20000300a00 */
[----:B---3--:R-:W-:-:S03]  /*3f2f0*/  LEA R0, R0, R20, 0x11 ;  /* 0x0000001400007211 */ /* 0x008fc600078e88ff */
[----:B------:R-:W3:Y:S04]  /*3f300*/  LDL.LU.64 R36, [R1+0x10] ;  /* 0x0000100001247983 */ /* 0x000ee80000300a00 */
[----:B------:R-:W3:Y:S04]  /*3f310*/  LDL.LU.64 R38, [R1+0x18] ;  /* 0x0000180001267983 */ /* 0x000ee80000300a00 */
[----:B------:R-:W-:Y:S04]  /*3f320*/  LDS R84, [R252] ;  /* 0x00000000fc547984 */ /* 0x000fe80000000800 */
[----:B------:R-:W-:Y:S04]  /*3f330*/  LDS R86, [R252+0x1000] ;  /* 0x00100000fc567984 */ /* 0x000fe80000000800 */
[----:B------:R-:W-:Y:S04]  /*3f340*/  LDS R85, [R3] ;  /* 0x0000000003557984 */ /* 0x000fe80000000800 */
[----:B------:R-:W-:Y:S04]  /*3f350*/  LDS R87, [R3+0x1000] ;  /* 0x0010000003577984 */ /* 0x000fe80000000800 */
[----:B------:R-:W-:Y:S04]  /*3f360*/  LDSM.16.M88.4 R24, [R0+0x80000] ;  /* 0x080000000018783b */ /* 0x000fe80000000200 */
[----:B------:R-:W-:Y:S04]  /*3f370*/  LDS R124, [R252+0x80] ;  /* 0x00008000fc7c7984 */ /* 0x000fe80000000800 */
[----:B------:R-:W-:Y:S04]  /*3f380*/  LDS R126, [R252+0x1080] ;  /* 0x00108000fc7e7984 */ /* 0x000fe80000000800 */
[----:B------:R-:W-:Y:S04]  /*3f390*/  LDS R125, [R3+0x80] ;  /* 0x00008000037d7984 */ /* 0x000fe80000000800 */
[----:B------:R-:W1:Y:S04]  /*3f3a0*/  LDS R127, [R3+0x1080] ;  /* 0x00108000037f7984 */ /* 0x000e680000000800 */
[----:B------:R-:W-:Y:S04]  /*3f3b0*/  LDSM.16.M88.4 R20, [R0+0x82000] ;  /* 0x082000000014783b */ /* 0x000fe80000000200 */
[----:B------:R-:W-:Y:S04]  /*3f3c0*/  LDS R164, [R252+0x100] ;  /* 0x00010000fca47984 */ /* 0x000fe80000000800 */
[----:B------:R-:W-:Y:S04]  /*3f3d0*/  LDS R166, [R252+0x1100] ;  /* 0x00110000fca67984 */ /* 0x000fe80000000800 */
[----:B------:R-:W-:Y:S04]  /*3f3e0*/  LDS R165, [R3+0x100] ;  /* 0x0001000003a57984 */ /* 0x000fe80000000800 */
[----:B------:R-:W4:Y:S04]  /*3f3f0*/  LDS R167, [R3+0x1100] ;  /* 0x0011000003a77984 */ /* 0x000f280000000800 */
[----:B------:R-:W-:Y:S04]  /*3f400*/  LDS R200, [R252+0x180] ;  /* 0x00018000fcc87984 */ /* 0x000fe80000000800 */
        /* <DEDUP_REMOVED lines=18> */
[----:B------:R-:W4:Y:S01]  /*3f530*/  LDS R35, [R3+0x1380] ;  /* 0x0013800003237984 */ /* 0x000f220000000800 */
[-C--:B-1---5:R-:W-:Y:S03]  /*3f540*/  HMMA.1688.F32.TF32 R48, R124, R24.reuse, R244 ;  /* 0x000000187c30723c */ /* 0x0a2fe600000810f4 */
[----:B------:R-:W-:Y:S04]  /*3f550*/  STL [R1+0x9c0], R0 ;  /* 0x0009c00001007387 */ /* 0x000fe80000100800 */
[----:B------:R-:W-:Y:S01]  /*3f560*/  STL [R1+0x39f0], R26 ;  /* 0x0039f01a01007387 */ /* 0x000fe20000100800 */
[-C--:B----4-:R-:W-:Y:S03]  /*3f570*/  HMMA.1688.F32.TF32 R44, R164, R24.reuse, R204 ;  /* 0x00000018a42c723c */ /* 0x090fe600000810cc */
[----:B------:R-:W-:Y:S04]  /*3f580*/  STL [R1+0x39ec], R27 ;  /* 0x0039ec1b01007387 */ /* 0x000fe80000100800 */
[----:B------:R-:W-:Y:S04]  /*3f590*/  STL [R1+0x39e4], R22 ;  /* 0x0039e41601007387 */ /* 0x000fe80000100800 */
[----:B------:R-:W-:Y:S04]  /*3f5a0*/  STL [R1+0x39e0], R23 ;  /* 0x0039e01701007387 */ /* 0x000fe80000100800 */
[----:B------:R-:W-:Y:S04]  /*3f5b0*/  LDSM.16.M88.4 R72, [R0+0x8c000] ;  /* 0x08c000000048783b */ /* 0x000fe80000000200 */
[----:B------:R-:W-:Y:S04]  /*3f5c0*/  LDSM.16.M88.4 R68, [R0+0x8e000] ;  /* 0x08e000000044783b */ /* 0x000fe80000000200 */
[----:B------:R-:W-:Y:S04]  /*3f5d0*/  LDSM.16.M88.4 R64, [R0+0x90000] ;  /* 0x090000000040783b */ /* 0x000fe80000000200 */
[----:B------:R-:W-:Y:S01]  /*3f5e0*/  LDSM.16.M88.4 R60, [R0+0x92000] ;  /* 0x09200000003c783b */ /* 0x000fe20000000200 */
[-C--:B------:R-:W-:Y:S03]  /*3f5f0*/  HMMA.1688.F32.TF32 R12, R32, R24.reuse, R12 ;  /* 0x00000018200c723c */ /* 0x080fe6000008100c */
[----:B------:R-:W-:Y:S04]  /*3f600*/  LDSM.16.M88.4 R52, [R0+0x96000] ;  /* 0x096000000034783b */ /* 0x000fe80000000200 */
[----:B------:R-:W-:Y:S01]  /*3f610*/  LDSM.16.M88.4 R56, [R0+0x94000] ;  /* 0x094000000038783b */ /* 0x000fe20000000200 */
[-C--:B--2---:R-:W-:Y:S11]  /*3f620*/  HMMA.1688.F32.TF32 R40, R84, R24.reuse, R40 ;  /* 0x000000185428723c */ /* 0x084ff60000081028 */
[----:B------:R-:W-:Y:S11]  /*3f630*/  @!UPT UIADD3 URZ, URZ, URZ, URZ ;  /* 0x0000003f3f3ff290 */ /* 0x000ff6000fffe03f */
[----:B------:R-:W-:Y:S01]  /*3f640*/  @!UPT UIADD3 URZ, URZ, URZ, URZ ;  /* 0x0000003f3f3ff290 */ /* 0x000fe2000fffe03f */
[----:B------:R-:W-:Y:S04]  /*3f650*/  STL.64 [R1+0x3a0], R40 ;  /* 0x0003a02801007387 */ /* 0x000fe80000100a00 */
[----:B------:R1:W-:Y:S02]  /*3f660*/  STL.64 [R1+0x3a8], R42 ;  /* 0x0003a82a01007387 */ /* 0x0003e40000100a00 */
[-C--:B-1----:R-:W-:Y:S02]  /*3f670*/  HMMA.1688.F32.TF32 R40, R200, R24.reuse, R232 ;  /* 0x00000018c828723c */ /* 0x082fe400000810e8 */
[----:B------:R-:W-:Y:S04]  /*3f680*/  STL.64 [R1+0x390], R48 ;  /* 0x0003903001007387 */ /* 0x000fe80000100a00 */
[----:B------:R1:W-:Y:S04]  /*3f690*/  STL.64 [R1+0x398], R50 ;  /* 0x0003983201007387 */ /* 0x0003e80000100a00 */
[----:B------:R-:W-:Y:S04]  /*3f6a0*/  STL.64 [R1+0x380], R44 ;  /* 0x0003802c01007387 */ /* 0x000fe80000100a00 */
[----:B------:R2:W-:Y:S01]  /*3f6b0*/  STL.64 [R1+0x388], R46 ;  /* 0x0003882e01007387 */ /* 0x0005e20000100a00 */
[-C--:B-1----:R-:W-:Y:S08]  /*3f6c0*/  HMMA.1688.F32.TF32 R48, R228, R24.reuse, R168 ;  /* 0x00000018e430723c */ /* 0x082ff000000810a8 */
[----:B------:R-:W-:Y:S01]  /*3f6d0*/  STL.64 [R1+0x440], R40 ;  /* 0x0004402801007387 */ /* 0x000fe20000100a00 */
[-C--:B--2---:R-:W-:Y:S03]  /*3f6e0*/  HMMA.1688.F32.TF32 R44, R236, R24.reuse, R156 ;  /* 0x00000018ec2c723c */ /* 0x084fe6000008109c */
[----:B------:R1:W-:Y:S05]  /*3f6f0*/  STL.64 [R1+0x448], R42 ;  /* 0x0004482a01007387 */ /* 0x0003ea0000100a00 */
[----:B-1----:R-:W-:Y:S08]  /*3f700*/  HMMA.1688.F32.TF32 R40, R28, R24, R8 ;  /* 0x000000181c28723c */ /* 0x002ff00000081008 */
[-C--:B---3--:R-:W-:Y:S01]  /*3f710*/  HMMA.1688.F32.TF32 R8, R84, R20.reuse, R36 ;  /* 0x000000145408723c */ /* 0x088fe20000081024 */
[----:B------:R-:W-:Y:S04]  /*3f720*/  STL.64 [R1+0x450], R48 ;  /* 0x0004503001007387 */ /* 0x000fe80000100a00 */
[----:B------:R-:W-:Y:S04]  /*3f730*/  STL.64 [R1+0x458], R50 ;  /* 0x0004583201007387 */ /* 0x000fe80000100a00 */
[----:B------:R-:W-:Y:S04]  /*3f740*/  STL.64 [R1+0x530], R44 ;  /* 0x0005302c01007387 */ /* 0x000fe80000100a00 */
[----:B------:R-:W-:Y:S04]  /*3f750*/  STL.64 [R1+0x538], R46 ;  /* 0x0005382e01007387 */ /* 0x000fe80000100a00 */
[----:B------:R1:W-:Y:S04]  /*3f760*/  STL.64 [R1+0x670], R40 ;  /* 0x0006702801007387 */ /* 0x0003e80000100a00 */
[----:B------:R2:W-:Y:S04]  /*3f770*/  STL.64 [R1+0x678], R42 ;  /* 0x0006782a01007387 */ /* 0x0005e80000100a00 */
[----:B-1----:R-:W3:Y:S04]  /*3f780*/  LDL.LU.64 R40, [R1+0x560] ;  /* 0x0005600001287983 */ /* 0x002ee80000300a00 */
[----:B------:R-:W-:Y:S04]  /*3f790*/  STL.64 [R1+0x750], R12 ;  /* 0x0007500c01007387 */ /* 0x000fe80000100a00 */
[----:B------:R1:W-:Y:S04]  /*3f7a0*/  STL.64 [R1+0x758], R14 ;  /* 0x0007580e01007387 */ /* 0x0003e80000100a00 */
[----:B--2---:R-:W3:Y:S04]  /*3f7b0*/  LDL.LU.64 R42, [R1+0x568] ;  /* 0x00056800012a7983 */ /* 0x004ee80000300a00 */
[----:B------:R-:W-:Y:S04]  /*3f7c0*/  STL.64 [R1+0x2d0], R8 ;  /* 0x0002d00801007387 */ /* 0x000fe80000100a00 */
[----:B------:R2:W-:Y:S04]  /*3f7d0*/  STL.64 [R1+0x2d8], R10 ;  /* 0x0002d80a01007387 */ /* 0x0005e80000100a00 */
[----:B------:R-:W4:Y:S04]  /*3f7e0*/  LDL.LU.64 R36, [R1] ;  /* 0x0000000001247983 */ /* 0x000f280000300a00 */
[----:B------:R-:W4:Y:S01]  /*3f7f0*/  LDL.LU.64 R38, [R1+0x8] ;  /* 0x0000080001267983 */ /* 0x000f220000300a00 */
[-C--:B-1----:R-:W-:Y:S03]  /*3f800*/  HMMA.1688.F32.TF32 R12, R124, R20.reuse, R240 ;  /* 0x000000147c0c723c */ /* 0x082fe600000810f0 */
[----:B------:R-:W4:Y:S11]  /*3f810*/  LDL.LU.64 R24, [R1+0x5a0] ;  /* 0x0005a00001187983 */ /* 0x000f360000300a00 */
[----:B------:R-:W-:Y:S09]  /*3f820*/  @!UPT UIADD3 URZ, URZ, URZ, URZ ;  /* 0x0000003f3f3ff290 */ /* 0x000ff2000fffe03f */
[----:B------:R-:W-:Y:S04]  /*3f830*/  STL.64 [R1+0x2c0], R12 ;  /* 0x0002c00c01007387 */ /* 0x000fe80000100a00 */
[----:B------:R-:W-:Y:S04]  /*3f840*/  STL.64 [R1+0x2c8], R14 ;  /* 0x0002c80e01007387 */ /* 0x000fe80000100a00 */
[----:B------:R-:W4:Y:S01]  /*3f850*/  LDL.LU.64 R26, [R1+0x5a8] ;  /* 0x0005a800011a7983 */ /* 0x000f220000300a00 */
[-C--:B--2---:R-:W-:Y:S11]  /*3f860*/  HMMA.1688.F32.TF32 R8, R164, R20.reuse, R208 ;  /* 0x00000014a408723c */ /* 0x084ff600000810d0 */
[----:B------:R-:W-:Y:S11]  /*3f870*/  @!UPT UIADD3 URZ, URZ, URZ, URZ ;  /* 0x0000003f3f3ff290 */ /* 0x000ff6000fffe03f */
[----:B------:R-:W-:Y:S01]  /*3f880*/  @!UPT UIADD3 URZ, URZ, URZ, URZ ;  /* 0x0000003f3f3ff290 */ /* 0x000fe2000fffe03f */
[----:B------:R-:W-:Y:S04]  /*3f890*/  STL.64 [R1+0x2f0], R8 ;  /* 0x0002f00801007387 */ /* 0x000fe80000100a00 */
[----:B------:R1:W-:Y:S02]  /*3f8a0*/  STL.64 [R1+0x2f8], R10 ;  /* 0x0002f80a01007387 */ /* 0x0003e40000100a00 */
[-C--:B-1----:R-:W-:Y:S08]  /*3f8b0*/  HMMA.1688.F32.TF32 R8, R200, R20.reuse, R172 ;  /* 0x00000014c808723c */ /* 0x082ff000000810ac */
[-C--:B------:R-:W-:Y:S08]  /*3f8c0*/  HMMA.1688.F32.TF32 R44, R228, R20.reuse, R160 ;  /* 0x00000014e42c723c */ /* 0x080ff000000810a0 */
[-C--:B------:R-:W-:Y:S07]  /*3f8d0*/  HMMA.1688.F32.TF32 R12, R236, R20.reuse, R152 ;  /* 0x00000014ec0c723c */ /* 0x080fee0000081098 */
[----:B------:R-:W-:Y:S04]  /*3f8e0*/  STL.64 [R1+0x320], R8 ;  /* 0x0003200801007387 */ /* 0x000fe80000100a00 */
[----:B------:R1:W-:Y:S02]  /*3f8f0*/  STL.64 [R1+0x328], R10 ;  /* 0x0003280a01007387 */ /* 0x0003e40000100a00 */
[-C--:B-1----:R-:W-:Y:S08]  /*3f900*/  HMMA.1688.F32.TF32 R8, R28, R20.reuse, R4 ;  /* 0x000000141c08723c */ /* 0x082ff00000081004 */
[----:B------:R-:W-:Y:S01]  /*3f910*/  HMMA.1688.F32.TF32 R4, R32, R20, R16 ;  /* 0x000000142004723c */ /* 0x000fe20000081010 */
[----:B------:R-:W1:Y:S04]  /*3f920*/  LDSM.16.M88.4 R16, [R0+0x84000] ;  /* 0x084000000010783b */ /* 0x000e680000000200 */
[----:B------:R-:W-:Y:S04]  /*3f930*/  STL.64 [R1+0x420], R44 ;  /* 0x0004202c01007387 */ /* 0x000fe80000100a00 */
[----:B------:R-:W-:Y:S04]  /*3f940*/  STL.64 [R1+0x428], R46 ;  /* 0x0004282e01007387 */ /* 0x000fe80000100a00 */
[----:B------:R-:W-:Y:S04]  /*3f950*/  STL.64 [R1+0x470], R12 ;  /* 0x0004700c01007387 */ /* 0x000fe80000100a00 */
[----:B------:R-:W-:Y:S04]  /*3f960*/  STL.64 [R1+0x478], R14 ;  /* 0x0004780e01007387 */ /* 0x000fe80000100a00 */
[----:B------:R-:W2:Y:S04]  /*3f970*/  LDSM.16.M88.4 R12, [R0+0x86000] ;  /* 0x08600000000c783b */ /* 0x000ea80000000200 */
[----:B------:R-:W-:Y:S04]  /*3f980*/  STL.64 [R1+0x600], R8 ;  /* 0x0006000801007387 */ /* 0x000fe80000100a00 */
[----:B------:R-:W-:Y:S04]  /*3f990*/  STL.64 [R1+0x608], R10 ;  /* 0x0006080a01007387 */ /* 0x000fe80000100a00 */
[----:B------:R-:W-:Y:S04]  /*3f9a0*/  LDSM.16.M88.4 R8, [R0+0x8a000] ;  /* 0x08a000000008783b */ /* 0x000fe80000000200 */
[----:B-1----:R-:W-:Y:S04]  /*3f9b0*/  STL [R1+0x39f4], R18 ;  /* 0x0039f41201007387 */ /* 0x002fe80000100800 */
[----:B------:R-:W-:Y:S04]  /*3f9c0*/  STL.64 [R1+0x740], R4 ;  /* 0x0007400401007387 */ /* 0x000fe80000100a00 */
[----:B------:R-:W-:Y:S04]  /*3f9d0*/  STL.64 [R1+0x748], R6 ;  /* 0x0007480601007387 */ /* 0x000fe80000100a00 */
[----:B------:R-:W-:Y:S01]  /*3f9e0*/  STL [R1+0x39e8], R19 ;  /* 0x0039e81301007387 */ /* 0x000fe20000100800 */
[-C--:B------:R-:W-:Y:S03]  /*3f9f0*/  HMMA.1688.F32.TF32 R48, R164, R16.reuse, R212 ;  /* 0x00000010a430723c */ /* 0x080fe600000810d4 */
[----:B------:R-:W1:Y:S04]  /*3fa00*/  LDSM.16.M88.4 R4, [R0+0x88000] ;  /* 0x088000000004783b */ /* 0x000e680000000200 */
[----:B--2---:R-:W-:Y:S04]  /*3fa10*/  STL [R1+0x39fc], R14 ;  /* 0x0039fc0e01007387 */ /* 0x004fe80000100800 */
[----:B------:R-:W-:Y:S01]  /*3fa20*/  STL [R1+0x39f8], R15 ;  /* 0x0039f80f01007387 */ /* 0x000fe20000100800 */
[-C--:B---3--:R-:W-:Y:S03]  /*3fa30*/  HMMA.1688.F32.TF32 R44, R84, R16.reuse, R40 ;  /* 0x00000010542c723c */ /* 0x088fe60000081028 */
[----:B------:R-:W1:Y:S05]  /*3fa40*/  LDL.LU.64 R40, [R1+0x660] ;  /* 0x0006600001287983 */ /* 0x000e6a0000300a00 */
[-C--:B----4-:R-:W-:Y:S11]  /*3fa50*/  HMMA.1688.F32.TF32 R20, R124, R16.reuse, R36 ;  /* 0x000000107c14723c */ /* 0x090ff60000081024 */
[----:B------:R-:W-:Y:S04]  /*3fa60*/  @!UPT UIADD3 URZ, URZ, URZ, URZ ;  /* 0x0000003f3f3ff290 */ /* 0x000fe8000fffe03f */
[----:B------:R-:W-:Y:S04]  /*3fa70*/  STL.64 [R1+0x240], R44 ;  /* 0x0002402c01007387 */ /* 0x000fe80000100a00 */
[----:B------:R-:W-:Y:S04]  /*3fa80*/  STL.64 [R1+0x248], R46 ;  /* 0x0002482e01007387 */ /* 0x000fe80000100a00 */
[----:B------:R-:W1:Y:S04]  /*3fa90*/  LDL.LU.64 R42, [R1+0x668] ;  /* 0x00066800012a7983 */ /* 0x000e680000300a00 */
[----:B------:R2:W-:Y:S04]  /*3faa0*/  STL.64 [R1+0x230], R20 ;  /* 0x0002301401007387 */ /* 0x0005e80000100a00 */
[----:B------:R3:W-:Y:S04]  /*3fab0*/  STL.64 [R1+0x238], R22 ;  /* 0x0002381601007387 */ /* 0x0007e80000100a00 */
[----:B--2---:R-:W2:Y:S04]  /*3fac0*/  LDL.LU.64 R20, [R1+0x550] ;  /* 0x0005500001147983 */ /* 0x004ea80000300a00 */
[----:B---3--:R-:W2:Y:S01]  /*3fad0*/  LDL.LU.64 R22, [R1+0x558] ;  /* 0x0005580001167983 */ /* 0x008ea20000300a00 */
[-C--:B------:R-:W-:Y:S08]  /*3fae0*/  HMMA.1688.F32.TF32 R36, R200, R16.reuse, R76 ;  /* 0x00000010c824723c */ /* 0x080ff0000008104c */
[-C--:B------:R-:W-:Y:S01]  /*3faf0*/  HMMA.1688.F32.TF32 R44, R228, R16.reuse, R96 ;  /* 0x00000010e42c723c */ /* 0x080fe20000081060 */
[----:B------:R-:W-:Y:S04]  /*3fb00*/  STL.64 [R1+0x250], R48 ;  /* 0x0002503001007387 */ /* 0x000fe80000100a00 */
[----:B------:R3:W-:Y:S10]  /*3fb10*/  STL.64 [R1+0x258], R50 ;  /* 0x0002583201007387 */ /* 0x0007f40000100a00 */
[----:B------:R-:W-:Y:S01]  /*3fb20*/  STL.64 [R1+0x280], R36 ;  /* 0x0002802401007387 */ /* 0x000fe20000100a00 */
[-C--:B---3--:R-:W-:Y:S03]  /*3fb30*/  HMMA.1688.F32.TF32 R48, R236, R16.reuse, R112 ;  /* 0x00000010ec30723c */ /* 0x088fe60000081070 */
[----:B------:R3:W-:Y:S04]  /*3fb40*/  STL.64 [R1+0x288], R38 ;  /* 0x0002882601007387 */ /* 0x0007e80000100a00 */
[----:B------:R-:W-:Y:S04]  /*3fb50*/  STL.64 [R1+0x310], R44 ;  /* 0x0003102c01007387 */ /* 0x000fe80000100a00 */
[----:B------:R4:W-:Y:S01]  /*3fb60*/  STL.64 [R1+0x318], R46 ;  /* 0x0003182e01007387 */ /* 0x0009e20000100a00 */
[-C--:B---3--:R-:W-:Y:S08]  /*3fb70*/  HMMA.1688.F32.TF32 R36, R28, R16.reuse, R132 ;  /* 0x000000101c24723c */ /* 0x088ff00000081084 */
[----:B----4-:R-:W-:Y:S08]  /*3fb80*/  HMMA.1688.F32.TF32 R44, R32, R16, R148 ;  /* 0x00000010202c723c */ /* 0x010ff00000081094 */
[-C--:B------:R-:W-:Y:S01]  /*3fb90*/  HMMA.1688.F32.TF32 R16, R84, R12.reuse, R24 ;  /* 0x0000000c5410723c */ /* 0x080fe20000081018 */
[----:B------:R-:W-:Y:S04]  /*3fba0*/  STL.64 [R1+0x430], R48 ;  /* 0x0004303001007387 */ /* 0x000fe80000100a00 */
[----:B------:R-:W-:Y:S04]  /*3fbb0*/  STL.64 [R1+0x438], R50 ;  /* 0x0004383201007387 */ /* 0x000fe80000100a00 */
[----:B------:R3:W-:Y:S04]  /*3fbc0*/  STL.64 [R1+0x540], R36 ;  /* 0x0005402401007387 */ /* 0x0007e80000100a00 */
[----:B------:R4:W-:Y:S04]  /*3fbd0*/  STL.64 [R1+0x548], R38 ;  /* 0x0005482601007387 */ /* 0x0009e80000100a00 */
[----:B---3--:R-:W3:Y:S04]  /*3fbe0*/  LDL.LU.64 R36, [R1+0x720] ;  /* 0x0007200001247983 */ /* 0x008ee80000300a00 */
[----:B------:R-:W-:Y:S04]  /*3fbf0*/  STL.64 [R1+0x6a0], R44 ;  /* 0x0006a02c01007387 */ /* 0x000fe80000100a00 */
[----:B------:R4:W-:Y:S04]  /*3fc00*/  STL.64 [R1+0x6a8], R46 ;  /* 0x0006a82e01007387 */ /* 0x0009e80000100a00 */
[----:B----4-:R-:W3:Y:S04]  /*3fc10*/  LDL.LU.64 R38, [R1+0x728] ;  /* 0x0007280001267983 */ /* 0x010ee80000300a00 */
[----:B------:R-:W-:Y:S04]  /*3fc20*/  STL.64 [R1+0x1b0], R16 ;  /* 0x0001b01001007387 */ /* 0x000fe80000100a00 */
[----:B------:R4:W-:Y:S04]  /*3fc30*/  STL.64 [R1+0x1b8], R18 ;  /* 0x0001b81201007387 */ /* 0x0009e80000100a00 */
[----:B------:R-:W3:Y:S04]  /*3fc40*/  LDL.LU.64 R24, [R1+0x590] ;  /* 0x0005900001187983 */ /* 0x000ee80000300a00 */
[----:B------:R-:W3:Y:S01]  /*3fc50*/  LDL.LU.64 R26, [R1+0x598] ;  /* 0x00059800011a7983 */ /* 0x000ee20000300a00 */
[-C--:B------:R-:W-:Y:S08]  /*3fc60*/  HMMA.1688.F32.TF32 R44, R124, R12.reuse, R248 ;  /* 0x0000000c7c2c723c */ /* 0x080ff000000810f8 */
[-C--:B----4-:R-:W-:Y:S08]  /*3fc70*/  HMMA.1688.F32.TF32 R16, R164, R12.reuse, R216 ;  /* 0x0000000ca410723c */ /* 0x090ff000000810d8 */
[-C--:B------:R-:W-:Y:S07]  /*3fc80*/  HMMA.1688.F32.TF32 R48, R200, R12.reuse, R80 ;  /* 0x0000000cc830723c */ /* 0x080fee0000081050 */
[----:B------:R-:W-:Y:S04]  /*3fc90*/  STL.64 [R1+0x1a0], R44 ;  /* 0x0001a02c01007387 */ /* 0x000fe80000100a00 */
[----:B------:R4:W-:Y:S04]  /*3fca0*/  STL.64 [R1+0x1a8], R46 ;  /* 0x0001a82e01007387 */ /* 0x0009e80000100a00 */
[----:B------:R-:W-:Y:S04]  /*3fcb0*/  STL.64 [R1+0x1c0], R16 ;  /* 0x0001c01001007387 */ /* 0x000fe80000100a00 */
[----:B------:R4:W-:Y:S02]  /*3fcc0*/  STL.64 [R1+0x1c8], R18 ;  /* 0x0001c81201007387 */ /* 0x0009e40000100a00 */
[-C--:B----4-:R-:W-:Y:S08]  /*3fcd0*/  HMMA.1688.F32.TF32 R44, R228, R12.reuse, R100 ;  /* 0x0000000ce42c723c */ /* 0x090ff00000081064 */
[-C--:B------:R-:W-:Y:S01]  /*3fce0*/  HMMA.1688.F32.TF32 R16, R236, R12.reuse, R116 ;  /* 0x0000000cec10723c */ /* 0x080fe20000081074 */
[----:B------:R-:W-:Y:S04]  /*3fcf0*/  STL.64 [R1+0x1d0], R48 ;  /* 0x0001d03001007387 */ /* 0x000fe80000100a00 */
[----:B------:R4:W-:Y:S10]  /*3fd00*/  STL.64 [R1+0x1d8], R50 ;  /* 0x0001d83201007387 */ /* 0x0009f40000100a00 */
[----:B------:R-:W-:Y:S01]  /*3fd10*/  STL.64 [R1+0x270], R44 ;  /* 0x0002702c01007387 */ /* 0x000fe20000100a00 */
[-C--:B----4-:R-:W-:Y:S03]  /*3fd20*/  HMMA.1688.F32.TF32 R48, R28, R12.reuse, R136 ;  /* 0x0000000c1c30723c */ /* 0x090fe60000081088 */
[----:B------:R4:W-:Y:S04]  /*3fd30*/  STL.64 [R1+0x278], R46 ;  /* 0x0002782e01007387 */ /* 0x0009e80000100a00 */
[----:B------:R-:W-:Y:S04]  /*3fd40*/  STL.64 [R1+0x340], R16 ;  /* 0x0003401001007387 */ /* 0x000fe80000100a00 */
[----:B------:R1:W-:Y:S01]  /*3fd50*/  STL.64 [R1+0x348], R18 ;  /* 0x0003481201007387 */ /* 0x0003e20000100a00 */
[----:B----4-:R-:W-:Y:S11]  /*3fd60*/  HMMA.1688.F32.TF32 R44, R32, R12, R176 ;  /* 0x0000000c202c723c */ /* 0x010ff600000810b0 */
[----:B------:R-:W-:Y:S04]  /*3fd70*/  STL.64 [R1+0x490], R48 ;  /* 0x0004903001007387 */ /* 0x000fe80000100a00 */
[----:B------:R-:W-:Y:S04]  /*3fd80*/  STL.64 [R1+0x498], R50 ;  /* 0x0004983201007387 */ /* 0x000fe80000100a00 */
[----:B------:R-:W4:Y:S04]  /*3fd90*/  LDSM.16.M88.4 R48, [R0+0x98000] ;  /* 0x098000000030783b */ /* 0x000f280000000200 */
[----:B------:R-:W-:Y:S04]  /*3fda0*/  STL.64 [R1+0x620], R44 ;  /* 0x0006202c01007387 */ /* 0x000fe80000100a00 */
[----:B------:R-:W-:Y:S04]  /*3fdb0*/  STL.64 [R1+0x628], R46 ;  /* 0x0006282e01007387 */ /* 0x000fe80000100a00 */
[----:B------:R-:W1:Y:S02]  /*3fdc0*/  LDSM.16.M88.4 R44, [R0+0x9a000] ;  /* 0x09a00000002c783b */ /* 0x000e640000000200 */
[-C--:B-1----:R-:W-:Y:S02]  /*3fdd0*/  HMMA.1688.F32.TF32 R16, R84, R4.reuse, R40 ;  /* 0x000000045410723c */ /* 0x082fe40000081028 */
[----:B------:R-:W1:Y:S06]  /*3fde0*/  LDSM.16.M88.4 R40, [R0+0x9c000] ;  /* 0x09c000000028783b */ /* 0x000e6c0000000200 */
[-C--:B--2---:R-:W-:Y:S11]  /*3fdf0*/  HMMA.1688.F32.TF32 R12, R124, R4.reuse, R20 ;  /* 0x000000047c0c723c */ /* 0x084ff60000081014 */
[----:B------:R-:W-:Y:S04]  /*3fe00*/  @!UPT UIADD3 URZ, URZ, URZ, URZ ;  /* 0x0000003f3f3ff290 */ /* 0x000fe8000fffe03f */
[----:B------:R-:W-:Y:S04]  /*3fe10*/  STL.64 [R1+0xf0], R16 ;  /* 0x0000f01001007387 */ /* 0x000fe80000100a00 */
[----:B------:R2:W-:Y:S01]  /*3fe20*/  STL.64 [R1+0xf8], R18 ;  /* 0x0000f81201007387 */ /* 0x0005e20000100a00 */
[-C--:B------:R-:W-:Y:S08]  /*3fe30*/  HMMA.1688.F32.TF32 R20, R164, R4.reuse, R220 ;  /* 0x00000004a414723c */ /* 0x080ff000000810dc */
[-C--:B--2---:R-:W-:Y:S01]  /*3fe40*/  HMMA.1688.F32.TF32 R16, R200, R4.reuse, R88 ;  /* 0x00000004c810723c */ /* 0x084fe20000081058 */
[----:B------:R-:W-:Y:S04]  /*3fe50*/  STL.64 [R1+0x100], R12 ;  /* 0x0001000c01007387 */ /* 0x000fe80000100a00 */
[----:B------:R2:W-:Y:S03]  /*3fe60*/  STL.64 [R1+0x108], R14 ;  /* 0x0001080e01007387 */ /* 0x0005e60000100a00 */
[-C--:B--2---:R-:W-:Y:S07]  /*3fe70*/  HMMA.1688.F32.TF32 R12, R228, R4.reuse, R104 ;  /* 0x00000004e40c723c */ /* 0x084fee0000081068 */
[----:B------:R-:W-:Y:S04]  /*3fe80*/  STL.64 [R1+0x130], R20 ;  /* 0x0001301401007387 */ /* 0x000fe80000100a00 */
[----:B------:R2:W-:Y:S04]  /*3fe90*/  STL.64 [R1+0x138], R22 ;  /* 0x0001381601007387 */ /* 0x0005e80000100a00 */
[----:B------:R-:W-:Y:S04]  /*3fea0*/  STL.64 [R1+0x190], R16 ;  /* 0x0001901001007387 */ /* 0x000fe80000100a00 */
[----:B------:R1:W-:Y:S01]  /*3feb0*/  STL.64 [R1+0x198], R18 ;  /* 0x0001981201007387 */ /* 0x0003e20000100a00 */
[-C--:B--2---:R-:W-:Y:S03]  /*3fec0*/  HMMA.1688.F32.TF32 R20, R236, R4.reuse, R120 ;  /* 0x00000004ec14723c */ /* 0x084fe60000081078 */
[----:B------:R-:W-:Y:S05]  /*3fed0*/  STL.64 [R1+0x210], R12 ;  /* 0x0002100c01007387 */ /* 0x000fea0000100a00 */
[-C--:B-1----:R-:W-:Y:S01]  /*3fee0*/  HMMA.1688.F32.TF32 R16, R28, R4.reuse, R140 ;  /* 0x000000041c10723c */ /* 0x082fe2000008108c */
[----:B------:R1:W-:Y:S07]  /*3fef0*/  STL.64 [R1+0x218], R14 ;  /* 0x0002180e01007387 */ /* 0x0003ee0000100a00 */
[----:B-1----:R-:W-:Y:S07]  /*3ff00*/  HMMA.1688.F32.TF32 R12, R32, R4, R180 ;  /* 0x00000004200c723c */ /* 0x002fee00000810b4 */
[----:B------:R-:W-:Y:S04]  /*3ff10*/  STL.64 [R1+0x2a0], R20 ;  /* 0x0002a01401007387 */ /* 0x000fe80000100a00 */
[----:B------:R-:W-:Y:S04]  /*3ff20*/  STL.64 [R1+0x2a8], R22 ;  /* 0x0002a81601007387 */ /* 0x000fe80000100a00 */
[----:B------:R1:W-:Y:S04]  /*3ff30*/  STL.64 [R1+0x460], R16 ;  /* 0x0004601001007387 */ /* 0x0003e80000100a00 */
[----:B------:R-:W-:Y:S05]  /*3ff40*/  STL.64 [R1+0x468], R18 ;  /* 0x0004681201007387 */ /* 0x000fea0000100a00 */
[----:B-1----:R-:W-:-:S02]  /*3ff50*/  IMAD.MOV.U32 R16, RZ, RZ, R14 ;  /* 0x000000ffff107224 */ /* 0x002fc400078e000e */
[----:B------:R-:W-:Y:S02]  /*3ff60*/  IMAD.MOV.U32 R20, RZ, RZ, R12 ;  /* 0x000000ffff147224 */ /* 0x000fe400078e000c */
[----:B------:R-:W-:Y:S01]  /*3ff70*/  IMAD.MOV.U32 R17, RZ, RZ, R13 ;  /* 0x000000ffff117224 */ /* 0x000fe200078e000d */
[----:B------:R-:W-:Y:S01]  /*3ff80*/  MOV R13, R15 ;  /* 0x0000000f000d7202 */ /* 0x000fe20000000f00 */
[----:B------:R-:W-:Y:S04]  /*3ff90*/  STL [R1+0x3834], R16 ;  /* 0x0038341001007387 */ /* 0x000fe80000100800 */
[----:B------:R3:W-:Y:S04]  /*3ffa0*/  STL [R1+0x3830], R20 ;  /* 0x0038301401007387 */ /* 0x0007e80000100800 */
[----:B------:R1:W-:Y:S01]  /*3ffb0*/  STL [R1+0x382c], R17 ;  /* 0x00382c1101007387 */ /* 0x0003e20000100800 */
[-C--:B---3--:R-:W-:Y:S03]  /*3ffc0*/  HMMA.1688.F32.TF32 R20, R84, R8.reuse, R36 ;  /* 0x000000085414723c */ /* 0x088fe60000081024 */
[----:B------:R2:W-:Y:S04]  /*3ffd0*/  STL [R1+0x3828], R13 ;  /* 0x0038280d01007387 */ /* 0x0005e80000100800 */
[----:B------:R-:W3:Y:S01]  /*3ffe0*/  LDSM.16.M88.4 R36, [R0+0x9e000] ;  /* 0x09e000000024783b */ /* 0x000ee20000000200 */
[-C--:B-1----:R-:W-:Y:S08]  /*3fff0*/  HMMA.1688.F32.TF32 R16, R124, R8.reuse, R24 ;  /* 0x000000087c10723c */ /* 0x082ff00000081018 */
[----:B--2---:R-:W-:Y:S07]  /*40000*/  HMMA.1688.F32.TF32 R12, R164, R8, R224 ;  /* 0x00000008a40c723c */ /* 0x004fee00000810e0 */
[----:B------:R-:W-:Y:S04]  /*40010*/  STL.64 [R1+0x90], R20 ;  /* 0x0000901401007387 */ /* 0x000fe80000100a00 */
[----:B------:R-:W-:Y:S04]  /*40020*/  STL.64 [R1+0x98], R22 ;  /* 0x0000981601007387 */ /* 0x000fe80000100a00 */
[----:B------:R1:W-:Y:S04]  /*40030*/  STL.64 [R1+0xb0], R16 ;  /* 0x0000b01001007387 */ /* 0x0003e80000100a00 */
[----:B------:R2:W-:Y:S04]  /*40040*/  STL.64 [R1+0xb8], R18 ;  /* 0x0000b81201007387 */ /* 0x0005e80000100a00 */
[----:B------:R3:W-:Y:S04]  /*40050*/  STL.64 [R1+0xa0], R12 ;  /* 0x0000a00c01007387 */ /* 0x0007e80000100a00 */
[----:B-1----:R-:W4:Y:S04]  /*40060*/  LDL.LU.64 R16, [R1+0x920] ;  /* 0x0009200001107983 */ /* 0x002f280000300a00 */
[----:B--2---:R-:W4:Y:S01]  /*40070*/  LDL.LU.64 R18, [R1+0x928] ;  /* 0x0009280001127983 */ /* 0x004f220000300a00 */
[----:B------:R-:W-:-:S02]  /*40080*/  IMAD.MOV.U32 R5, RZ, RZ, R14 ;  /* 0x000000ffff057224 */ /* 0x000fc400078e000e */
[----:B------:R-:W-:Y:S01]  /*40090*/  IMAD.MOV.U32 R4, RZ, RZ, R15 ;  /* 0x000000ffff047224 */ /* 0x000fe200078e000f */
[----:B---3--:R-:W2:Y:S01]  /*400a0*/  LDL.LU.64 R12, [R1+0x910] ;  /* 0x00091000010c7983 */ /* 0x008ea20000300a00 */
[-C--:B------:R-:W-:Y:S03]  /*400b0*/  HMMA.1688.F32.TF32 R20, R200, R8.reuse, R92 ;  /* 0x00000008c814723c */ /* 0x080fe6000008105c */
[----:B------:R-:W2:Y:S04]  /*400c0*/  LDL.LU.64 R14, [R1+0x918] ;  /* 0x00091800010e7983 */ /* 0x000ea80000300a00 */
[----:B------:R-:W-:Y:S04]  /*400d0*/  STL.64 [R1+0x39a8], R6 ;  /* 0x0039a80601007387 */ /* 0x000fe80000100a00 */
[----:B------:R1:W-:Y:S02]  /*400e0*/  STL.64 [R1+0x39a0], R4 ;  /* 0x0039a00401007387 */ /* 0x0003e40000100a00 */
[-C--:B-1----:R-:W-:Y:S10]  /*400f0*/  HMMA.1688.F32.TF32 R4, R228, R8.reuse, R108 ;  /* 0x00000008e404723c */ /* 0x082ff4000008106c */
[----:B------:R-:W-:Y:S04]  /*40100*/  STL.64 [R1+0xc0], R20 ;  /* 0x0000c01401007387 */ /* 0x000fe80000100a00 */
[----:B------:R1:W-:Y:S01]  /*40110*/  STL.64 [R1+0xc8], R22 ;  /* 0x0000c81601007387 */ /* 0x0003e20000100a00 */
[-C--:B------:R-:W-:Y:S08]  /*40120*/  HMMA.1688.F32.TF32 R24, R236, R8.reuse, R128 ;  /* 0x00000008ec18723c */ /* 0x080ff00000081080 */
[-C--:B-1----:R-:W-:Y:S01]  /*40130*/  HMMA.1688.F32.TF32 R20, R28, R8.reuse, R144 ;  /* 0x000000081c14723c */ /* 0x082fe20000081090 */
[----:B------:R-:W-:Y:S04]  /*40140*/  STL.64 [R1+0x180], R4 ;  /* 0x0001800401007387 */ /* 0x000fe80000100a00 */
[----:B------:R1:W-:Y:S03]  /*40150*/  STL.64 [R1+0x188], R6 ;  /* 0x0001880601007387 */ /* 0x0003e60000100a00 */
[----:B-1----:R-:W-:Y:S07]  /*40160*/  HMMA.1688.F32.TF32 R4, R32, R8, R184 ;  /* 0x000000082004723c */ /* 0x002fee00000810b8 */
[----:B------:R1:W-:Y:S04]  /*40170*/  STL.64 [R1+0x220], R24 ;  /* 0x0002201801007387 */ /* 0x0003e80000100a00 */
[----:B------:R-:W-:Y:S04]  /*40180*/  STL.64 [R1+0x228], R26 ;  /* 0x0002281a01007387 */ /* 0x000fe80000100a00 */
[----:B------:R3:W-:Y:S04]  /*40190*/  STL.64 [R1+0x410], R20 ;  /* 0x0004101401007387 */ /* 0x0007e80000100a00 */
[----:B------:R-:W-:Y:S04]  /*401a0*/  STL.64 [R1+0x418], R22 ;  /* 0x0004181601007387 */ /* 0x000fe80000100a00 */
[----:B------:R3:W-:Y:S01]  /*401b0*/  STL [R1+0x610], R4 ;  /* 0x0006100401007387 */ /* 0x0007e20000100800 */
[----:B-1----:R-:W-:Y:S01]  /*401c0*/  IMAD.MOV.U32 R25, RZ, RZ, R5 ;  /* 0x000000ffff197224 */ /* 0x002fe200078e0005 */
[----:B------:R-:W-:Y:S01]  /*401d0*/  MOV R24, R6 ;  /* 0x0000000600187202 */ /* 0x000fe20000000f00 */
[----:B---3--:R-:W-:Y:S01]  /*401e0*/  IMAD.MOV.U32 R21, RZ, RZ, R7 ;  /* 0x000000ffff157224 */ /* 0x008fe200078e0007 */
[----:B------:R-:W3:Y:S04]  /*401f0*/  LDL.LU.64 R4, [R1+0x900] ;  /* 0x0009000001047983 */ /* 0x000ee80000300a00 */
[----:B------:R-:W3:Y:S04]  /*40200*/  LDL.LU.64 R6, [R1+0x908] ;  /* 0x0009080001067983 */ /* 0x000ee80000300a00 */
[----:B------:R-:W3:Y:S04]  /*40210*/  LDL.LU.64 R108, [R1+0x8f0] ;  /* 0x0008f000016c7983 */ /* 0x000ee80000300a00 */
[----:B------:R-:W3:Y:S04]  /*40220*/  LDL.LU.64 R110, [R1+0x8f8] ;  /* 0x0008f800016e7983 */ /* 0x000ee80000300a00 */
[----:B------:R-:W-:Y:S04]  /*40230*/  STL.64 [R1+0x3998], R10 ;  /* 0x0039980a01007387 */ /* 0x000fe80000100a00 */
[----:B------:R1:W-:Y:S04]  /*40240*/  STL [R1+0x3840], R21 ;  /* 0x0038401501007387 */ /* 0x0003e80000100800 */
[----:B------:R-:W-:Y:S04]  /*40250*/  STL [R1+0x383c], R24 ;  /* 0x00383c1801007387 */ /* 0x000fe80000100800 */
[----:B------:R-:W-:Y:S04]  /*40260*/  STL [R1+0x3838], R25 ;  /* 0x0038381901007387 */ /* 0x000fe80000100800 */
[----:B-1----:R-:W3:Y:S04]  /*40270*/  LDL.LU.64 R20, [R1+0x8e0] ;  /* 0x0008e00001147983 */ /* 0x002ee80000300a00 */
[----:B------:R-:W3:Y:S01]  /*40280*/  LDL.LU.64 R22, [R1+0x8e8] ;  /* 0x0008e80001167983 */ /* 0x000ee20000300a00 */
[C---:B----4-:R-:W-:Y:S11]  /*40290*/  HMMA.1688.F32.TF32 R16, R84.reuse, R72, R16 ;  /* 0x000000485410723c */ /* 0x050ff60000081010 */
[----:B------:R-:W-:Y:S11]  /*402a0*/  @!UPT UIADD3 URZ, URZ, URZ, URZ ;  /* 0x0000003f3f3ff290 */ /* 0x000ff6000fffe03f */
[----:B------:R-:W-:Y:S01]  /*402b0*/  @!UPT UIADD3 URZ, URZ, URZ, URZ ;  /* 0x0000003f3f3ff290 */ /* 0x000fe2000fffe03f */
[----:B------:R-:W-:Y:S04]  /*402c0*/  STL.64 [R1+0x60], R16 ;  /* 0x0000601001007387 */ /* 0x000fe80000100a00 */
[----:B------:R1:W-:Y:S04]  /*402d0*/  STL.64 [R1+0x68], R18 ;  /* 0x0000681201007387 */ /* 0x0003e80000100a00 */
[----:B------:R-:W4:Y:S04]  /*402e0*/  LDL.LU.64 R104, [R1+0x8d0] ;  /* 0x0008d00001687983 */ /* 0x000f280000300a00 */
        /* <DEDUP_REMOVED lines=10> */
[----:B------:R-:W4:Y:S01]  /*40390*/  LDL.LU.64 R90, [R1+0x888] ;  /* 0x00088800015a7983 */ /* 0x000f220000300a00 */
[C---:B--2---:R-:W-:Y:S03]  /*403a0*/  HMMA.1688.F32.TF32 R8, R84.reuse, R68, R12 ;  /* 0x000000445408723c */ /* 0x044fe6000008100c */
[----:B------:R-:W2:Y:S04]  /*403b0*/  LDL.LU.64 R92, [R1+0x870] ;  /* 0x00087000015c7983 */ /* 0x000ea80000300a00 */
[----:B------:R-:W2:Y:S11]  /*403c0*/  LDL.LU.64 R94, [R1+0x878] ;  /* 0x00087800015e7983 */ /* 0x000eb60000300a00 */
[----:B------:R-:W-:Y:S06]  /*403d0*/  @!UPT UIADD3 URZ, URZ, URZ, URZ ;  /* 0x0000003f3f3ff290 */ /* 0x000fec000fffe03f */
[----:B------:R-:W-:Y:S01]  /*403e0*/  IMAD.MOV.U32 R14, RZ, RZ, R8 ;  /* 0x000000ffff0e7224 */ /* 0x000fe200078e0008 */
[----:B-1----:R-:W-:Y:S01]  /*403f0*/  MOV R18, R10 ;  /* 0x0000000a00127202 */ /* 0x002fe20000000f00 */
[----:B------:R-:W-:Y:S02]  /*40400*/  IMAD.MOV.U32 R15, RZ, RZ, R9 ;  /* 0x000000ffff0f7224 */ /* 0x000fe400078e0009 */
[----:B------:R-:W-:Y:S02]  /*40410*/  IMAD.MOV.U32 R26, RZ, RZ, R11 ;  /* 0x000000ffff1a7224 */ /* 0x000fe400078e000b */
[C---:B---3--:R-:W-:Y:S08]  /*40420*/  HMMA.1688.F32.TF32 R8, R84.reuse, R64, R4 ;  /* 0x000000405408723c */ /* 0x048ff00000081004 */
[----:B------:R-:W-:Y:S11]  /*40430*/  HMMA.1688.F32.TF32 R108, R84, R60, R108 ;  /* 0x0000003c546c723c */ /* 0x000ff6000008106c */
[----:B------:R-:W-:Y:S05]  /*40440*/  @!UPT UIADD3 URZ, URZ, URZ, URZ ;  /* 0x0000003f3f3ff290 */ /* 0x000fea000fffe03f */
[----:B------:R-:W-:Y:S01]  /*40450*/  IMAD.MOV.U32 R7, RZ, RZ, R8 ;  /* 0x000000ffff077224 */ /* 0x000fe200078e0008 */
[----:B------:R-:W-:Y:S01]  /*40460*/  MOV R5, R10 ;  /* 0x0000000a00057202 */ /* 0x000fe20000000f00 */
[----:B------:R-:W-:Y:S02]  /*40470*/  IMAD.MOV.U32 R6, RZ, RZ, R9 ;  /* 0x000000ffff067224 */ /* 0x000fe400078e0009 */
[----:B------:R-:W-:-:S04]  /*40480*/  IMAD.MOV.U32 R4, RZ, RZ, R11 ;  /* 0x000000ffff047224 */ /* 0x000fc800078e000b */
[----:B------:R-:W-:Y:S01]  /*40490*/  IMAD.MOV.U32 R11, RZ, RZ, R108 ;  /* 0x000000ffff0b7224 */ /* 0x000fe200078e006c */
[----:B------:R-:W-:Y:S01]  /*404a0*/  MOV R9, R110 ;  /* 0x0000006e00097202 */ /* 0x000fe20000000f00 */
[----:B------:R-:W-:Y:S02]  /*404b0*/  IMAD.MOV.U32 R10, RZ, RZ, R109 ;  /* 0x000000ffff0a7224 */ /* 0x000fe400078e006d */
[----:B------:R-:W-:Y:S02]  /*404c0*/  IMAD.MOV.U32 R8, RZ, RZ, R111 ;  /* 0x000000ffff087224 */ /* 0x000fe400078e006f */
[C---:B------:R-:W-:Y:S11]  /*404d0*/  HMMA.1688.F32.TF32 R108, R84.reuse, R56, R20 ;  /* 0x00000038546c723c */ /* 0x040ff60000081014 */
[----:B------:R-:W-:Y:S11]  /*404e0*/  @!UPT UIADD3 URZ, URZ, URZ, URZ ;  /* 0x0000003f3f3ff290 */ /* 0x000ff6000fffe03f */
[----:B------:R-:W-:Y:S02]  /*404f0*/  @!UPT UIADD3 URZ, URZ, URZ, URZ ;  /* 0x0000003f3f3ff290 */ /* 0x000fe4000fffe03f */
[----:B------:R-:W-:Y:S01]  /*40500*/  IMAD.MOV.U32 R27, RZ, RZ, R108 ;  /* 0x000000ffff1b7224 */ /* 0x000fe200078e006c */
[----:B------:R-:W-:Y:S01]  /*40510*/  MOV R22, R110 ;  /* 0x0000006e00167202 */ /* 0x000fe20000000f00 */
[----:B------:R-:W-:Y:S02]  /*40520*/  IMAD.MOV.U32 R19, RZ, RZ, R109 ;  /* 0x000000ffff137224 */ /* 0x000fe400078e006d */
[----:B------:R-:W-:Y:S01]  /*40530*/  IMAD.MOV.U32 R23, RZ, RZ, R111 ;  /* 0x000000ffff177224 */ /* 0x000fe200078e006f */
[C---:B----4-:R-:W-:Y:S08]  /*40540*/  HMMA.1688.F32.TF32 R248, R84.reuse, R52, R104 ;  /* 0x0000003454f8723c */ /* 0x050ff00000081068 */
[C---:B------:R-:W-:Y:S08]  /*40550*/  HMMA.1688.F32.TF32 R244, R84.reuse, R48, R100 ;  /* 0x0000003054f4723c */ /* 0x040ff00000081064 */
[C---:B------:R-:W-:Y:S08]  /*40560*/  HMMA.1688.F32.TF32 R76, R84.reuse, R44, R76 ;  /* 0x0000002c544c723c */ /* 0x040ff0000008104c */
[C---:B------:R-:W-:Y:S08]  /*40570*/  HMMA.1688.F32.TF32 R80, R84.reuse, R40, R80 ;  /* 0x000000285450723c */ /* 0x040ff00000081050 */
[----:B------:R-:W-:Y:S08]  /*40580*/  HMMA.1688.F32.TF32 R84, R84, R36, R96 ;  /* 0x000000245454723c */ /* 0x000ff00000081060 */
[C---:B------:R-:W-:Y:S01]  /*40590*/  HMMA.1688.F32.TF32 R88, R124.reuse, R72, R88 ;  /* 0x000000487c58723c */ /* 0x040fe20000081058 */
[----:B------:R-:W-:Y:S04]  /*405a0*/  STL.64 [R1+0x3950], R250 ;  /* 0x003950fa01007387 */ /* 0x000fe80000100a00 */
        /* <DEDUP_REMOVED lines=10> */
[----:B------:R1:W-:Y:S04]  /*40650*/  STL.64 [R1+0x39b0], R88 ;  /* 0x0039b05801007387 */ /* 0x0003e80000100a00 */
[----:B------:R-:W3:Y:S04]  /*40660*/  LDL.LU.64 R96, [R1+0x860] ;  /* 0x0008600001607983 */ /* 0x000ee80000300a00 */
[----:B------:R-:W3:Y:S04]  /*40670*/  LDL.LU.64 R98, [R1+0x868] ;  /* 0x0008680001627983 */ /* 0x000ee80000300a00 */
[----:B------:R-:W4:Y:S04]  /*40680*/  LDL.LU.64 R100, [R1+0x850] ;  /* 0x0008500001647983 */ /* 0x000f280000300a00 */
[----:B------:R-:W4:Y:S04]  /*40690*/  LDL.LU.64 R102, [R1+0x858] ;  /* 0x0008580001667983 */ /* 0x000f280000300a00 */
[----:B-1----:R-:W4:Y:S04]  /*406a0*/  LDL.LU.64 R88, [R1+0x840] ;  /* 0x0008400001587983 */ /* 0x002f280000300a00 */
        /* <DEDUP_REMOVED lines=29> */
[C---:B--2---:R-:W-:Y:S11]  /*40880*/  HMMA.1688.F32.TF32 R92, R124.reuse, R68, R92 ;  /* 0x000000447c5c723c */ /* 0x044ff6000008105c */
[----:B------:R-:W-:Y:S11]  /*40890*/  @!UPT UIADD3 URZ, URZ, URZ, URZ ;  /* 0x0000003f3f3ff290 */ /* 0x000ff6000fffe03f */
[----:B------:R-:W-:Y:S01]  /*408a0*/  @!UPT UIADD3 URZ, URZ, URZ, URZ ;  /* 0x0000003f3f3ff290 */ /* 0x000fe2000fffe03f */
[----:B------:R-:W-:Y:S04]  /*408b0*/  STL.64 [R1+0x39c8], R94 ;  /* 0x0039c85e01007387 */ /* 0x000fe80000100a00 */
[----:B------:R1:W-:Y:S04]  /*408c0*/  STL.64 [R1+0x39c0], R92 ;  /* 0x0039c05c01007387 */ /* 0x0003e80000100a00 */
[----:B-1----:R-:W2:Y:S04]  /*408d0*/  LDL.LU.64 R92, [R1+0x730] ;  /* 0x00073000015c7983 */ /* 0x002ea80000300a00 */
[----:B------:R-:W2:Y:S01]  /*408e0*/  LDL.LU.64 R94, [R1+0x738] ;  /* 0x00073800015e7983 */ /* 0x000ea20000300a00 */
[C---:B---3--:R-:W-:Y:S08]  /*408f0*/  HMMA.1688.F32.TF32 R96, R124.reuse, R64, R96 ;  /* 0x000000407c60723c */ /* 0x048ff00000081060 */
[C---:B----4-:R-:W-:Y:S11]  /*40900*/  HMMA.1688.F32.TF32 R104, R124.reuse, R56, R88 ;  /* 0x000000387c68723c */ /* 0x050ff60000081058 */
[----:B------:R-:W-:Y:S04]  /*40910*/  @!UPT UIADD3 URZ, URZ, URZ, URZ ;  /* 0x0000003f3f3ff290 */ /* 0x000fe8000fffe03f */
[----:B------:R-:W-:Y:S04]  /*40920*/  STL.64 [R1+0x39d8], R98 ;  /* 0x0039d86201007387 */ /* 0x000fe80000100a00 */
[----:B------:R1:W-:Y:S04]  /*40930*/  STL.64 [R1+0x39d0], R96 ;  /* 0x0039d06001007387 */ /* 0x0003e80000100a00 */
[----:B------:R-:W3:Y:S04]  /*40940*/  LDL.LU.64 R88, [R1+0x710] ;  /* 0x0007100001587983 */ /* 0x000ee80000300a00 */
[----:B------:R-:W3:Y:S01]  /*40950*/  LDL.LU.64 R90, [R1+0x718] ;  /* 0x00071800015a7983 */ /* 0x000ee20000300a00 */
[C---:B------:R-:W-:Y:S08]  /*40960*/  HMMA.1688.F32.TF32 R100, R124.reuse, R60, R100 ;  /* 0x0000003c7c64723c */ /* 0x040ff00000081064 */
[C---:B------:R-:W-:Y:S08]  /*40970*/  HMMA.1688.F32.TF32 R108, R124.reuse, R52, R108 ;  /* 0x000000347c6c723c */ /* 0x040ff0000008106c */
[C---:B------:R-:W-:Y:S08]  /*40980*/  HMMA.1688.F32.TF32 R112, R124.reuse, R48, R112 ;  /* 0x000000307c70723c */ /* 0x040ff00000081070 */
[C---:B------:R-:W-:Y:S08]  /*40990*/  HMMA.1688.F32.TF32 R116, R124.reuse, R44, R116 ;  /* 0x0000002c7c74723c */ /* 0x040ff00000081074 */
[C---:B------:R-:W-:Y:S08]  /*409a0*/  HMMA.1688.F32.TF32 R120, R124.reuse, R40, R120 ;  /* 0x000000287c78723c */ /* 0x040ff00000081078 */
[----:B------:R-:W-:Y:S08]  /*409b0*/  HMMA.1688.F32.TF32 R124, R124, R36, R128 ;  /* 0x000000247c7c723c */ /* 0x000ff00000081080 */
[C---:B------:R-:W-:Y:S01]  /*409c0*/  HMMA.1688.F32.TF32 R128, R164.reuse, R72, R84 ;  /* 0x00000048a480723c */ /* 0x040fe20000081054 */
[----:B------:R-:W4:Y:S04]  /*409d0*/  LDL.LU.64 R84, [R1+0x700] ;  /* 0x0007000001547983 */ /* 0x000f280000300a00 */
[----:B------:R-:W4:Y:S03]  /*409e0*/  LDL.LU.64 R86, [R1+0x708] ;  /* 0x0007080001567983 */ /* 0x000f260000300a00 */
[C---:B------:R-:W-:Y:S01]  /*409f0*/  HMMA.1688.F32.TF32 R132, R164.reuse, R68, R80 ;  /* 0x00000044a484723c */ /* 0x040fe20000081050 */
[----:B------:R-:W4:Y:S04]  /*40a00*/  LDL.LU.64 R80, [R1+0x6f0] ;  /* 0x0006f00001507983 */ /* 0x000f280000300a00 */
[----:B------:R-:W4:Y:S03]  /*40a10*/  LDL.LU.64 R82, [R1+0x6f8] ;  /* 0x0006f80001527983 */ /* 0x000f260000300a00 */
[C---:B------:R-:W-:Y:S08]  /*40a20*/  HMMA.1688.F32.TF32 R136, R164.reuse, R64, R136 ;  /* 0x00000040a488723c */ /* 0x040ff00000081088 */
[C---:B------:R-:W-:Y:S11]  /*40a30*/  HMMA.1688.F32.TF32 R144, R164.reuse, R56, R144 ;  /* 0x00000038a490723c */ /* 0x040ff60000081090 */
[----:B------:R-:W-:Y:S04]  /*40a40*/  @!UPT UIADD3 URZ, URZ, URZ, URZ ;  /* 0x0000003f3f3ff290 */ /* 0x000fe8000fffe03f */
[----:B------:R1:W-:Y:S01]  /*40a50*/  STL [R1+0x3944], R139 ;  /* 0x0039448b01007387 */ /* 0x0003e20000100800 */
[C---:B------:R-:W-:Y:S07]  /*40a60*/  HMMA.1688.F32.TF32 R160, R164.reuse, R40, R76 ;  /* 0x00000028a4a0723c */ /* 0x040fee000008104c */
[----:B------:R1:W-:Y:S04]  /*40a70*/  STL [R1+0x3940], R147 ;  /* 0x0039409301007387 */ /* 0x0003e80000100800 */
        /* <DEDUP_REMOVED lines=14> */
[C---:B------:R-:W-:Y:S03]  /*40b60*/  HMMA.1688.F32.TF32 R140, R164.reuse, R60, R140 ;  /* 0x0000003ca48c723c */ /* 0x040fe6000008108c */
[----:B-1----:R-:W4:Y:S04]  /*40b70*/  LDL.LU.64 R96, [R1+0x640] ;  /* 0x0006400001607983 */ /* 0x002f280000300a00 */
[----:B------:R-:W4:Y:S01]  /*40b80*/  LDL.LU.64 R98, [R1+0x648] ;  /* 0x0006480001627983 */ /* 0x000f220000300a00 */
[C---:B------:R-:W-:Y:S08]  /*40b90*/  HMMA.1688.F32.TF32 R148, R164.reuse, R52, R148 ;  /* 0x00000034a494723c */ /* 0x040ff00000081094 */
[C---:B------:R-:W-:Y:S08]  /*40ba0*/  HMMA.1688.F32.TF32 R152, R164.reuse, R48, R152 ;  /* 0x00000030a498723c */ /* 0x040ff00000081098 */
[C---:B------:R-:W-:Y:S08]  /*40bb0*/  HMMA.1688.F32.TF32 R156, R164.reuse, R44, R156 ;  /* 0x0000002ca49c723c */ /* 0x040ff0000008109c */
[----:B--2---:R-:W-:Y:S01]  /*40bc0*/  HMMA.1688.F32.TF32 R164, R164, R36, R92 ;  /* 0x00000024a4a4723c */ /* 0x004fe2000008105c */
[----:B------:R-:W2:Y:S04]  /*40bd0*/  LDL.LU.64 R92, [R1+0x630] ;  /* 0x00063000015c7983 */ /* 0x000ea80000300a00 */
[----:B------:R-:W2:Y:S03]  /*40be0*/  LDL.LU.64 R94, [R1+0x638] ;  /* 0x00063800015e7983 */ /* 0x000ea60000300a00 */
[C---:B---3--:R-:W-:Y:S11]  /*40bf0*/  HMMA.1688.F32.TF32 R88, R200.reuse, R72, R88 ;  /* 0x00000048c858723c */ /* 0x048ff60000081058 */
[----:B------:R-:W-:Y:S11]  /*40c00*/  @!UPT UIADD3 URZ, URZ, URZ, URZ ;  /* 0x0000003f3f3ff290 */ /* 0x000ff6000fffe03f */
[----:B------:R-:W-:Y:S02]  /*40c10*/  @!UPT UIADD3 URZ, URZ, URZ, URZ ;  /* 0x0000003f3f3ff290 */ /* 0x000fe4000fffe03f */
[----:B------:R-:W-:Y:S01]  /*40c20*/  IMAD.MOV.U32 R139, RZ, RZ, R88 ;  /* 0x000000ffff8b7224 */ /* 0x000fe200078e0058 */
[----:B------:R-:W-:Y:S01]  /*40c30*/  MOV R2, R90 ;  /* 0x0000005a00027202 */ /* 0x000fe20000000f00 */
[----:B------:R-:W-:Y:S02]  /*40c40*/  IMAD.MOV.U32 R147, RZ, RZ, R89 ;  /* 0x000000ffff937224 */ /* 0x000fe400078e0059 */
[----:B------:R-:W-:Y:S01]  /*40c50*/  IMAD.MOV.U32 R0, RZ, RZ, R91 ;  /* 0x000000ffff007224 */ /* 0x000fe200078e005b */
[----:B------:R-:W3:Y:S04]  /*40c60*/  LDL.LU.64 R88, [R1+0x5f0] ;  /* 0x0005f00001587983 */ /* 0x000ee80000300a00 */
[----:B------:R-:W3:Y:S01]  /*40c70*/  LDL.LU.64 R90, [R1+0x5f8] ;  /* 0x0005f800015a7983 */ /* 0x000ee20000300a00 */
[C---:B----4-:R-:W-:Y:S03]  /*40c80*/  HMMA.1688.F32.TF32 R168, R200.reuse, R68, R84 ;  /* 0x00000044c8a8723c */ /* 0x050fe60000081054 */
[----:B------:R-:W4:Y:S04]  /*40c90*/  LDL.LU.64 R84, [R1+0x5e0] ;  /* 0x0005e00001547983 */ /* 0x000f280000300a00 */
[----:B------:R-:W4:Y:S01]  /*40ca0*/  LDL.LU.64 R86, [R1+0x5e8] ;  /* 0x0005e80001567983 */ /* 0x000f220000300a00 */
[C---:B------:R-:W-:Y:S03]  /*40cb0*/  HMMA.1688.F32.TF32 R172, R200.reuse, R64, R80 ;  /* 0x00000040c8ac723c */ /* 0x040fe60000081050 */
[----:B------:R-:W4:Y:S04]  /*40cc0*/  LDL.LU.64 R80, [R1+0x5d0] ;  /* 0x0005d00001507983 */ /* 0x000f280000300a00 */
[----:B------:R-:W4:Y:S01]  /*40cd0*/  LDL.LU.64 R82, [R1+0x5d8] ;  /* 0x0005d80001527983 */ /* 0x000f220000300a00 */
[C---:B------:R-:W-:Y:S03]  /*40ce0*/  HMMA.1688.F32.TF32 R176, R200.reuse, R60, R76 ;  /* 0x0000003cc8b0723c */ /* 0x040fe6000008104c */
[----:B------:R-:W4:Y:S04]  /*40cf0*/  LDL.LU.64 R76, [R1+0x5c0] ;  /* 0x0005c000014c7983 */ /* 0x000f280000300a00 */
[----:B------:R-:W4:Y:S01]  /*40d00*/  LDL.LU.64 R78, [R1+0x5c8] ;  /* 0x0005c800014e7983 */ /* 0x000f220000300a00 */
[C---:B------:R-:W-:Y:S08]  /*40d10*/  HMMA.1688.F32.TF32 R180, R200.reuse, R56, R180 ;  /* 0x00000038c8b4723c */ /* 0x040ff000000810b4 */
[C---:B------:R-:W-:Y:S08]  /*40d20*/  HMMA.1688.F32.TF32 R184, R200.reuse, R52, R184 ;  /* 0x00000034c8b8723c */ /* 0x040ff000000810b8 */
[C---:B------:R-:W-:Y:S08]  /*40d30*/  HMMA.1688.F32.TF32 R188, R200.reuse, R48, R188 ;  /* 0x00000030c8bc723c */ /* 0x040ff000000810bc */
[C---:B------:R-:W-:Y:S08]  /*40d40*/  HMMA.1688.F32.TF32 R192, R200.reuse, R44, R192 ;  /* 0x0000002cc8c0723c */ /* 0x040ff000000810c0 */
[C---:B------:R-:W-:Y:S08]  /*40d50*/  HMMA.1688.F32.TF32 R196, R200.reuse, R40, R196 ;  /* 0x00000028c8c4723c */ /* 0x040ff000000810c4 */
[----:B------:R-:W-:Y:S08]  /*40d60*/  HMMA.1688.F32.TF32 R200, R200, R36, R216 ;  /* 0x00000024c8c8723c */ /* 0x000ff000000810d8 */
[C---:B------:R-:W-:Y:S08]  /*40d70*/  HMMA.1688.F32.TF32 R216, R228.reuse, R72, R212 ;  /* 0x00000048e4d8723c */ /* 0x040ff000000810d4 */
[C---:B------:R-:W-:Y:S08]  /*40d80*/  HMMA.1688.F32.TF32 R208, R228.reuse, R68, R208 ;  /* 0x00000044e4d0723c */ /* 0x040ff000000810d0 */
[C---:B------:R-:W-:Y:S07]  /*40d90*/  HMMA.1688.F32.TF32 R212, R228.reuse, R64, R204 ;  /* 0x00000040e4d4723c */ /* 0x040fee00000810cc */
[----:B------:R-:W-:Y:S04]  /*40da0*/  STL.64 [R1+0x80], R216 ;  /* 0x000080d801007387 */ /* 0x000fe80000100a00 */
[----:B------:R-:W-:Y:S04]  /*40db0*/  STL.64 [R1+0x88], R218 ;  /* 0x000088da01007387 */ /* 0x000fe80000100a00 */
[----:B------:R-:W-:Y:S04]  /*40dc0*/  STL.64 [R1+0x70], R208 ;  /* 0x000070d001007387 */ /* 0x000fe80000100a00 */
[----:B------:R2:W-:Y:S04]  /*40dd0*/  STL.64 [R1+0x78], R210 ;  /* 0x000078d201007387 */ /* 0x0005e80000100a00 */
[----:B------:R-:W-:Y:S04]  /*40de0*/  STL.64 [R1+0x40], R212 ;  /* 0x000040d401007387 */ /* 0x000fe80000100a00 */
[----:B------:R3:W-:Y:S01]  /*40df0*/  STL.64 [R1+0x48], R214 ;  /* 0x000048d601007387 */ /* 0x0007e20000100a00 */
[C---:B--2---:R-:W-:Y:S03]  /*40e00*/  HMMA.1688.F32.TF32 R208, R228.reuse, R56, R92 ;  /* 0x00000038e4d0723c */ /* 0x044fe6000008105c */
[----:B------:R-:W2:Y:S04]  /*40e10*/  LDL.LU.64 R92, [R1+0x5b0] ;  /* 0x0005b000015c7983 */ /* 0x000ea80000300a00 */
[----:B------:R-:W2:Y:S01]  /*40e20*/  LDL.LU.64 R94, [R1+0x5b8] ;  /* 0x0005b800015e7983 */ /* 0x000ea20000300a00 */
[C---:B------:R-:W-:Y:S08]  /*40e30*/  HMMA.1688.F32.TF32 R204, R228.reuse, R60, R96 ;  /* 0x0000003ce4cc723c */ /* 0x040ff00000081060 */
[C---:B---3--:R-:W-:Y:S01]  /*40e40*/  HMMA.1688.F32.TF32 R212, R228.reuse, R52, R88 ;  /* 0x00000034e4d4723c */ /* 0x048fe20000081058 */
[----:B------:R-:W3:Y:S04]  /*40e50*/  LDL.LU.64 R88, [R1+0x580] ;  /* 0x0005800001587983 */ /* 0x000ee80000300a00 */
[----:B------:R-:W3:Y:S03]  /*40e60*/  LDL.LU.64 R90, [R1+0x588] ;  /* 0x00058800015a7983 */ /* 0x000ee60000300a00 */
[C---:B----4-:R-:W-:Y:S01]  /*40e70*/  HMMA.1688.F32.TF32 R220, R228.reuse, R44, R80 ;  /* 0x0000002ce4dc723c */ /* 0x050fe20000081050 */
[----:B------:R-:W4:Y:S04]  /*40e80*/  LDL.LU.64 R80, [R1+0x570] ;  /* 0x0005700001507983 */ /* 0x000f280000300a00 */
[----:B------:R-:W4:Y:S03]  /*40e90*/  LDL.LU.64 R82, [R1+0x578] ;  /* 0x0005780001527983 */ /* 0x000f260000300a00 */
[C---:B------:R-:W-:Y:S01]  /*40ea0*/  HMMA.1688.F32.TF32 R216, R228.reuse, R48, R84 ;  /* 0x00000030e4d8723c */ /* 0x040fe20000081054 */
        /* <DEDUP_REMOVED lines=11> */
[----:B------:R-:W4:Y:S04]  /*40f60*/  LDL.LU.64 R76, [R1+0x4d0] ;  /* 0x0004d000014c7983 */ /* 0x000f280000300a00 */
[----:B------:R-:W4:Y:S01]  /*40f70*/  LDL.LU.64 R78, [R1+0x4d8] ;  /* 0x0004d800014e7983 */ /* 0x000f220000300a00 */
[----:B--2---:R-:W-:Y:S03]  /*40f80*/  HMMA.1688.F32.TF32 R228, R228, R36, R92 ;  /* 0x00000024e4e4723c */ /* 0x004fe6000008105c */
[----:B------:R-:W2:Y:S04]  /*40f90*/  LDL.LU.64 R92, [R1+0x4c0] ;  /* 0x0004c000015c7983 */ /* 0x000ea80000300a00 */
[----:B------:R-:W2:Y:S01]  /*40fa0*/  LDL.LU.64 R94, [R1+0x4c8] ;  /* 0x0004c800015e7983 */ /* 0x000ea20000300a00 */
[C---:B---3--:R-:W-:Y:S03]  /*40fb0*/  HMMA.1688.F32.TF32 R248, R236.reuse, R72, R88 ;  /* 0x00000048ecf8723c */ /* 0x048fe60000081058 */
[----:B------:R-:W3:Y:S04]  /*40fc0*/  LDL.LU.64 R88, [R1+0x4b0] ;  /* 0x0004b00001587983 */ /* 0x000ee80000300a00 */
[----:B------:R-:W3:Y:S11]  /*40fd0*/  LDL.LU.64 R90, [R1+0x4b8] ;  /* 0x0004b800015a7983 */ /* 0x000ef60000300a00 */
[----:B------:R-:W-:Y:S05]  /*40fe0*/  @!UPT UIADD3 URZ, URZ, URZ, URZ ;  /* 0x0000003f3f3ff290 */ /* 0x000fea000fffe03f */
[----:B------:R-:W-:Y:S04]  /*40ff0*/  STL.64 [R1+0x170], R248 ;  /* 0x000170f801007387 */ /* 0x000fe80000100a00 */
[----:B------:R4:W-:Y:S02]  /*41000*/  STL.64 [R1+0x178], R250 ;  /* 0x000178fa01007387 */ /* 0x0009e40000100a00 */
[C---:B----4-:R-:W-:Y:S02]  /*41010*/  HMMA.1688.F32.TF32 R248, R236.reuse, R68, R80 ;  /* 0x00000044ecf8723c */ /* 0x050fe40000081050 */
[----:B------:R-:W4:Y:S04]  /*41020*/  LDL.LU.64 R80, [R1+0x200] ;  /* 0x0002000001507983 */ /* 0x000f280000300a00 */
[----:B------:R-:W4:Y:S11]  /*41030*/  LDL.LU.64 R82, [R1+0x208] ;  /* 0x0002080001527983 */ /* 0x000f360000300a00 */
[----:B------:R-:W-:Y:S06]  /*41040*/  @!UPT UIADD3 URZ, URZ, URZ, URZ ;  /* 0x0000003f3f3ff290 */ /* 0x000fec000fffe03f */
[----:B------:R-:W-:Y:S04]  /*41050*/  STL.64 [R1+0x160], R248 ;  /* 0x000160f801007387 */ /* 0x000fe80000100a00 */
[----:B------:R1:W-:Y:S02]  /*41060*/  STL.64 [R1+0x168], R250 ;  /* 0x000168fa01007387 */ /* 0x0003e40000100a00 */
[C---:B-1----:R-:W-:Y:S02]  /*41070*/  HMMA.1688.F32.TF32 R248, R236.reuse, R64, R84 ;  /* 0x00000040ecf8723c */ /* 0x042fe40000081054 */
[----:B------:R-:W2:Y:S04]  /*41080*/  LDL.LU.64 R84, [R1+0x1f0] ;  /* 0x0001f00001547983 */ /* 0x000ea80000300a00 */
[----:B------:R-:W2:Y:S11]  /*41090*/  LDL.LU.64 R86, [R1+0x1f8] ;  /* 0x0001f80001567983 */ /* 0x000eb60000300a00 */
[----:B------:R-:W-:Y:S06]  /*410a0*/  @!UPT UIADD3 URZ, URZ, URZ, URZ ;  /* 0x0000003f3f3ff290 */ /* 0x000fec000fffe03f */
[----:B------:R-:W-:Y:S04]  /*410b0*/  STL.64 [R1+0x150], R248 ;  /* 0x000150f801007387 */ /* 0x000fe80000100a00 */
[----:B------:R1:W-:Y:S02]  /*410c0*/  STL.64 [R1+0x158], R250 ;  /* 0x000158fa01007387 */ /* 0x0003e40000100a00 */
[C---:B-1----:R-:W-:Y:S08]  /*410d0*/  HMMA.1688.F32.TF32 R248, R236.reuse, R60, R244 ;  /* 0x0000003cecf8723c */ /* 0x042ff000000810f4 */
[C---:B------:R-:W-:Y:S08]  /*410e0*/  HMMA.1688.F32.TF32 R244, R236.reuse, R56, R240 ;  /* 0x00000038ecf4723c */ /* 0x040ff000000810f0 */
[C---:B------:R-:W-:Y:S08]  /*410f0*/  HMMA.1688.F32.TF32 R240, R236.reuse, R52, R232 ;  /* 0x00000034ecf0723c */ /* 0x040ff000000810e8 */
[C---:B------:R-:W-:Y:S01]  /*41100*/  HMMA.1688.F32.TF32 R232, R236.reuse, R48, R96 ;  /* 0x00000030ece8723c */ /* 0x040fe20000081060 */
[----:B------:R-:W-:Y:S04]  /*41110*/  STL.64 [R1+0x140], R248 ;  /* 0x000140f801007387 */ /* 0x000fe80000100a00 */
[----:B------:R-:W-:Y:S04]  /*41120*/  STL.64 [R1+0x148], R250 ;  /* 0x000148fa01007387 */ /* 0x000fe80000100a00 */
[----:B------:R-:W-:Y:S01]  /*41130*/  STL.64 [R1+0x120], R244 ;  /* 0x000120f401007387 */ /* 0x000fe20000100a00 */
[----:B------:R-:W-:Y:S03]  /*41140*/  HMMA.1688.F32.TF32 R96, R236, R44, R76 ;  /* 0x0000002cec60723c */ /* 0x000fe6000008104c */
[----:B------:R1:W-:Y:S04]  /*41150*/  STL.64 [R1+0x128], R246 ;  /* 0x000128f601007387 */ /* 0x0003e80000100a00 */
[----:B------:R-:W-:Y:S04]  /*41160*/  STL.64 [R1+0x110], R240 ;  /* 0x000110f001007387 */ /* 0x000fe80000100a00 */
[----:B------:R-:W-:Y:S04]  /*41170*/  STL.64 [R1+0x118], R242 ;  /* 0x000118f201007387 */ /* 0x000fe80000100a00 */
[----:B------:R-:W4:Y:S04]  /*41180*/  LDL.LU.64 R76, [R1+0x360] ;  /* 0x00036000014c7983 */ /* 0x000f280000300a00 */
[----:B------:R-:W-:Y:S04]  /*41190*/  STL.64 [R1+0xe0], R232 ;  /* 0x0000e0e801007387 */ /* 0x000fe80000100a00 */
[----:B------:R1:W-:Y:S04]  /*411a0*/  STL.64 [R1+0xe8], R234 ;  /* 0x0000e8ea01007387 */ /* 0x0003e80000100a00 */
[----:B------:R-:W4:Y:S01]  /*411b0*/  LDL.LU.64 R78, [R1+0x368] ;  /* 0x00036800014e7983 */ /* 0x000f220000300a00 */
[----:B--2---:R-:W-:Y:S01]  /*411c0*/  HMMA.1688.F32.TF32 R84, R32, R72, R84 ;  /* 0x000000482054723c */ /* 0x004fe20000081054 */
[----:B-1----:R-:W-:Y:S01]  /*411d0*/  IMAD.MOV.U32 R247, RZ, RZ, R4 ;  /* 0x000000fffff77224 */ /* 0x002fe200078e0004 */
[----:B------:R-:W-:Y:S01]  /*411e0*/  MOV R244, R7 ;  /* 0x0000000700f47202 */ /* 0x000fe20000000f00 */
[----:B------:R-:W-:Y:S01]  /*411f0*/  IMAD.MOV.U32 R246, RZ, RZ, R5 ;  /* 0x000000fffff67224 */ /* 0x000fe200078e0005 */
[----:B------:R-:W-:Y:S01]  /*41200*/  MOV R248, R11 ;  /* 0x0000000b00f87202 */ /* 0x000fe20000000f00 */
[----:B------:R-:W-:Y:S01]  /*41210*/  IMAD.MOV.U32 R245, RZ, RZ, R6 ;  /* 0x000000fffff57224 */ /* 0x000fe200078e0006 */
[----:B------:R-:W-:Y:S02]  /*41220*/  LDS R240, [R252+0x2000] ;  /* 0x00200000fcf07984 */ /* 0x000fe40000000800 */
[----:B------:R-:W-:Y:S01]  /*41230*/  HMMA.1688.F32.TF32 R232, R236, R40, R92 ;  /* 0x00000028ece8723c */ /* 0x000fe2000008105c */
[----:B------:R-:W-:Y:S01]  /*41240*/  IMAD.MOV.U32 R251, RZ, RZ, R8 ;  /* 0x000000fffffb7224 */ /* 0x000fe200078e0008 */
[----:B------:R-:W-:Y:S01]  /*41250*/  LDS R242, [R252+0x3000] ;  /* 0x00300000fcf27984 */ /* 0x000fe20000000800 */
[----:B------:R-:W-:-:S02]  /*41260*/  IMAD.MOV.U32 R250, RZ, RZ, R9 ;  /* 0x000000fffffa7224 */ /* 0x000fc400078e0009 */
[----:B------:R-:W-:Y:S01]  /*41270*/  IMAD.MOV.U32 R249, RZ, RZ, R10 ;  /* 0x000000fffff97224 */ /* 0x000fe200078e000a */
[----:B------:R-:W-:Y:S02]  /*41280*/  LDS R241, [R3+0x2000] ;  /* 0x0020000003f17984 */ /* 0x000fe40000000800 */
[----:B---3--:R-:W-:Y:S02]  /*41290*/  HMMA.1688.F32.TF32 R236, R236, R36, R88 ;  /* 0x00000024ecec723c */ /* 0x008fe40000081058 */
[----:B------:R-:W1:Y:S06]  /*412a0*/  LDS R243, [R3+0x3000] ;  /* 0x0030000003f37984 */ /* 0x000e6c0000000800 */
[----:B----4-:R-:W-:Y:S01]  /*412b0*/  HMMA.1688.F32.TF32 R88, R28, R72, R80 ;  /* 0x000000481c58723c */ /* 0x010fe20000081050 */
[----:B------:R-:W-:Y:S04]  /*412c0*/  STL.64 [R1+0xd0], R96 ;  /* 0x0000d06001007387 */ /* 0x000fe80000100a00 */
[----:B------:R-:W-:Y:S04]  /*412d0*/  STL.64 [R1+0xd8], R98 ;  /* 0x0000d86201007387 */ /* 0x000fe80000100a00 */
[----:B------:R-:W-:Y:S04]  /*412e0*/  STL.64 [R1+0x38d0], R234 ;  /* 0x0038d0ea01007387 */ /* 0x000fe80000100a00 */
[----:B------:R-:W-:Y:S04]  /*412f0*/  STL.64 [R1+0x38c8], R232 ;  /* 0x0038c8e801007387 */ /* 0x000fe80000100a00 */
[----:B------:R-:W-:Y:S04]  /*41300*/  STL.64 [R1+0x38e0], R238 ;  /* 0x0038e0ee01007387 */ /* 0x000fe80000100a00 */
[----:B------:R-:W-:Y:S04]  /*41310*/  STL.64 [R1+0x38d8], R236 ;  /* 0x0038d8ec01007387 */ /* 0x000fe80000100a00 */
[----:B------:R-:W2:Y:S04]  /*41320*/  LDL.LU.64 R80, [R1+0x1e0] ;  /* 0x0001e00001507983 */ /* 0x000ea80000300a00 */
[----:B------:R-:W2:Y:S01]  /*41330*/  LDL.LU.64 R82, [R1+0x1e8] ;  /* 0x0001e80001527983 */ /* 0x000ea20000300a00 */
[----:B------:R-:W-:-:S03]  /*41340*/  IMAD.MOV.U32 R20, RZ, RZ, R84 ;  /* 0x000000ffff147224 */ /* 0x000fc600078e0054 */
[----:B------:R-:W-:Y:S01]  /*41350*/  STL.64 [R1+0x200], R88 ;  /* 0x0002005801007387 */ /* 0x000fe20000100a00 */
[----:B------:R-:W-:Y:S01]  /*41360*/  IMAD.MOV.U32 R17, RZ, RZ, R85 ;  /* 0x000000ffff117224 */ /* 0x000fe200078e0055 */
[----:B------:R-:W-:Y:S02]  /*41370*/  MOV R13, R86 ;  /* 0x00000056000d7202 */ /* 0x000fe40000000f00 */
[----:B------:R-:W-:Y:S04]  /*41380*/  STL.64 [R1+0x208], R90 ;  /* 0x0002085a01007387 */ /* 0x000fe80000100a00 */
[----:B------:R3:W-:Y:S04]  /*41390*/  STL [R1+0x56c], R87 ;  /* 0x00056c5701007387 */ /* 0x0007e80000100800 */
[----:B------:R-:W4:Y:S04]  /*413a0*/  LDL.LU.64 R84, [R1+0x4a0] ;  /* 0x0004a00001547983 */ /* 0x000f280000300a00 */
[----:B---3--:R-:W4:Y:S01]  /*413b0*/  LDL.LU.64 R86, [R1+0x4a8] ;  /* 0x0004a80001567983 */ /* 0x008f220000300a00 */
[-C--:B------:R-:W-:Y:S03]  /*413c0*/  HMMA.1688.F32.TF32 R76, R28, R68.reuse, R76 ;  /* 0x000000441c4c723c */ /* 0x080fe6000008104c */
[----:B------:R-:W-:Y:S04]  /*413d0*/  STL [R1+0x384c], R13 ;  /* 0x00384c0d01007387 */ /* 0x000fe80000100800 */
[----:B------:R-:W-:Y:S04]  /*413e0*/  STL [R1+0x3848], R20 ;  /* 0x0038481401007387 */ /* 0x000fe80000100800 */
[----:B------:R-:W-:Y:S11]  /*413f0*/  STL [R1+0x3844], R17 ;  /* 0x0038441101007387 */ /* 0x000ff60000100800 */
[----:B------:R-:W-:Y:S02]  /*41400*/  @!UPT UIADD3 URZ, URZ, URZ, URZ ;  /* 0x0000003f3f3ff290 */ /* 0x000fe4000fffe03f */
[----:B------:R-:W-:Y:S01]  /*41410*/  IMAD.MOV.U32 R235, RZ, RZ, R76 ;  /* 0x000000ffffeb7224 */ /* 0x000fe200078e004c */
[----:B------:R-:W-:Y:S01]  /*41420*/  MOV R232, R79 ;  /* 0x0000004f00e87202 */ /* 0x000fe20000000f00 */
[----:B------:R-:W-:Y:S02]  /*41430*/  IMAD.MOV.U32 R234, RZ, RZ, R77 ;  /* 0x000000ffffea7224 */ /* 0x000fe400078e004d */
[----:B------:R-:W-:Y:S01]  /*41440*/  IMAD.MOV.U32 R233, RZ, RZ, R78 ;  /* 0x000000ffffe97224 */ /* 0x000fe200078e004e */
[----:B------:R-:W3:Y:S04]  /*41450*/  LDL.LU.64 R76, [R1+0x480] ;  /* 0x00048000014c7983 */ /* 0x000ee80000300a00 */
[----:B------:R-:W3:Y:S04]  /*41460*/  LDL.LU.64 R78, [R1+0x488] ;  /* 0x00048800014e7983 */ /* 0x000ee80000300a00 */
[----:B------:R-:W-:Y:S04]  /*41470*/  STL [R1+0x3904], R232 ;  /* 0x003904e801007387 */ /* 0x000fe80000100800 */
[----:B------:R-:W-:Y:S04]  /*41480*/  STL [R1+0x3900], R234 ;  /* 0x003900ea01007387 */ /* 0x000fe80000100800 */
[----:B------:R1:W-:Y:S04]  /*41490*/  STL [R1+0x38fc], R235 ;  /* 0x0038fceb01007387 */ /* 0x0003e80000100800 */
[----:B------:R1:W-:Y:S01]  /*414a0*/  STL [R1+0x38f8], R233 ;  /* 0x0038f8e901007387 */ /* 0x0003e20000100800 */
[----:B--2---:R-:W-:Y:S08]  /*414b0*/  HMMA.1688.F32.TF32 R80, R32, R68, R80 ;  /* 0x000000442050723c */ /* 0x004ff00000081050 */
[----:B----4-:R-:W-:Y:S11]  /*414c0*/  HMMA.1688.F32.TF32 R84, R28, R64, R84 ;  /* 0x000000401c54723c */ /* 0x010ff60000081054 */
[----:B------:R-:W-:Y:S05]  /*414d0*/  @!UPT UIADD3 URZ, URZ, URZ, URZ ;  /* 0x0000003f3f3ff290 */ /* 0x000fea000fffe03f */
[----:B------:R-:W-:Y:S01]  /*414e0*/  MOV R16, R83 ;  /* 0x0000005300107202 */ /* 0x000fe20000000f00 */
[----:B------:R-:W-:Y:S02]  /*414f0*/  IMAD.MOV.U32 R21, RZ, RZ, R80 ;  /* 0x000000ffff157224 */ /* 0x000fe400078e0050 */
[----:B------:R-:W-:Y:S02]  /*41500*/  IMAD.MOV.U32 R24, RZ, RZ, R81 ;  /* 0x000000ffff187224 */ /* 0x000fe400078e0051 */
[----:B------:R-:W-:Y:S01]  /*41510*/  IMAD.MOV.U32 R25, RZ, RZ, R82 ;  /* 0x000000ffff197224 */ /* 0x000fe200078e0052 */
[----:B------:R-:W2:Y:S04]  /*41520*/  LDL.LU.64 R80, [R1+0x3b0] ;  /* 0x0003b00001507983 */ /* 0x000ea80000300a00 */
[----:B------:R-:W2:Y:S04]  /*41530*/  LDL.LU.64 R82, [R1+0x3b8] ;  /* 0x0003b80001527983 */ /* 0x000ea80000300a00 */
[----:B------:R-:W-:Y:S04]  /*41540*/  STL [R1+0x385c], R16 ;  /* 0x00385c1001007387 */ /* 0x000fe80000100800 */
[----:B------:R-:W-:Y:S04]  /*41550*/  STL [R1+0x3858], R21 ;  /* 0x0038581501007387 */ /* 0x000fe80000100800 */
[----:B------:R-:W-:Y:S01]  /*41560*/  STL [R1+0x3854], R24 ;  /* 0x0038541801007387 */ /* 0x000fe20000100800 */
[----:B------:R-:W-:Y:S01]  /*41570*/  MOV R236, R87 ;  /* 0x0000005700ec7202 */ /* 0x000fe20000000f00 */
[----:B------:R-:W-:-:S02]  /*41580*/  IMAD.MOV.U32 R239, RZ, RZ, R84 ;  /* 0x000000ffffef7224 */ /* 0x000fc400078e0054 */
[----:B------:R-:W-:Y:S01]  /*41590*/  STL [R1+0x3850], R25 ;  /* 0x0038501901007387 */ /* 0x000fe20000100800 */
[----:B------:R-:W-:Y:S02]  /*415a0*/  IMAD.MOV.U32 R238, RZ, RZ, R85 ;  /* 0x000000ffffee7224 */ /* 0x000fe400078e0055 */
[----:B------:R-:W-:Y:S01]  /*415b0*/  IMAD.MOV.U32 R237, RZ, RZ, R86 ;  /* 0x000000ffffed7224 */ /* 0x000fe200078e0056 */
[----:B------:R-:W4:Y:S04]  /*415c0*/  LDL.LU.64 R84, [R1+0x3c0] ;  /* 0x0003c00001547983 */ /* 0x000f280000300a00 */
[----:B------:R-:W4:Y:S01]  /*415d0*/  LDL.LU.64 R86, [R1+0x3c8] ;  /* 0x0003c80001567983 */ /* 0x000f220000300a00 */
[----:B---3--:R-:W-:Y:S03]  /*415e0*/  HMMA.1688.F32.TF32 R76, R28, R60, R76 ;  /* 0x0000003c1c4c723c */ /* 0x008fe6000008104c */
[----:B------:R-:W-:Y:S04]  /*415f0*/  STL [R1+0x3914], R236 ;  /* 0x003914ec01007387 */ /* 0x000fe80000100800 */
[----:B------:R-:W-:Y:S04]  /*41600*/  STL [R1+0x3910], R237 ;  /* 0x003910ed01007387 */ /* 0x000fe80000100800 */
[----:B------:R-:W-:Y:S04]  /*41610*/  STL [R1+0x390c], R238 ;  /* 0x00390cee01007387 */ /* 0x000fe80000100800 */
[----:B------:R-:W-:Y:S08]  /*41620*/  STL [R1+0x3908], R239 ;  /* 0x003908ef01007387 */ /* 0x000ff00000100800 */
[----:B------:R3:W-:Y:S01]  /*41630*/  STL.64 [R1+0x368], R78 ;  /* 0x0003684e01007387 */ /* 0x0007e20000100a00 */
[----:B-1----:R-:W-:-:S02]  /*41640*/  IMAD.MOV.U32 R235, RZ, RZ, R76 ;  /* 0x000000ffffeb7224 */ /* 0x002fc400078e004c */
[----:B------:R-:W-:Y:S02]  /*41650*/  IMAD.MOV.U32 R233, RZ, RZ, R77 ;  /* 0x000000ffffe97224 */ /* 0x000fe400078e004d */
[----:B------:R-:W4:Y:S04]  /*41660*/  LDL.LU.64 R76, [R1+0x3d0] ;  /* 0x0003d000014c7983 */ /* 0x000f280000300a00 */
[----:B---3--:R-:W3:Y:S04]  /*41670*/  LDL.LU.64 R78, [R1+0x3d8] ;  /* 0x0003d800014e7983 */ /* 0x008ee80000300a00 */
[----:B------:R-:W-:Y:S04]  /*41680*/  STL [R1+0x391c], R233 ;  /* 0x00391ce901007387 */ /* 0x000fe80000100800 */
[----:B------:R-:W-:Y:S01]  /*41690*/  STL [R1+0x3918], R235 ;  /* 0x003918eb01007387 */ /* 0x000fe20000100800 */
[C---:B--2---:R-:W-:Y:S03]  /*416a0*/  HMMA.1688.F32.TF32 R88, R28.reuse, R56, R80 ;  /* 0x000000381c58723c */ /* 0x044fe60000081050 */
[----:B------:R-:W2:Y:S04]  /*416b0*/  LDL.LU.64 R80, [R1+0x3e0] ;  /* 0x0003e00001507983 */ /* 0x000ea80000300a00 */
[----:B------:R-:W2:Y:S01]  /*416c0*/  LDL.LU.64 R82, [R1+0x3e8] ;  /* 0x0003e80001527983 */ /* 0x000ea20000300a00 */
[----:B----4-:R-:W-:Y:S11]  /*416d0*/  HMMA.1688.F32.TF32 R84, R28, R52, R84 ;  /* 0x000000341c54723c */ /* 0x010ff60000081054 */
[----:B------:R-:W-:Y:S04]  /*416e0*/  @!UPT UIADD3 URZ, URZ, URZ, URZ ;  /* 0x0000003f3f3ff290 */ /* 0x000fe8000fffe03f */
[----:B------:R1:W-:Y:S04]  /*416f0*/  STL.64 [R1+0x3b0], R88 ;  /* 0x0003b05801007387 */ /* 0x0003e80000100a00 */
[----:B------:R4:W-:Y:S04]  /*41700*/  STL.64 [R1+0x3b8], R90 ;  /* 0x0003b85a01007387 */ /* 0x0009e80000100a00 */
[----:B-1----:R-:W2:Y:S04]  /*41710*/  LDL.LU.64 R88, [R1+0x400] ;  /* 0x0004000001587983 */ /* 0x002ea80000300a00 */
[----:B----4-:R-:W4:Y:S01]  /*41720*/  LDL.LU.64 R90, [R1+0x408] ;  /* 0x00040800015a7983 */ /* 0x010f220000300a00 */
[----:B------:R-:W-:-:S02]  /*41730*/  IMAD.MOV.U32 R234, RZ, RZ, R87 ;  /* 0x000000ffffea7224 */ /* 0x000fc400078e0057 */
[----:B------:R-:W-:Y:S01]  /*41740*/  IMAD.MOV.U32 R232, RZ, RZ, R86 ;  /* 0x000000ffffe87224 */ /* 0x000fe200078e0056 */
[----:B------:R-:W-:Y:S01]  /*41750*/  MOV R239, R85 ;  /* 0x0000005500ef7202 */ /* 0x000fe20000000f00 */
[----:B------:R-:W-:Y:S01]  /*41760*/  IMAD.MOV.U32 R238, RZ, RZ, R84 ;  /* 0x000000ffffee7224 */ /* 0x000fe200078e0054 */
[----:B------:R1:W-:Y:S01]  /*41770*/  STL [R1+0x392c], R234 ;  /* 0x00392cea01007387 */ /* 0x0003e20000100800 */
[----:B---3--:R-:W-:Y:S03]  /*41780*/  HMMA.1688.F32.TF32 R76, R28, R48, R76 ;  /* 0x000000301c4c723c */ /* 0x008fe6000008104c */
[----:B------:R3:W-:Y:S04]  /*41790*/  STL [R1+0x3928], R232 ;  /* 0x003928e801007387 */ /* 0x0007e80000100800 */
[----:B------:R1:W-:Y:S04]  /*417a0*/  STL [R1+0x3924], R238 ;  /* 0x003924ee01007387 */ /* 0x0003e80000100800 */
[----:B------:R1:W-:Y:S11]  /*417b0*/  STL [R1+0x3920], R239 ;  /* 0x003920ef01007387 */ /* 0x0003f60000100800 */
[----:B------:R-:W-:Y:S02]  /*417c0*/  @!UPT UIADD3 URZ, URZ, URZ, URZ ;  /* 0x0000003f3f3ff290 */ /* 0x000fe4000fffe03f */
[----:B------:R-:W-:Y:S01]  /*417d0*/  IMAD.MOV.U32 R233, RZ, RZ, R76 ;  /* 0x000000ffffe97224 */ /* 0x000fe200078e004c */
[----:B------:R-:W-:Y:S01]  /*417e0*/  MOV R235, R77 ;  /* 0x0000004d00eb7202 */ /* 0x000fe20000000f00 */
[----:B------:R-:W-:Y:S01]  /*417f0*/  IMAD.MOV.U32 R236, RZ, RZ, R78 ;  /* 0x000000ffffec7224 */ /* 0x000fe200078e004e */
[----:B------:R-:W3:Y:S01]  /*41800*/  LDL.LU.64 R76, [R1+0x3f0] ;  /* 0x0003f000014c7983 */ /* 0x000ee20000300a00 */
[----:B------:R-:W-:-:S03]  /*41810*/  IMAD.MOV.U32 R237, RZ, RZ, R79 ;  /* 0x000000ffffed7224 */ /* 0x000fc600078e004f */
[----:B------:R-:W3:Y:S04]  /*41820*/  LDL.LU.64 R78, [R1+0x3f8] ;  /* 0x0003f800014e7983 */ /* 0x000ee80000300a00 */
[----:B------:R-:W3:Y:S04]  /*41830*/  LDL.LU.64 R84, [R1+0x370] ;  /* 0x0003700001547983 */ /* 0x000ee80000300a00 */
[----:B------:R-:W3:Y:S04]  /*41840*/  LDL.LU.64 R86, [R1+0x378] ;  /* 0x0003780001567983 */ /* 0x000ee80000300a00 */
[----:B------:R1:W-:Y:S04]  /*41850*/  STL [R1+0x393c], R237 ;  /* 0x00393ced01007387 */ /* 0x0003e80000100800 */
[----:B------:R1:W-:Y:S04]  /*41860*/  STL [R1+0x3938], R236 ;  /* 0x003938ec01007387 */ /* 0x0003e80000100800 */
[----:B------:R1:W-:Y:S04]  /*41870*/  STL [R1+0x3934], R233 ;  /* 0x003934e901007387 */ /* 0x0003e80000100800 */
[----:B------:R1:W-:Y:S01]  /*41880*/  STL [R1+0x3930], R235 ;  /* 0x003930eb01007387 */ /* 0x0003e20000100800 */
[C---:B--2---:R-:W-:Y:S08]  /*41890*/  HMMA.1688.F32.TF32 R80, R28.reuse, R44, R80 ;  /* 0x0000002c1c50723c */ /* 0x044ff00000081050 */
[----:B----4-:R-:W-:Y:S11]  /*418a0*/  HMMA.1688.F32.TF32 R88, R28, R40, R88 ;  /* 0x000000281c58723c */ /* 0x010ff60000081058 */
[----:B------:R-:W-:Y:S05]  /*418b0*/  @!UPT UIADD3 URZ, URZ, URZ, URZ ;  /* 0x0000003f3f3ff290 */ /* 0x000fea000fffe03f */
[----:B-1----:R-:W-:Y:S01]  /*418c0*/  IMAD.MOV.U32 R234, RZ, RZ, R80 ;  /* 0x000000ffffea7224 */ /* 0x002fe200078e0050 */
[----:B---3--:R-:W-:Y:S01]  /*418d0*/  MOV R232, R81 ;  /* 0x0000005100e87202 */ /* 0x008fe20000000f00 */
[----:B------:R-:W-:Y:S01]  /*418e0*/  IMAD.MOV.U32 R238, RZ, RZ, R82 ;  /* 0x000000ffffee7224 */ /* 0x000fe200078e0052 */
[----:B------:R-:W2:Y:S01]  /*418f0*/  LDL.LU.64 R80, [R1+0x350] ;  /* 0x0003500001507983 */ /* 0x000ea20000300a00 */
[----:B------:R-:W-:-:S03]  /*41900*/  IMAD.MOV.U32 R239, RZ, RZ, R83 ;  /* 0x000000ffffef7224 */ /* 0x000fc600078e0053 */
[----:B------:R-:W2:Y:S04]  /*41910*/  LDL.LU.64 R82, [R1+0x358] ;  /* 0x0003580001527983 */ /* 0x000ea80000300a00 */
[----:B------:R-:W-:Y:S04]  /*41920*/  STL.64 [R1+0x400], R88 ;  /* 0x0004005801007387 */ /* 0x000fe80000100a00 */
[----:B------:R-:W-:Y:S01]  /*41930*/  STL [R1+0x408], R90 ;  /* 0x0004085a01007387 */ /* 0x000fe20000100800 */
[----:B------:R-:W-:Y:S03]  /*41940*/  HMMA.1688.F32.TF32 R28, R28, R36, R76 ;  /* 0x000000241c1c723c */ /* 0x000fe6000008104c */
[----:B------:R-:W3:Y:S04]  /*41950*/  LDL.LU.64 R76, [R1+0x330] ;  /* 0x00033000014c7983 */ /* 0x000ee80000300a00 */
[----:B------:R-:W3:Y:S11]  /*41960*/  LDL.LU.64 R78, [R1+0x338] ;  /* 0x00033800014e7983 */ /* 0x000ef60000300a00 */
[----:B------:R-:W-:Y:S06]  /*41970*/  @!UPT UIADD3 URZ, URZ, URZ, URZ ;  /* 0x0000003f3f3ff290 */ /* 0x000fec000fffe03f */
[----:B------:R-:W-:Y:S01]  /*41980*/  MOV R237, R28 ;  /* 0x0000001c00ed7202 */ /* 0x000fe20000000f00 */
[----:B------:R-:W-:Y:S02]  /*41990*/  IMAD.MOV.U32 R236, RZ, RZ, R29 ;  /* 0x000000ffffec7224 */ /* 0x000fe400078e001d */
[----:B------:R-:W-:Y:S02]  /*419a0*/  IMAD.MOV.U32 R233, RZ, RZ, R30 ;  /* 0x000000ffffe97224 */ /* 0x000fe400078e001e */
[----:B------:R-:W-:Y:S02]  /*419b0*/  IMAD.MOV.U32 R235, RZ, RZ, R31 ;  /* 0x000000ffffeb7224 */ /* 0x000fe400078e001f */
[----:B------:R-:W-:Y:S11]  /*419c0*/  HMMA.1688.F32.TF32 R28, R32, R64, R84 ;  /* 0x00000040201c723c */ /* 0x000ff60000081054 */
[----:B------:R-:W-:Y:S11]  /*419d0*/  @!UPT UIADD3 URZ, URZ, URZ, URZ ;  /* 0x0000003f3f3ff290 */ /* 0x000ff6000fffe03f */
[----:B------:R-:W-:Y:S02]  /*419e0*/  @!UPT UIADD3 URZ, URZ, URZ, URZ ;  /* 0x0000003f3f3ff290 */ /* 0x000fe4000fffe03f */
[----:B------:R-:W-:Y:S01]  /*419f0*/  MOV R25, R28 ;  /* 0x0000001c00197202 */ /* 0x000fe20000000f00 */
[----:B------:R-:W-:Y:S02]  /*41a00*/  IMAD.MOV.U32 R13, RZ, RZ, R29 ;  /* 0x000000ffff0d7224 */ /* 0x000fe400078e001d */
[----:B------:R-:W-:Y:S01]  /*41a10*/  IMAD.MOV.U32 R20, RZ, RZ, R30 ;  /* 0x000000ffff147224 */ /* 0x000fe200078e001e */
[----:B------:R-:W4:Y:S01]  /*41a20*/  LDL.LU.64 R28, [R1+0x300] ;  /* 0x00030000011c7983 */ /* 0x000f220000300a00 */
[----:B------:R-:W-:-:S03]  /*41a30*/  IMAD.MOV.U32 R17, RZ, RZ, R31 ;  /* 0x000000ffff117224 */ /* 0x000fc600078e001f */
[----:B------:R-:W4:Y:S04]  /*41a40*/  LDL.LU.64 R30, [R1+0x308] ;  /* 0x00030800011e7983 */ /* 0x000f280000300a00 */
[----:B------:R-:W-:Y:S04]  /*41a50*/  STL [R1+0x386c], R17 ;  /* 0x00386c1101007387 */ /* 0x000fe80000100800 */
[----:B------:R-:W-:Y:S04]  /*41a60*/  STL [R1+0x3868], R20 ;  /* 0x0038681401007387 */ /* 0x000fe80000100800 */
[----:B------:R-:W-:Y:S04]  /*41a70*/  STL [R1+0x3864], R25 ;  /* 0x0038641901007387 */ /* 0x000fe80000100800 */
[----:B------:R-:W-:Y:S01]  /*41a80*/  STL [R1+0x3860], R13 ;  /* 0x0038600d01007387 */ /* 0x000fe20000100800 */
[----:B--2---:R-:W-:Y:S11]  /*41a90*/  HMMA.1688.F32.TF32 R80, R32, R60, R80 ;  /* 0x0000003c2050723c */ /* 0x004ff60000081050 */
[----:B------:R-:W-:Y:S11]  /*41aa0*/  @!UPT UIADD3 URZ, URZ, URZ, URZ ;  /* 0x0000003f3f3ff290 */ /* 0x000ff6000fffe03f */
[----:B------:R-:W-:Y:S01]  /*41ab0*/  @!UPT UIADD3 URZ, URZ, URZ, URZ ;  /* 0x0000003f3f3ff290 */ /* 0x000fe2000fffe03f */
[----:B------:R1:W-:Y:S01]  /*41ac0*/  STL [R1+0x510], R80 ;  /* 0x0005105001007387 */ /* 0x0003e20000100800 */
[----:B------:R-:W-:-:S03]  /*41ad0*/  IMAD.MOV.U32 R24, RZ, RZ, R83 ;  /* 0x000000ffff187224 */ /* 0x000fc600078e0053 */
[----:B------:R-:W2:Y:S01]  /*41ae0*/  LDL.LU.64 R84, [R1+0x2e0] ;  /* 0x0002e00001547983 */ /* 0x000ea20000300a00 */
[----:B------:R-:W-:Y:S01]  /*41af0*/  IMAD.MOV.U32 R21, RZ, RZ, R82 ;  /* 0x000000ffff157224 */ /* 0x000fe200078e0052 */
[----:B------:R-:W-:Y:S02]  /*41b00*/  MOV R16, R81 ;  /* 0x0000005100107202 */ /* 0x000fe40000000f00 */
[----:B------:R-:W2:Y:S04]  /*41b10*/  LDL.LU.64 R86, [R1+0x2e8] ;  /* 0x0002e80001567983 */ /* 0x000ea80000300a00 */
[----:B-1----:R-:W2:Y:S04]  /*41b20*/  LDL.LU.64 R80, [R1+0x2b0] ;  /* 0x0002b00001507983 */ /* 0x002ea80000300a00 */
[----:B------:R-:W2:Y:S01]  /*41b30*/  LDL.LU.64 R82, [R1+0x2b8] ;  /* 0x0002b80001527983 */ /* 0x000ea20000300a00 */
        /* <DEDUP_REMOVED lines=8> */
[----:B------:R-:W2:Y:S01]  /*41bc0*/  LDL.LU.64 R76, [R1+0x290] ;  /* 0x00029000014c7983 */ /* 0x000ea20000300a00 */
[----:B------:R-:W-:-:S03]  /*41bd0*/  IMAD.MOV.U32 R13, RZ, RZ, R79 ;  /* 0x000000ffff0d7224 */ /* 0x000fc600078e004f */
[----:B------:R-:W2:Y:S04]  /*41be0*/  LDL.LU.64 R78, [R1+0x298] ;  /* 0x00029800014e7983 */ /* 0x000ea80000300a00 */
[----:B------:R-:W-:Y:S01]  /*41bf0*/  STL [R1+0x3888], R13 ;  /* 0x0038880d01007387 */ /* 0x000fe20000100800 */
[C---:B----4-:R-:W-:Y:S03]  /*41c00*/  HMMA.1688.F32.TF32 R28, R32.reuse, R52, R28 ;  /* 0x00000034201c723c */ /* 0x050fe6000008101c */
[----:B------:R-:W-:Y:S04]  /*41c10*/  STL [R1+0x3884], R25 ;  /* 0x0038841901007387 */ /* 0x000fe80000100800 */
[----:B------:R-:W-:Y:S04]  /*41c20*/  STL [R1+0x3880], R17 ;  /* 0x0038801101007387 */ /* 0x000fe80000100800 */
[----:B------:R-:W-:Y:S11]  /*41c30*/  STL [R1+0x387c], R20 ;  /* 0x00387c1401007387 */ /* 0x000ff60000100800 */
[----:B------:R-:W-:Y:S01]  /*41c40*/  @!UPT UIADD3 URZ, URZ, URZ, URZ ;  /* 0x0000003f3f3ff290 */ /* 0x000fe2000fffe03f */
[----:B------:R4:W-:Y:S01]  /*41c50*/  STL [R1+0x4f0], R28 ;  /* 0x0004f01c01007387 */ /* 0x0009e20000100800 */
[----:B-1----:R-:W-:Y:S01]  /*41c60*/  IMAD.MOV.U32 R24, RZ, RZ, R29 ;  /* 0x000000ffff187224 */ /* 0x002fe200078e001d */
[----:B---3--:R-:W-:Y:S01]  /*41c70*/  MOV R21, R30 ;  /* 0x0000001e00157202 */ /* 0x008fe20000000f00 */
[----:B------:R-:W-:Y:S01]  /*41c80*/  IMAD.MOV.U32 R16, RZ, RZ, R31 ;  /* 0x000000ffff107224 */ /* 0x000fe200078e001f */
[----:B----4-:R-:W3:Y:S04]  /*41c90*/  LDL.LU.64 R28, [R1+0x260] ;  /* 0x00026000011c7983 */ /* 0x010ee80000300a00 */
[----:B------:R-:W3:Y:S04]  /*41ca0*/  LDL.LU.64 R30, [R1+0x268] ;  /* 0x00026800011e7983 */ /* 0x000ee80000300a00 */
[----:B------:R-:W-:Y:S04]  /*41cb0*/  STL [R1+0x3894], R16 ;  /* 0x0038941001007387 */ /* 0x000fe80000100800 */
[----:B------:R-:W-:Y:S04]  /*41cc0*/  STL [R1+0x3890], R21 ;  /* 0x0038901501007387 */ /* 0x000fe80000100800 */
[----:B------:R1:W-:Y:S01]  /*41cd0*/  STL [R1+0x388c], R24 ;  /* 0x00388c1801007387 */ /* 0x0003e20000100800 */
[----:B------:R-:W-:Y:S01]  /*41ce0*/  IMAD.MOV.U32 R12, RZ, RZ, R91 ;  /* 0x000000ffff0c7224 */ /* 0x000fe200078e005b */
[C---:B--2---:R-:W-:Y:S08]  /*41cf0*/  HMMA.1688.F32.TF32 R84, R32.reuse, R48, R84 ;  /* 0x000000302054723c */ /* 0x044ff00000081054 */
[----:B------:R-:W-:Y:S11]  /*41d00*/  HMMA.1688.F32.TF32 R80, R32, R44, R80 ;  /* 0x0000002c2050723c */ /* 0x000ff60000081050 */
[----:B------:R-:W-:Y:S05]  /*41d10*/  @!UPT UIADD3 URZ, URZ, URZ, URZ ;  /* 0x0000003f3f3ff290 */ /* 0x000fea000fffe03f */
[----:B------:R-:W-:Y:S01]  /*41d20*/  IMAD.MOV.U32 R20, RZ, RZ, R87 ;  /* 0x000000ffff147224 */ /* 0x000fe200078e0057 */
[----:B------:R-:W-:Y:S01]  /*41d30*/  MOV R17, R86 ;  /* 0x0000005600117202 */ /* 0x000fe20000000f00 */
[----:B------:R-:W-:Y:S02]  /*41d40*/  IMAD.MOV.U32 R13, RZ, RZ, R84 ;  /* 0x000000ffff0d7224 */ /* 0x000fe400078e0054 */
[----:B------:R-:W-:Y:S01]  /*41d50*/  IMAD.MOV.U32 R25, RZ, RZ, R85 ;  /* 0x000000ffff197224 */ /* 0x000fe200078e0055 */
[----:B------:R-:W-:Y:S03]  /*41d60*/  STL [R1+0x38a4], R20 ;  /* 0x0038a41401007387 */ /* 0x000fe60000100800 */
[----:B-1----:R-:W-:Y:S01]  /*41d70*/  MOV R24, R83 ;  /* 0x0000005300187202 */ /* 0x002fe20000000f00 */
[----:B------:R-:W-:Y:S01]  /*41d80*/  STL [R1+0x38a0], R17 ;  /* 0x0038a01101007387 */ /* 0x000fe20000100800 */
[----:B------:R-:W-:-:S02]  /*41d90*/  IMAD.MOV.U32 R21, RZ, RZ, R82 ;  /* 0x000000ffff157224 */ /* 0x000fc400078e0052 */
[----:B------:R-:W-:Y:S01]  /*41da0*/  IMAD.MOV.U32 R16, RZ, RZ, R81 ;  /* 0x000000ffff107224 */ /* 0x000fe200078e0051 */
[----:B------:R-:W-:Y:S01]  /*41db0*/  STL [R1+0x389c], R13 ;  /* 0x00389c0d01007387 */ /* 0x000fe20000100800 */
[----:B------:R-:W-:Y:S03]  /*41dc0*/  HMMA.1688.F32.TF32 R76, R32, R40, R76 ;  /* 0x00000028204c723c */ /* 0x000fe6000008104c */
[----:B------:R1:W-:Y:S04]  /*41dd0*/  STL [R1+0x3898], R25 ;  /* 0x0038981901007387 */ /* 0x0003e80000100800 */
[----:B------:R2:W-:Y:S04]  /*41de0*/  STL [R1+0x4d0], R80 ;  /* 0x0004d05001007387 */ /* 0x0005e80000100800 */
[----:B------:R4:W-:Y:S04]  /*41df0*/  STL [R1+0x38b0], R24 ;  /* 0x0038b01801007387 */ /* 0x0009e80000100800 */
[----:B------:R1:W-:Y:S04]  /*41e00*/  STL [R1+0x38ac], R21 ;  /* 0x0038ac1501007387 */ /* 0x0003e80000100800 */
[----:B------:R2:W-:Y:S05]  /*41e10*/  STL [R1+0x38a8], R16 ;  /* 0x0038a81001007387 */ /* 0x0005ea0000100800 */
[----:B-1----:R-:W-:Y:S01]  /*41e20*/  MOV R25, R79 ;  /* 0x0000004f00197202 */ /* 0x002fe20000000f00 */
[----:B------:R-:W-:-:S02]  /*41e30*/  IMAD.MOV.U32 R13, RZ, RZ, R78 ;  /* 0x000000ffff0d7224 */ /* 0x000fc400078e004e */
[----:B------:R-:W-:Y:S02]  /*41e40*/  IMAD.MOV.U32 R20, RZ, RZ, R76 ;  /* 0x000000ffff147224 */ /* 0x000fe400078e004c */
[----:B------:R-:W-:Y:S01]  /*41e50*/  IMAD.MOV.U32 R17, RZ, RZ, R77 ;  /* 0x000000ffff117224 */ /* 0x000fe200078e004d */
[----:B------:R-:W-:Y:S04]  /*41e60*/  STL [R1+0x38c0], R25 ;  /* 0x0038c01901007387 */ /* 0x000fe80000100800 */
[----:B------:R-:W-:Y:S04]  /*41e70*/  STL [R1+0x38bc], R13 ;  /* 0x0038bc0d01007387 */ /* 0x000fe80000100800 */
[----:B------:R1:W-:Y:S04]  /*41e80*/  STL [R1+0x38b8], R20 ;  /* 0x0038b81401007387 */ /* 0x0003e80000100800 */
[----:B------:R1:W-:Y:S01]  /*41e90*/  STL [R1+0x38b4], R17 ;  /* 0x0038b41101007387 */ /* 0x0003e20000100800 */
[----:B---3--:R-:W-:Y:S11]  /*41ea0*/  HMMA.1688.F32.TF32 R28, R32, R36, R28 ;  /* 0x00000024201c723c */ /* 0x008ff6000008101c */
[----:B------:R-:W-:Y:S11]  /*41eb0*/  @!UPT UIADD3 URZ, URZ, URZ, URZ ;  /* 0x0000003f3f3ff290 */ /* 0x000ff6000fffe03f */
[----:B------:R-:W-:Y:S01]  /*41ec0*/  @!UPT UIADD3 URZ, URZ, URZ, URZ ;  /* 0x0000003f3f3ff290 */ /* 0x000fe2000fffe03f */
[----:B------:R-:W-:Y:S04]  /*41ed0*/  STL [R1+0x4a0], R28 ;  /* 0x0004a01c01007387 */ /* 0x000fe80000100800 */
[----:B------:R-:W3:Y:S04]  /*41ee0*/  LDL.LU R4, [R1+0x1b0] ;  /* 0x0001b00001047983 */ /* 0x000ee80000300800 */
        /* <DEDUP_REMOVED lines=22> */
[----:B------:R-:W3:Y:S01]  /*42050*/  LDL.LU R11, [R1+0xfc] ;  /* 0x0000fc00010b7983 */ /* 0x000ee20000300800 */
[----:B------:R-:W-:-:S03]  /*42060*/  MOV R76, R14 ;  /* 0x0000000e004c7202 */ /* 0x000fc60000000f00 */
[----:B--2---:R-:W2:Y:S01]  /*42070*/  LDL.LU R80, [R1+0x60] ;  /* 0x0000600001507983 */ /* 0x004ea20000300800 */
[----:B------:R-:W-:-:S03]  /*42080*/  IMAD.MOV.U32 R77, RZ, RZ, R15 ;  /* 0x000000ffff4d7224 */ /* 0x000fc600078e000f */
[----:B------:R-:W2:Y:S01]  /*42090*/  LDL.LU R81, [R1+0x64] ;  /* 0x0000640001517983 */ /* 0x000ea20000300800 */
[----:B------:R-:W-:-:S03]  /*420a0*/  IMAD.MOV.U32 R78, RZ, RZ, R18 ;  /* 0x000000ffff4e7224 */ /* 0x000fc600078e0012 */
[----:B------:R-:W2:Y:S01]  /*420b0*/  LDL.LU R82, [R1+0x68] ;  /* 0x0000680001527983 */ /* 0x000ea20000300800 */
[----:B------:R-:W-:-:S03]  /*420c0*/  IMAD.MOV.U32 R79, RZ, RZ, R26 ;  /* 0x000000ffff4f7224 */ /* 0x000fc600078e001a */
[----:B------:R-:W2:Y:S01]  /*420d0*/  LDL.LU R83, [R1+0x6c] ;  /* 0x00006c0001537983 */ /* 0x000ea20000300800 */
[----:B------:R-:W-:-:S03]  /*420e0*/  MOV R32, R27 ;  /* 0x0000001b00207202 */ /* 0x000fc60000000f00 */
[----:B------:R-:W3:Y:S04]  /*420f0*/  LDL.LU R14, [R1+0x39fc] ;  /* 0x0039fc00010e7983 */ /* 0x000ee80000300800 */
[----:B------:R-:W3:Y:S01]  /*42100*/  LDL.LU R15, [R1+0x39f8] ;  /* 0x0039f800010f7983 */ /* 0x000ee20000300800 */
[----:B------:R-:W-:-:S03]  /*42110*/  IMAD.MOV.U32 R33, RZ, RZ, R19 ;  /* 0x000000ffff217224 */ /* 0x000fc600078e0013 */
[----:B------:R-:W2:Y:S01]  /*42120*/  LDL.LU R18, [R1+0x39f4] ;  /* 0x0039f40001127983 */ /* 0x000ea20000300800 */
[----:B------:R-:W-:-:S03]  /*42130*/  IMAD.MOV.U32 R34, RZ, RZ, R22 ;  /* 0x000000ffff227224 */ /* 0x000fc600078e0016 */
[----:B------:R-:W2:Y:S01]  /*42140*/  LDL.LU R26, [R1+0x39f0] ;  /* 0x0039f000011a7983 */ /* 0x000ea20000300800 */
[----:B------:R-:W-:-:S03]  /*42150*/  IMAD.MOV.U32 R35, RZ, RZ, R23 ;  /* 0x000000ffff237224 */ /* 0x000fc600078e0017 */
[----:B------:R-:W2:Y:S04]  /*42160*/  LDL.LU R27, [R1+0x39ec] ;  /* 0x0039ec00011b7983 */ /* 0x000ea80000300800 */
[----:B------:R-:W2:Y:S04]  /*42170*/  LDL.LU R19, [R1+0x39e8] ;  /* 0x0039e80001137983 */ /* 0x000ea80000300800 */
[----:B------:R-:W2:Y:S04]  /*42180*/  LDL.LU R22, [R1+0x39e4] ;  /* 0x0039e40001167983 */ /* 0x000ea80000300800 */
[----:B------:R-:W2:Y:S01]  /*42190*/  LDL.LU R23, [R1+0x39e0] ;  /* 0x0039e00001177983 */ /* 0x000ea20000300800 */
[C---:B------:R-:W-:Y:S08]  /*421a0*/  HMMA.1688.F32.TF32 R244, R240.reuse, R66, R244 ;  /* 0x00000042f0f4723c */ /* 0x040ff000000810f4 */
[----:B------:R-:W-:Y:S01]  /*421b0*/  HMMA.1688.F32.TF32 R248, R240, R62, R248 ;  /* 0x0000003ef0f8723c */ /* 0x000fe200000810f8 */
[----:B----4-:R-:W-:Y:S01]  /*421c0*/  IMAD.MOV.U32 R24, RZ, RZ, R29 ;  /* 0x000000ffff187224 */ /* 0x010fe200078e001d */
[----:B------:R-:W-:Y:S01]  /*421d0*/  LDS R28, [R252+0x2080] ;  /* 0x00208000fc1c7984 */ /* 0x000fe20000000800 */
[----:B------:R-:W-:-:S02]  /*421e0*/  IMAD.MOV.U32 R21, RZ, RZ, R30 ;  /* 0x000000ffff157224 */ /* 0x000fc400078e001e */
[----:B------:R-:W-:Y:S01]  /*421f0*/  IMAD.MOV.U32 R16, RZ, RZ, R31 ;  /* 0x000000ffff107224 */ /* 0x000fe200078e001f */
[----:B------:R-:W-:Y:S02]  /*42200*/  LDS R30, [R252+0x3080] ;  /* 0x00308000fc1e7984 */ /* 0x000fe40000000800 */
[C---:B---3--:R-:W-:Y:S02]  /*42210*/  HMMA.1688.F32.TF32 R4, R240.reuse, R14, R4 ;  /* 0x0000000ef004723c */ /* 0x048fe40000081004 */
[----:B------:R-:W-:Y:S04]  /*42220*/  LDS R29, [R3+0x2080] ;  /* 0x00208000031d7984 */ /* 0x000fe80000000800 */
[----:B------:R-:W3:Y:S02]  /*42230*/  LDS R31, [R3+0x3080] ;  /* 0x00308000031f7984 */ /* 0x000ee40000000800 */
[C---:B--2---:R-:W-:Y:S08]  /*42240*/  HMMA.1688.F32.TF32 R96, R240.reuse, R26, R96 ;  /* 0x0000001af060723c */ /* 0x044ff00000081060 */
[C---:B------:R-:W-:Y:S08]  /*42250*/  HMMA.1688.F32.TF32 R88, R240.reuse, R18, R88 ;  /* 0x00000012f058723c */ /* 0x040ff00000081058 */
[----:B------:R-:W-:Y:S08]  /*42260*/  HMMA.1688.F32.TF32 R92, R240, R22, R92 ;  /* 0x00000016f05c723c */ /* 0x000ff0000008105c */
[----:B-1----:R-:W-:Y:S01]  /*42270*/  IMAD.MOV.U32 R20, RZ, RZ, R98 ;  /* 0x000000ffff147224 */ /* 0x002fe200078e0062 */
[----:B------:R-:W-:Y:S01]  /*42280*/  MOV R25, R96 ;  /* 0x0000006000197202 */ /* 0x000fe20000000f00 */
[----:B------:R-:W-:-:S02]  /*42290*/  IMAD.MOV.U32 R17, RZ, RZ, R99 ;  /* 0x000000ffff117224 */ /* 0x000fc400078e0063 */
[----:B------:R-:W-:Y:S01]  /*422a0*/  IMAD.MOV.U32 R13, RZ, RZ, R97 ;  /* 0x000000ffff0d7224 */ /* 0x000fe200078e0061 */
[----:B------:R-:W2:Y:S04]  /*422b0*/  LDL.LU.64 R98, [R1+0x39d8] ;  /* 0x0039d80001627983 */ /* 0x000ea80000300a00 */
[----:B------:R-:W2:Y:S06]  /*422c0*/  LDL.LU.64 R96, [R1+0x39d0] ;  /* 0x0039d00001607983 */ /* 0x000eac0000300a00 */
[----:B------:R-:W-:Y:S04]  /*422d0*/  STL.64 [R1+0x4b0], R92 ;  /* 0x0004b05c01007387 */ /* 0x000fe80000100a00 */
[----:B------:R1:W-:Y:S01]  /*422e0*/  STL.64 [R1+0x4b8], R94 ;  /* 0x0004b85e01007387 */ /* 0x0003e20000100a00 */
[----:B------:R-:W-:-:S02]  /*422f0*/  IMAD.MOV.U32 R57, RZ, RZ, R6 ;  /* 0x000000ffff397224 */ /* 0x000fc400078e0006 */
[----:B------:R-:W-:Y:S01]  /*42300*/  IMAD.MOV.U32 R56, RZ, RZ, R7 ;  /* 0x000000ffff387224 */ /* 0x000fe200078e0007 */
[----:B-1----:R-:W4:Y:S04]  /*42310*/  LDL.LU.64 R94, [R1+0x39c8] ;  /* 0x0039c800015e7983 */ /* 0x002f280000300a00 */
[----:B------:R-:W4:Y:S04]  /*42320*/  LDL.LU.64 R92, [R1+0x39c0] ;  /* 0x0039c000015c7983 */ /* 0x000f280000300a00 */
[----:B------:R-:W-:Y:S04]  /*42330*/  STL.64 [R1+0x570], R88 ;  /* 0x0005705801007387 */ /* 0x000fe80000100a00 */
[----:B------:R1:W-:Y:S04]  /*42340*/  STL.64 [R1+0x578], R90 ;  /* 0x0005785a01007387 */ /* 0x0003e80000100a00 */
[----:B-1----:R-:W2:Y:S04]  /*42350*/  LDL.LU.64 R90, [R1+0x39b8] ;  /* 0x0039b800015a7983 */ /* 0x002ea80000300a00 */
[----:B------:R-:W2:Y:S04]  /*42360*/  LDL.LU.64 R88, [R1+0x39b0] ;  /* 0x0039b00001587983 */ /* 0x000ea80000300a00 */
[----:B------:R-:W2:Y:S01]  /*42370*/  LDL.LU.64 R6, [R1+0x39a8] ;  /* 0x0039a80001067983 */ /* 0x000ea20000300a00 */
[----:B------:R-:W-:Y:S01]  /*42380*/  IMAD.MOV.U32 R60, RZ, RZ, R5 ;  /* 0x000000ffff3c7224 */ /* 0x000fe200078e0005 */
[----:B------:R-:W-:-:S02]  /*42390*/  MOV R61, R4 ;  /* 0x00000004003d7202 */ /* 0x000fc40000000f00 */
[----:B------:R-:W3:Y:S04]  /*423a0*/  LDL.LU.64 R4, [R1+0x39a0] ;  /* 0x0039a00001047983 */ /* 0x000ee80000300a00 */
[----:B------:R-:W-:Y:S04]  /*423b0*/  STL [R1+0x37e4], R56 ;  /* 0x0037e43801007387 */ /* 0x000fe80000100800 */
[----:B------:R-:W-:Y:S04]  /*423c0*/  STL [R1+0x37e0], R57 ;  /* 0x0037e03901007387 */ /* 0x000fe80000100800 */
[----:B------:R-:W-:Y:S04]  /*423d0*/  STL [R1+0x37dc], R60 ;  /* 0x0037dc3c01007387 */ /* 0x000fe80000100800 */
[----:B------:R-:W-:Y:S01]  /*423e0*/  STL [R1+0x37d8], R61 ;  /* 0x0037d83d01007387 */ /* 0x000fe20000100800 */
[C---:B--2---:R-:W-:Y:S11]  /*423f0*/  HMMA.1688.F32.TF32 R8, R240.reuse, R6, R8 ;  /* 0x00000006f008723c */ /* 0x044ff60000081008 */
[----:B------:R-:W-:Y:S11]  /*42400*/  @!UPT UIADD3 URZ, URZ, URZ, URZ ;  /* 0x0000003f3f3ff290 */ /* 0x000ff6000fffe03f */
[----:B------:R-:W-:Y:S01]  /*42410*/  @!UPT UIADD3 URZ, URZ, URZ, URZ ;  /* 0x0000003f3f3ff290 */ /* 0x000fe2000fffe03f */
[----:B------:R-:W-:Y:S04]  /*42420*/  STL.64 [R1+0x650], R8 ;  /* 0x0006500801007387 */ /* 0x000fe80000100a00 */
[----:B------:R1:W-:Y:S04]  /*42430*/  STL.64 [R1+0x658], R10 ;  /* 0x0006580a01007387 */ /* 0x0003e80000100a00 */
[----:B-1----:R-:W2:Y:S01]  /*42440*/  LDL.LU.64 R10, [R1+0x3998] ;  /* 0x00399800010a7983 */ /* 0x002ea20000300a00 */
[C---:B------:R-:W-:Y:S08]  /*42450*/  HMMA.1688.F32.TF32 R80, R240.reuse, R74, R80 ;  /* 0x0000004af050723c */ /* 0x040ff00000081050 */
[C---:B------:R-:W-:Y:S11]  /*42460*/  HMMA.1688.F32.TF32 R76, R240.reuse, R70, R76 ;  /* 0x00000046f04c723c */ /* 0x040ff6000008104c */
[----:B------:R-:W-:Y:S05]  /*42470*/  @!UPT UIADD3 URZ, URZ, URZ, URZ ;  /* 0x0000003f3f3ff290 */ /* 0x000fea000fffe03f */
[----:B------:R-:W-:Y:S01]  /*42480*/  IMAD.MOV.U32 R73, RZ, RZ, R81 ;  /* 0x000000ffff497224 */ /* 0x000fe200078e0051 */
[----:B------:R-:W-:Y:S01]  /*42490*/  MOV R72, R80 ;  /* 0x0000005000487202 */ /* 0x000fe20000000f00 */
[C---:B--2---:R-:W-:Y:S11]  /*424a0*/  HMMA.1688.F32.TF32 R84, R240.reuse, R10, R84 ;  /* 0x0000000af054723c */ /* 0x044ff60000081054 */
[----:B------:R-:W-:Y:S11]  /*424b0*/  @!UPT UIADD3 URZ, URZ, URZ, URZ ;  /* 0x0000003f3f3ff290 */ /* 0x000ff6000fffe03f */
[----:B------:R-:W-:Y:S01]  /*424c0*/  @!UPT UIADD3 URZ, URZ, URZ, URZ ;  /* 0x0000003f3f3ff290 */ /* 0x000fe2000fffe03f */
[----:B------:R-:W-:Y:S04]  /*424d0*/  STL.64 [R1+0x690], R84 ;  /* 0x0006905401007387 */ /* 0x000fe80000100a00 */
[----:B------:R1:W-:Y:S04]  /*424e0*/  STL.64 [R1+0x698], R86 ;  /* 0x0006985601007387 */ /* 0x0003e80000100a00 */
[----:B-1----:R-:W2:Y:S04]  /*424f0*/  LDL.LU.64 R86, [R1+0x3990] ;  /* 0x0039900001567983 */ /* 0x002ea80000300a00 */
[----:B------:R-:W2:Y:S04]  /*42500*/  LDL.LU.64 R84, [R1+0x3988] ;  /* 0x0039880001547983 */ /* 0x000ea80000300a00 */
[----:B------:R1:W-:Y:S04]  /*42510*/  STL.64 [R1+0x8d8], R82 ;  /* 0x0008d85201007387 */ /* 0x0003e80000100a00 */
[----:B-1----:R-:W2:Y:S04]  /*42520*/  LDL.LU.64 R82, [R1+0x3980] ;  /* 0x0039800001527983 */ /* 0x002ea80000300a00 */
[----:B------:R-:W2:Y:S04]  /*42530*/  LDL.LU.64 R80, [R1+0x3978] ;  /* 0x0039780001507983 */ /* 0x000ea80000300a00 */
[----:B------:R-:W-:Y:S04]  /*42540*/  STL [R1+0x3714], R73 ;  /* 0x0037144901007387 */ /* 0x000fe80000100800 */
[----:B------:R-:W-:Y:S04]  /*42550*/  STL [R1+0x3710], R72 ;  /* 0x0037104801007387 */ /* 0x000fe80000100800 */
[----:B------:R-:W-:Y:S04]  /*42560*/  STL.64 [R1+0x8c0], R76 ;  /* 0x0008c04c01007387 */ /* 0x000fe80000100a00 */
[----:B------:R1:W-:Y:S04]  /*42570*/  STL.64 [R1+0x8c8], R78 ;  /* 0x0008c84e01007387 */ /* 0x0003e80000100a00 */
[----:B-1----:R-:W2:Y:S04]  /*42580*/  LDL.LU.64 R78, [R1+0x3970] ;  /* 0x00397000014e7983 */ /* 0x002ea80000300a00 */
[----:B------:R-:W2:Y:S04]  /*42590*/  LDL.LU.64 R76, [R1+0x3968] ;  /* 0x00396800014c7983 */ /* 0x000ea80000300a00 */
[----:B------:R-:W-:Y:S04]  /*425a0*/  STL.64 [R1+0x8b0], R244 ;  /* 0x0008b0f401007387 */ /* 0x000fe80000100a00 */
[----:B------:R1:W-:Y:S04]  /*425b0*/  STL.64 [R1+0x8b8], R246 ;  /* 0x0008b8f601007387 */ /* 0x0003e80000100a00 */
[----:B-1----:R-:W2:Y:S04]  /*425c0*/  LDL.LU.64 R246, [R1+0x3960] ;  /* 0x0039600001f67983 */ /* 0x002ea80000300a00 */
[----:B------:R-:W2:Y:S04]  /*425d0*/  LDL.LU.64 R244, [R1+0x3958] ;  /* 0x0039580001f47983 */ /* 0x000ea80000300a00 */
[----:B------:R-:W-:Y:S04]  /*425e0*/  STL.64 [R1+0x8a0], R248 ;  /* 0x0008a0f801007387 */ /* 0x000fe80000100a00 */
[----:B------:R1:W-:Y:S04]  /*425f0*/  STL.64 [R1+0x8a8], R250 ;  /* 0x0008a8fa01007387 */ /* 0x0003e80000100a00 */
[----:B-1----:R-:W3:Y:S04]  /*42600*/  LDL.LU.64 R250, [R1+0x3950] ;  /* 0x0039500001fa7983 */ /* 0x002ee80000300a00 */
[----:B------:R-:W3:Y:S01]  /*42610*/  LDL.LU.64 R248, [R1+0x3948] ;  /* 0x0039480001f87983 */ /* 0x000ee20000300a00 */
[C---:B------:R-:W-:Y:S11]  /*42620*/  HMMA.1688.F32.TF32 R32, R240.reuse, R58, R32 ;  /* 0x0000003af020723c */ /* 0x040ff60000081020 */
[----:B------:R-:W-:Y:S11]  /*42630*/  @!UPT UIADD3 URZ, URZ, URZ, URZ ;  /* 0x0000003f3f3ff290 */ /* 0x000ff6000fffe03f */
[----:B------:R-:W-:Y:S01]  /*42640*/  @!UPT UIADD3 URZ, URZ, URZ, URZ ;  /* 0x0000003f3f3ff290 */ /* 0x000fe2000fffe03f */
[----:B------:R-:W-:Y:S04]  /*42650*/  STL.64 [R1+0x890], R32 ;  /* 0x0008902001007387 */ /* 0x000fe80000100a00 */
[----:B------:R3:W-:Y:S01]  /*42660*/  STL.64 [R1+0x898], R34 ;  /* 0x0008982201007387 */ /* 0x0007e20000100a00 */
[C---:B--2---:R-:W-:Y:S08]  /*42670*/  HMMA.1688.F32.TF32 R244, R240.reuse, R50, R244 ;  /* 0x00000032f0f4723c */ /* 0x044ff000000810f4 */
[C---:B---3--:R-:W-:Y:S11]  /*42680*/  HMMA.1688.F32.TF32 R32, R240.reuse, R54, R248 ;  /* 0x00000036f020723c */ /* 0x048ff600000810f8 */
[----:B------:R-:W-:Y:S11]  /*42690*/  @!UPT UIADD3 URZ, URZ, URZ, URZ ;  /* 0x0000003f3f3ff290 */ /* 0x000ff6000fffe03f */
[----:B------:R-:W-:Y:S01]  /*426a0*/  @!UPT UIADD3 URZ, URZ, URZ, URZ ;  /* 0x0000003f3f3ff290 */ /* 0x000fe2000fffe03f */
[----:B------:R-:W-:Y:S01]  /*426b0*/  STL [R1+0x880], R32 ;  /* 0x0008802001007387 */ /* 0x000fe20000100800 */
[----:B------:R-:W-:Y:S02]  /*426c0*/  IMAD.MOV.U32 R73, RZ, RZ, R33 ;  /* 0x000000ffff497224 */ /* 0x000fe400078e0021 */
[----:B------:R-:W-:Y:S01]  /*426d0*/  IMAD.MOV.U32 R72, RZ, RZ, R34 ;  /* 0x000000ffff487224 */ /* 0x000fe200078e0022 */
[----:B------:R1:W-:Y:S02]  /*426e0*/  STL [R1+0x88c], R35 ;  /* 0x00088c2301007387 */ /* 0x0003e40000100800 */
[----:B-1----:R-:W-:Y:S02]  /*426f0*/  HMMA.1688.F32.TF32 R32, R240, R46, R76 ;  /* 0x0000002ef020723c */ /* 0x002fe4000008104c */
[----:B------:R-:W-:Y:S04]  /*42700*/  STL [R1+0x371c], R72 ;  /* 0x00371c4801007387 */ /* 0x000fe80000100800 */
[----:B------:R-:W-:Y:S04]  /*42710*/  STL [R1+0x3718], R73 ;  /* 0x0037184901007387 */ /* 0x000fe80000100800 */
[----:B------:R-:W-:Y:S04]  /*42720*/  STL.64 [R1+0x870], R244 ;  /* 0x000870f401007387 */ /* 0x000fe80000100a00 */
[----:B------:R-:W-:Y:S09]  /*42730*/  STL.64 [R1+0x878], R246 ;  /* 0x000878f601007387 */ /* 0x000ff20000100a00 */
[----:B------:R1:W-:Y:S01]  /*42740*/  STL.64 [R1+0x868], R34 ;  /* 0x0008682201007387 */ /* 0x0003e20000100a00 */
[----:B------:R-:W-:Y:S01]  /*42750*/  MOV R44, R32 ;  /* 0x00000020002c7202 */ /* 0x000fe20000000f00 */
[----:B------:R-:W-:-:S02]  /*42760*/  IMAD.MOV.U32 R45, RZ, RZ, R33 ;  /* 0x000000ffff2d7224 */ /* 0x000fc400078e0021 */
[----:B-1----:R-:W-:Y:S03]  /*42770*/  HMMA.1688.F32.TF32 R32, R240, R42, R80 ;  /* 0x0000002af020723c */ /* 0x002fe60000081050 */
[----:B------:R-:W-:Y:S04]  /*42780*/  STL [R1+0x3724], R45 ;  /* 0x0037242d01007387 */ /* 0x000fe80000100800 */
[----:B------:R1:W-:Y:S04]  /*42790*/  STL [R1+0x3720], R44 ;  /* 0x0037202c01007387 */ /* 0x0003e80000100800 */
[----:B------:R-:W2:Y:S04]  /*427a0*/  LDL.LU R80, [R1+0x1a0] ;  /* 0x0001a00001507983 */ /* 0x000ea80000300800 */
[----:B------:R-:W2:Y:S04]  /*427b0*/  LDL.LU R81, [R1+0x1a4] ;  /* 0x0001a40001517983 */ /* 0x000ea80000300800 */
[----:B------:R-:W2:Y:S04]  /*427c0*/  LDL.LU R82, [R1+0x1a8] ;  /* 0x0001a80001527983 */ /* 0x000ea80000300800 */
[----:B------:R-:W2:Y:S04]  /*427d0*/  LDL.LU R83, [R1+0x1ac] ;  /* 0x0001ac0001537983 */ /* 0x000ea80000300800 */
[----:B------:R-:W3:Y:S04]  /*427e0*/  LDL.LU R244, [R1+0x390] ;  /* 0x0003900001f47983 */ /* 0x000ee80000300800 */
[----:B------:R-:W3:Y:S04]  /*427f0*/  LDL.LU R245, [R1+0x394] ;  /* 0x0003940001f57983 */ /* 0x000ee80000300800 */
[----:B------:R-:W3:Y:S04]  /*42800*/  LDL.LU R246, [R1+0x398] ;  /* 0x0003980001f67983 */ /* 0x000ee80000300800 */
[----:B------:R-:W3:Y:S01]  /*42810*/  LDL.LU R247, [R1+0x39c] ;  /* 0x00039c0001f77983 */ /* 0x000ee20000300800 */
[----:B------:R-:W-:-:S03]  /*42820*/  IMAD.MOV.U32 R49, RZ, RZ, R33 ;  /* 0x000000ffff317224 */ /* 0x000fc600078e0021 */
[----:B------:R-:W2:Y:S01]  /*42830*/  LDL.LU R248, [R1+0xb0] ;  /* 0x0000b00001f87983 */ /* 0x000ea20000300800 */
[----:B------:R-:W-:-:S03]  /*42840*/  IMAD.MOV.U32 R48, RZ, RZ, R32 ;  /* 0x000000ffff307224 */ /* 0x000fc600078e0020 */
[----:B------:R-:W2:Y:S01]  /*42850*/  LDL.LU R249, [R1+0xb4] ;  /* 0x0000b40001f97983 */ /* 0x000ea20000300800 */
[----:B------:R-:W-:-:S03]  /*42860*/  MOV R72, R34 ;  /* 0x0000002200487202 */ /* 0x000fc60000000f00 */
[----:B------:R-:W2:Y:S01]  /*42870*/  LDL.LU R250, [R1+0xb8] ;  /* 0x0000b80001fa7983 */ /* 0x000ea20000300800 */
[----:B------:R-:W-:-:S03]  /*42880*/  IMAD.MOV.U32 R73, RZ, RZ, R35 ;  /* 0x000000ffff497224 */ /* 0x000fc600078e0023 */
[----:B------:R-:W2:Y:S04]  /*42890*/  LDL.LU R251, [R1+0xbc] ;  /* 0x0000bc0001fb7983 */ /* 0x000ea80000300800 */
[----:B------:R-:W2:Y:S04]  /*428a0*/  LDL.LU R76, [R1+0x100] ;  /* 0x00010000014c7983 */ /* 0x000ea80000300800 */
[----:B------:R-:W2:Y:S04]  /*428b0*/  LDL.LU R77, [R1+0x104] ;  /* 0x00010400014d7983 */ /* 0x000ea80000300800 */
[----:B------:R-:W2:Y:S04]  /*428c0*/  LDL.LU R78, [R1+0x108] ;  /* 0x00010800014e7983 */ /* 0x000ea80000300800 */
[----:B------:R-:W2:Y:S01]  /*428d0*/  LDL.LU R79, [R1+0x10c] ;  /* 0x00010c00014f7983 */ /* 0x000ea20000300800 */
[----:B------:R-:W-:Y:S03]  /*428e0*/  HMMA.1688.F32.TF32 R32, R240, R38, R84 ;  /* 0x00000026f020723c */ /* 0x000fe60000081054 */
[----:B------:R-:W-:Y:S04]  /*428f0*/  STL [R1+0x3734], R49 ;  /* 0x0037343101007387 */ /* 0x000fe80000100800 */
[----:B------:R-:W-:Y:S04]  /*42900*/  STL [R1+0x3730], R48 ;  /* 0x0037303001007387 */ /* 0x000fe80000100800 */
[----:B------:R-:W-:Y:S04]  /*42910*/  STL [R1+0x372c], R72 ;  /* 0x00372c4801007387 */ /* 0x000fe80000100800 */
[----:B------:R-:W-:Y:S04]  /*42920*/  STL [R1+0x3728], R73 ;  /* 0x0037284901007387 */ /* 0x000fe80000100800 */
[----:B------:R-:W2:Y:S04]  /*42930*/  LDL.LU R240, [R1+0x2c0] ;  /* 0x0002c00001f07983 */ /* 0x000ea80000300800 */
[----:B------:R-:W2:Y:S04]  /*42940*/  LDL.LU R241, [R1+0x2c4] ;  /* 0x0002c40001f17983 */ /* 0x000ea80000300800 */
[----:B------:R-:W2:Y:S04]  /*42950*/  LDL.LU R242, [R1+0x2c8] ;  /* 0x0002c80001f27983 */ /* 0x000ea80000300800 */
[----:B------:R-:W2:Y:S04]  /*42960*/  LDL.LU R243, [R1+0x2cc] ;  /* 0x0002cc0001f37983 */ /* 0x000ea80000300800 */
[----:B------:R-:W4:Y:S04]  /*42970*/  LDL.LU R84, [R1+0x230] ;  /* 0x0002300001547983 */ /* 0x000f280000300800 */
[----:B------:R-:W4:Y:S04]  /*42980*/  LDL.LU R85, [R1+0x234] ;  /* 0x0002340001557983 */ /* 0x000f280000300800 */
[----:B------:R-:W4:Y:S04]  /*42990*/  LDL.LU R86, [R1+0x238] ;  /* 0x0002380001567983 */ /* 0x000f280000300800 */
[----:B------:R-:W4:Y:S01]  /*429a0*/  LDL.LU R87, [R1+0x23c] ;  /* 0x00023c0001577983 */ /* 0x000f220000300800 */
[----:B-1----:R-:W-:-:S02]  /*429b0*/  IMAD.MOV.U32 R44, RZ, RZ, R35 ;  /* 0x000000ffff2c7224 */ /* 0x002fc400078e0023 */
[----:B------:R-:W-:Y:S01]  /*429c0*/  IMAD.MOV.U32 R53, RZ, RZ, R33 ;  /* 0x000000ffff357224 */ /* 0x000fe200078e0021 */
[----:B------:R-:W-:Y:S01]  /*429d0*/  MOV R45, R34 ;  /* 0x00000022002d7202 */ /* 0x000fe20000000f00 */
[----:B------:R-:W-:Y:S01]  /*429e0*/  IMAD.MOV.U32 R52, RZ, RZ, R32 ;  /* 0x000000ffff347224 */ /* 0x000fe200078e0020 */
[----:B------:R-:W-:Y:S04]  /*429f0*/  STL [R1+0x3744], R44 ;  /* 0x0037442c01007387 */ /* 0x000fe80000100800 */
[----:B------:R-:W-:Y:S04]  /*42a00*/  STL [R1+0x3740], R53 ;  /* 0x0037403501007387 */ /* 0x000fe80000100800 */
[----:B------:R-:W-:Y:S04]  /*42a10*/  STL [R1+0x373c], R52 ;  /* 0x00373c3401007387 */ /* 0x000fe80000100800 */
[----:B------:R-:W-:Y:S04]  /*42a20*/  STL [R1+0x3738], R45 ;  /* 0x0037382d01007387 */ /* 0x000fe80000100800 */
[----:B------:R-:W-:Y:S04]  /*42a30*/  LDS R32, [R252+0x2100] ;  /* 0x00210000fc207984 */ /* 0x000fe80000000800 */
[----:B------:R-:W-:Y:S04]  /*42a40*/  LDS R34, [R252+0x3100] ;  /* 0x00310000fc227984 */ /* 0x000fe80000000800 */
[----:B------:R-:W-:Y:S04]  /*42a50*/  LDS R33, [R3+0x2100] ;  /* 0x0021000003217984 */ /* 0x000fe80000000800 */
[----:B------:R-:W1:Y:S01]  /*42a60*/  LDS R35, [R3+0x3100] ;  /* 0x0031000003237984 */ /* 0x000e620000000800 */
[C---:B---3--:R-:W-:Y:S11]  /*42a70*/  HMMA.1688.F32.TF32 R244, R28.reuse, R26, R244 ;  /* 0x0000001a1cf4723c */ /* 0x048ff600000810f4 */
[----:B------:R-:W-:Y:S11]  /*42a80*/  @!UPT UIADD3 URZ, URZ, URZ, URZ ;  /* 0x0000003f3f3ff290 */ /* 0x000ff6000fffe03f */
[----:B------:R-:W-:Y:S01]  /*42a90*/  @!UPT UIADD3 URZ, URZ, URZ, URZ ;  /* 0x0000003f3f3ff290 */ /* 0x000fe2000fffe03f */
[----:B------:R-:W-:Y:S04]  /*42aa0*/  STL.64 [R1+0x3800], R246 ;  /* 0x003800f601007387 */ /* 0x000fe80000100a00 */
[----:B------:R-:W-:Y:S01]  /*42ab0*/  STL.64 [R1+0x37f8], R244 ;  /* 0x0037f8f401007387 */ /* 0x000fe20000100a00 */
[C---:B--2---:R-:W-:Y:S08]  /*42ac0*/  HMMA.1688.F32.TF32 R240, R28.reuse, R22, R240 ;  /* 0x000000161cf0723c */ /* 0x044ff000000810f0 */
[C---:B----4-:R-:W-:Y:S11]  /*42ad0*/  HMMA.1688.F32.TF32 R84, R28.reuse, R18, R84 ;  /* 0x000000121c54723c */ /* 0x050ff60000081054 */
[----:B------:R-:W-:Y:S04]  /*42ae0*/  @!UPT UIADD3 URZ, URZ, URZ, URZ ;  /* 0x0000003f3f3ff290 */ /* 0x000fe8000fffe03f */
[----:B------:R-:W-:Y:S04]  /*42af0*/  STL.64 [R1+0x2c0], R240 ;  /* 0x0002c0f001007387 */ /* 0x000fe80000100a00 */
[----:B------:R-:W-:Y:S04]  /*42b00*/  STL.64 [R1+0x2c8], R242 ;  /* 0x0002c8f201007387 */ /* 0x000fe80000100a00 */
[----:B------:R-:W-:Y:S04]  /*42b10*/  STL.64 [R1+0x2d0], R84 ;  /* 0x0002d05401007387 */ /* 0x000fe80000100a00 */
[----:B------:R2:W-:Y:S02]  /*42b20*/  STL.64 [R1+0x2d8], R86 ;  /* 0x0002d85601007387 */ /* 0x0005e40000100a00 */
[C---:B--2---:R-:W-:Y:S08]  /*42b30*/  HMMA.1688.F32.TF32 R84, R28.reuse, R6, R76 ;  /* 0x000000061c54723c */ /* 0x044ff0000008104c */
[C---:B------:R-:W-:Y:S08]  /*42b40*/  HMMA.1688.F32.TF32 R76, R28.reuse, R74, R88 ;  /* 0x0000004a1c4c723c */ /* 0x040ff00000081058 */
[C---:B------:R-:W-:Y:S11]  /*42b50*/  HMMA.1688.F32.TF32 R80, R28.reuse, R14, R80 ;  /* 0x0000000e1c50723c */ /* 0x040ff60000081050 */
[----:B------:R-:W-:Y:S05]  /*42b60*/  @!UPT UIADD3 URZ, URZ, URZ, URZ ;  /* 0x0000003f3f3ff290 */ /* 0x000fea000fffe03f */
[----:B------:R-:W-:Y:S01]  /*42b70*/  IMAD.MOV.U32 R49, RZ, RZ, R76 ;  /* 0x000000ffff317224 */ /* 0x000fe200078e004c */
[----:B------:R-:W-:Y:S01]  /*42b80*/  MOV R72, R78 ;  /* 0x0000004e00487202 */ /* 0x000fe20000000f00 */
[----:B------:R-:W-:Y:S02]  /*42b90*/  IMAD.MOV.U32 R48, RZ, RZ, R77 ;  /* 0x000000ffff307224 */ /* 0x000fe400078e004d */
[----:B------:R-:W-:Y:S02]  /*42ba0*/  IMAD.MOV.U32 R73, RZ, RZ, R79 ;  /* 0x000000ffff497224 */ /* 0x000fe400078e004f */
[----:B------:R-:W-:Y:S02]  /*42bb0*/  HMMA.1688.F32.TF32 R76, R28, R66, R96 ;  /* 0x000000421c4c723c */ /* 0x000fe40000081060 */
[----:B------:R-:W-:Y:S01]  /*42bc0*/  IMAD.MOV.U32 R41, RZ, RZ, R80 ;  /* 0x000000ffff297224 */ /* 0x000fe200078e0050 */
[----:B------:R-:W-:Y:S01]  /*42bd0*/  MOV R37, R82 ;  /* 0x0000005200257202 */ /* 0x000fe20000000f00 */
[----:B------:R-:W-:-:S02]  /*42be0*/  IMAD.MOV.U32 R40, RZ, RZ, R81 ;  /* 0x000000ffff287224 */ /* 0x000fc400078e0051 */
[----:B------:R-:W-:Y:S02]  /*42bf0*/  IMAD.MOV.U32 R36, RZ, RZ, R83 ;  /* 0x000000ffff247224 */ /* 0x000fe400078e0053 */
[C---:B------:R-:W-:Y:S03]  /*42c00*/  HMMA.1688.F32.TF32 R80, R28.reuse, R10, R248 ;  /* 0x0000000a1c50723c */ /* 0x040fe600000810f8 */
[----:B------:R-:W-:Y:S11]  /*42c10*/  STL [R1+0x37f4], R36 ;  /* 0x0037f42401007387 */ /* 0x000ff60000100800 */
[----:B------:R-:W-:Y:S02]  /*42c20*/  @!UPT UIADD3 URZ, URZ, URZ, URZ ;  /* 0x0000003f3f3ff290 */ /* 0x000fe4000fffe03f */
[----:B------:R-:W-:Y:S01]  /*42c30*/  IMAD.MOV.U32 R44, RZ, RZ, R76 ;  /* 0x000000ffff2c7224 */ /* 0x000fe200078e004c */
[----:B------:R-:W-:Y:S01]  /*42c40*/  MOV R52, R78 ;  /* 0x0000004e00347202 */ /* 0x000fe20000000f00 */
[----:B------:R-:W-:Y:S02]  /*42c50*/  IMAD.MOV.U32 R53, RZ, RZ, R77 ;  /* 0x000000ffff357224 */ /* 0x000fe400078e004d */
[----:B------:R-:W-:Y:S02]  /*42c60*/  IMAD.MOV.U32 R45, RZ, RZ, R79 ;  /* 0x000000ffff2d7224 */ /* 0x000fe400078e004f */
[C---:B------:R-:W-:Y:S01]  /*42c70*/  HMMA.1688.F32.TF32 R76, R28.reuse, R62, R100 ;  /* 0x0000003e1c4c723c */ /* 0x040fe20000081064 */
[----:B------:R-:W-:Y:S04]  /*42c80*/  STL [R1+0x37f0], R37 ;  /* 0x0037f02501007387 */ /* 0x000fe80000100800 */
[----:B------:R-:W-:Y:S04]  /*42c90*/  STL [R1+0x37ec], R40 ;  /* 0x0037ec2801007387 */ /* 0x000fe80000100800 */
[----:B------:R-:W-:Y:S04]  /*42ca0*/  STL [R1+0x37e8], R41 ;  /* 0x0037e82901007387 */ /* 0x000fe80000100800 */
[----:B------:R-:W-:Y:S04]  /*42cb0*/  STL.64 [R1+0x350], R84 ;  /* 0x0003505401007387 */ /* 0x000fe80000100a00 */
[----:B------:R-:W-:Y:S04]  /*42cc0*/  STL.64 [R1+0x358], R86 ;  /* 0x0003585601007387 */ /* 0x000fe80000100a00 */
[----:B------:R-:W-:Y:S04]  /*42cd0*/  STL.64 [R1+0x370], R80 ;  /* 0x0003705001007387 */ /* 0x000fe80000100a00 */
[----:B------:R2:W-:Y:S04]  /*42ce0*/  STL.64 [R1+0x378], R82 ;  /* 0x0003785201007387 */ /* 0x0005e80000100a00 */
[----:B------:R3:W-:Y:S04]  /*42cf0*/  STL [R1+0x3754], R73 ;  /* 0x0037544901007387 */ /* 0x0007e80000100800 */
[----:B------:R4:W-:Y:S01]  /*42d00*/  STL [R1+0x3750], R72 ;  /* 0x0037504801007387 */ /* 0x0009e20000100800 */
[----:B--2---:R-:W-:Y:S03]  /*42d10*/  HMMA.1688.F32.TF32 R80, R28, R70, R92 ;  /* 0x000000461c50723c */ /* 0x004fe6000008105c */
[----:B------:R2:W-:Y:S01]  /*42d20*/  STL [R1+0x374c], R49 ;  /* 0x00374c3101007387 */ /* 0x0005e20000100800 */
[----:B---3--:R-:W-:-:S03]  /*42d30*/  IMAD.MOV.U32 R73, RZ, RZ, R76 ;  /* 0x000000ffff497224 */ /* 0x008fc600078e004c */
[----:B------:R3:W-:Y:S01]  /*42d40*/  STL [R1+0x3748], R48 ;  /* 0x0037483001007387 */ /* 0x0007e20000100800 */
[----:B----4-:R-:W-:Y:S01]  /*42d50*/  IMAD.MOV.U32 R72, RZ, RZ, R77 ;  /* 0x000000ffff487224 */ /* 0x010fe200078e004d */
[----:B--2---:R-:W-:Y:S01]  /*42d60*/  MOV R49, R78 ;  /* 0x0000004e00317202 */ /* 0x004fe20000000f00 */
[----:B---3--:R-:W-:Y:S02]  /*42d70*/  IMAD.MOV.U32 R48, RZ, RZ, R79 ;  /* 0x000000ffff307224 */ /* 0x008fe400078e004f */
[----:B------:R-:W-:Y:S11]  /*42d80*/  HMMA.1688.F32.TF32 R76, R28, R58, R104 ;  /* 0x0000003a1c4c723c */ /* 0x000ff60000081068 */
[----:B------:R-:W-:Y:S04]  /*42d90*/  STL.64 [R1+0x7e0], R80 ;  /* 0x0007e05001007387 */ /* 0x000fe80000100a00 */
[----:B------:R-:W-:Y:S04]  /*42da0*/  STL.64 [R1+0x7e8], R82 ;  /* 0x0007e85201007387 */ /* 0x000fe80000100a00 */
[----:B------:R2:W-:Y:S04]  /*42db0*/  STL [R1+0x3764], R45 ;  /* 0x0037642d01007387 */ /* 0x0005e80000100800 */
[----:B------:R3:W-:Y:S04]  /*42dc0*/  STL [R1+0x3760], R52 ;  /* 0x0037603401007387 */ /* 0x0007e80000100800 */
[----:B------:R4:W-:Y:S01]  /*42dd0*/  STL [R1+0x375c], R44 ;  /* 0x00375c2c01007387 */ /* 0x0009e20000100800 */
[----:B--2---:R-:W-:-:S03]  /*42de0*/  IMAD.MOV.U32 R45, RZ, RZ, R76 ;  /* 0x000000ffff2d7224 */ /* 0x004fc600078e004c */
[----:B------:R2:W-:Y:S01]  /*42df0*/  STL [R1+0x3758], R53 ;  /* 0x0037583501007387 */ /* 0x0005e20000100800 */
[----:B---3--:R-:W-:Y:S01]  /*42e00*/  IMAD.MOV.U32 R52, RZ, RZ, R77 ;  /* 0x000000ffff347224 */ /* 0x008fe200078e004d */
[----:B----4-:R-:W-:Y:S01]  /*42e10*/  MOV R44, R78 ;  /* 0x0000004e002c7202 */ /* 0x010fe20000000f00 */
[----:B--2---:R-:W-:Y:S02]  /*42e20*/  IMAD.MOV.U32 R53, RZ, RZ, R79 ;  /* 0x000000ffff357224 */ /* 0x004fe400078e004f */
[----:B------:R-:W-:Y:S01]  /*42e30*/  HMMA.1688.F32.TF32 R76, R28, R54, R108 ;  /* 0x000000361c4c723c */ /* 0x000fe2000008106c */
[----:B------:R2:W-:Y:S04]  /*42e40*/  STL [R1+0x3774], R48 ;  /* 0x0037743001007387 */ /* 0x0005e80000100800 */
[----:B------:R-:W-:Y:S04]  /*42e50*/  STL [R1+0x3770], R49 ;  /* 0x0037703101007387 */ /* 0x000fe80000100800 */
[----:B------:R3:W-:Y:S04]  /*42e60*/  STL [R1+0x376c], R73 ;  /* 0x00376c4901007387 */ /* 0x0007e80000100800 */
[----:B------:R4:W-:Y:S11]  /*42e70*/  STL [R1+0x3768], R72 ;  /* 0x0037684801007387 */ /* 0x0009f60000100800 */
[----:B--2---:R-:W-:Y:S01]  /*42e80*/  IMAD.MOV.U32 R48, RZ, RZ, R76 ;  /* 0x000000ffff307224 */ /* 0x004fe200078e004c */
[----:B---3--:R-:W-:Y:S01]  /*42e90*/  MOV R73, R78 ;  /* 0x0000004e00497202 */ /* 0x008fe20000000f00 */
[----:B------:R-:W-:-:S02]  /*42ea0*/  IMAD.MOV.U32 R49, RZ, RZ, R77 ;  /* 0x000000ffff317224 */ /* 0x000fc400078e004d */
[----:B----4-:R-:W-:Y:S02]  /*42eb0*/  IMAD.MOV.U32 R72, RZ, RZ, R79 ;  /* 0x000000ffff487224 */ /* 0x010fe400078e004f */
        /* <DEDUP_REMOVED lines=13> */
[----:B------:R4:W-:Y:S04]  /*42f90*/  STL [R1+0x3788], R49 ;  /* 0x0037883101007387 */ /* 0x0009e80000100800 */
[----:B------:R1:W-:Y:S07]  /*42fa0*/  STL [R1+0x37a4], R52 ;  /* 0x0037a43401007387 */ /* 0x0003ee0000100800 */
[----:B--2---:R-:W-:Y:S01]  /*42fb0*/  IMAD.MOV.U32 R72, RZ, RZ, R76 ;  /* 0x000000ffff487224 */ /* 0x004fe200078e004c */
[----:B---3--:R-:W-:Y:S01]  /*42fc0*/  MOV R48, R78 ;  /* 0x0000004e00307202 */ /* 0x008fe20000000f00 */
[----:B------:R-:W-:-:S02]  /*42fd0*/  IMAD.MOV.U32 R73, RZ, RZ, R77 ;  /* 0x000000ffff497224 */ /* 0x000fc400078e004d */
[----:B----4-:R-:W-:Y:S02]  /*42fe0*/  IMAD.MOV.U32 R49, RZ, RZ, R79 ;  /* 0x000000ffff317224 */ /* 0x010fe400078e004f */
[----:B------:R-:W-:Y:S01]  /*42ff0*/  HMMA.1688.F32.TF32 R76, R28, R42, R120 ;  /* 0x0000002a1c4c723c */ /* 0x000fe20000081078 */
[----:B------:R2:W-:Y:S04]  /*43000*/  STL [R1+0x37a0], R45 ;  /* 0x0037a02d01007387 */ /* 0x0005e80000100800 */
[----:B------:R3:W-:Y:S04]  /*43010*/  STL [R1+0x379c], R53 ;  /* 0x00379c3501007387 */ /* 0x0007e80000100800 */
[----:B------:R2:W-:Y:S04]  /*43020*/  STL [R1+0x3798], R44 ;  /* 0x0037982c01007387 */ /* 0x0005e80000100800 */
[----:B------:R-:W-:Y:S04]  /*43030*/  STL [R1+0x37b4], R49 ;  /* 0x0037b43101007387 */ /* 0x000fe80000100800 */
[----:B------:R-:W-:Y:S04]  /*43040*/  STL [R1+0x37b0], R48 ;  /* 0x0037b03001007387 */ /* 0x000fe80000100800 */
[----:B------:R-:W-:Y:S04]  /*43050*/  STL [R1+0x37ac], R72 ;  /* 0x0037ac4801007387 */ /* 0x000fe80000100800 */
[----:B------:R1:W-:Y:S04]  /*43060*/  STL [R1+0x37a8], R73 ;  /* 0x0037a84901007387 */ /* 0x0003e80000100800 */
[----:B------:R-:W4:Y:S04]  /*43070*/  LDL.LU R248, [R1+0xa0] ;  /* 0x0000a00001f87983 */ /* 0x000f280000300800 */
        /* <DEDUP_REMOVED lines=8> */
[----:B------:R-:W4:Y:S01]  /*43100*/  LDL.LU R243, [R1+0x2fc] ;  /* 0x0002fc0001f37983 */ /* 0x000f220000300800 */
[----:B-1----:R-:W-:-:S03]  /*43110*/  IMAD.MOV.U32 R52, RZ, RZ, R76 ;  /* 0x000000ffff347224 */ /* 0x002fc600078e004c */
[----:B------:R-:W4:Y:S01]  /*43120*/  LDL.LU R84, [R1+0x250] ;  /* 0x0002500001547983 */ /* 0x000f220000300800 */
[----:B--2---:R-:W-:-:S03]  /*43130*/  IMAD.MOV.U32 R45, RZ, RZ, R77 ;  /* 0x000000ffff2d7224 */ /* 0x004fc600078e004d */
[----:B------:R-:W2:Y:S01]  /*43140*/  LDL.LU R85, [R1+0x254] ;  /* 0x0002540001557983 */ /* 0x000ea20000300800 */
[----:B---3--:R-:W-:-:S03]  /*43150*/  MOV R53, R78 ;  /* 0x0000004e00357202 */ /* 0x008fc60000000f00 */
[----:B------:R-:W2:Y:S01]  /*43160*/  LDL.LU R86, [R1+0x258] ;  /* 0x0002580001567983 */ /* 0x000ea20000300800 */
[----:B------:R-:W-:-:S03]  /*43170*/  IMAD.MOV.U32 R44, RZ, RZ, R79 ;  /* 0x000000ffff2c7224 */ /* 0x000fc600078e004f */
[----:B------:R-:W2:Y:S04]  /*43180*/  LDL.LU R87, [R1+0x25c] ;  /* 0x00025c0001577983 */ /* 0x000ea80000300800 */
[----:B------:R-:W3:Y:S04]  /*43190*/  LDL.LU R76, [R1+0x130] ;  /* 0x00013000014c7983 */ /* 0x000ee80000300800 */
[----:B------:R-:W3:Y:S04]  /*431a0*/  LDL.LU R77, [R1+0x134] ;  /* 0x00013400014d7983 */ /* 0x000ee80000300800 */
[----:B------:R-:W3:Y:S04]  /*431b0*/  LDL.LU R78, [R1+0x138] ;  /* 0x00013800014e7983 */ /* 0x000ee80000300800 */
[----:B------:R-:W3:Y:S04]  /*431c0*/  LDL.LU R79, [R1+0x13c] ;  /* 0x00013c00014f7983 */ /* 0x000ee80000300800 */
[----:B------:R-:W2:Y:S04]  /*431d0*/  LDL.LU R80, [R1+0x1c0] ;  /* 0x0001c00001507983 */ /* 0x000ea80000300800 */
[----:B------:R-:W2:Y:S04]  /*431e0*/  LDL.LU R81, [R1+0x1c4] ;  /* 0x0001c40001517983 */ /* 0x000ea80000300800 */
[----:B------:R-:W2:Y:S04]  /*431f0*/  LDL.LU R82, [R1+0x1c8] ;  /* 0x0001c80001527983 */ /* 0x000ea80000300800 */
[----:B------:R-:W2:Y:S01]  /*43200*/  LDL.LU R83, [R1+0x1cc] ;  /* 0x0001cc0001537983 */ /* 0x000ea20000300800 */
[----:B------:R-:W-:Y:S03]  /*43210*/  HMMA.1688.F32.TF32 R28, R28, R38, R124 ;  /* 0x000000261c1c723c */ /* 0x000fe6000008107c */
[----:B------:R-:W-:Y:S01]  /*43220*/  STL [R1+0x37c4], R44 ;  /* 0x0037c42c01007387 */ /* 0x000fe20000100800 */
[----:B------:R-:W-:-:S03]  /*43230*/  IMAD.MOV.U32 R250, RZ, RZ, R5 ;  /* 0x000000fffffa7224 */ /* 0x000fc600078e0005 */
[----:B------:R-:W-:Y:S01]  /*43240*/  STL [R1+0x37c0], R53 ;  /* 0x0037c03501007387 */ /* 0x000fe20000100800 */
[----:B------:R-:W-:-:S03]  /*43250*/  IMAD.MOV.U32 R251, RZ, RZ, R4 ;  /* 0x000000fffffb7224 */ /* 0x000fc600078e0004 */
[----:B------:R-:W-:Y:S04]  /*43260*/  STL [R1+0x37bc], R52 ;  /* 0x0037bc3401007387 */ /* 0x000fe80000100800 */
[----:B------:R-:W-:Y:S09]  /*43270*/  STL [R1+0x37b8], R45 ;  /* 0x0037b82d01007387 */ /* 0x000ff20000100800 */
[----:B------:R-:W-:-:S02]  /*43280*/  IMAD.MOV.U32 R73, RZ, RZ, R31 ;  /* 0x000000ffff497224 */ /* 0x000fc400078e001f */
[----:B------:R-:W-:Y:S01]  /*43290*/  IMAD.MOV.U32 R72, RZ, RZ, R30 ;  /* 0x000000ffff487224 */ /* 0x000fe200078e001e */
[----:B------:R-:W-:Y:S01]  /*432a0*/  MOV R49, R28 ;  /* 0x0000001c00317202 */ /* 0x000fe20000000f00 */
[----:B------:R-:W-:Y:S01]  /*432b0*/  IMAD.MOV.U32 R48, RZ, RZ, R29 ;  /* 0x000000ffff307224 */ /* 0x000fe200078e001d */
[----:B------:R1:W-:Y:S04]  /*432c0*/  STL [R1+0x37d4], R73 ;  /* 0x0037d44901007387 */ /* 0x0003e80000100800 */
[----:B------:R1:W-:Y:S04]  /*432d0*/  STL [R1+0x37d0], R72 ;  /* 0x0037d04801007387 */ /* 0x0003e80000100800 */
[----:B------:R-:W-:Y:S04]  /*432e0*/  STL [R1+0x37cc], R48 ;  /* 0x0037cc3001007387 */ /* 0x000fe80000100800 */
[----:B------:R-:W-:Y:S01]  /*432f0*/  STL [R1+0x37c8], R49 ;  /* 0x0037c83101007387 */ /* 0x000fe20000100800 */
[C---:B------:R-:W-:Y:S03]  /*43300*/  HMMA.1688.F32.TF32 R100, R32.reuse, R70, R132 ;  /* 0x000000462064723c */ /* 0x040fe60000081084 */
[----:B------:R-:W-:Y:S04]  /*43310*/  LDS R28, [R252+0x2180] ;  /* 0x00218000fc1c7984 */ /* 0x000fe80000000800 */
[----:B------:R-:W-:Y:S04]  /*43320*/  LDS R30, [R252+0x3180] ;  /* 0x00318000fc1e7984 */ /* 0x000fe80000000800 */
[----:B------:R-:W-:Y:S04]  /*43330*/  LDS R29, [R3+0x2180] ;  /* 0x00218000031d7984 */ /* 0x000fe80000000800 */
[----:B------:R-:W1:Y:S01]  /*43340*/  LDS R31, [R3+0x3180] ;  /* 0x00318000031f7984 */ /* 0x000e620000000800 */
[C---:B----4-:R-:W-:Y:S11]  /*43350*/  HMMA.1688.F32.TF32 R92, R32.reuse, R26, R244 ;  /* 0x0000001a205c723c */ /* 0x050ff600000810f4 */
[----:B------:R-:W-:Y:S11]  /*43360*/  @!UPT UIADD3 URZ, URZ, URZ, URZ ;  /* 0x0000003f3f3ff290 */ /* 0x000ff6000fffe03f */
[----:B------:R-:W-:Y:S01]  /*43370*/  @!UPT UIADD3 URZ, URZ, URZ, URZ ;  /* 0x0000003f3f3ff290 */ /* 0x000fe2000fffe03f */
[----:B------:R-:W-:Y:S01]  /*43380*/  STL.64 [R1+0x3810], R94 ;  /* 0x0038105e01007387 */ /* 0x000fe20000100a00 */
[C---:B---3--:R-:W-:Y:S03]  /*43390*/  HMMA.1688.F32.TF32 R76, R32.reuse, R6, R76 ;  /* 0x00000006204c723c */ /* 0x048fe6000008104c */
[----:B------:R-:W-:Y:S05]  /*433a0*/  STL.64 [R1+0x3808], R92 ;  /* 0x0038085c01007387 */ /* 0x000fea0000100a00 */
[C---:B--2---:R-:W-:Y:S11]  /*433b0*/  HMMA.1688.F32.TF32 R84, R32.reuse, R18, R84 ;  /* 0x000000122054723c */ /* 0x044ff60000081054 */
[----:B------:R-:W-:Y:S04]  /*433c0*/  @!UPT UIADD3 URZ, URZ, URZ, URZ ;  /* 0x0000003f3f3ff290 */ /* 0x000fe8000fffe03f */
[----:B------:R2:W-:Y:S01]  /*433d0*/  STL.64 [R1+0x2b0], R76 ;  /* 0x0002b04c01007387 */ /* 0x0005e20000100a00 */
[----:B-1----:R-:W-:Y:S01]  /*433e0*/  MOV R73, R78 ;  /* 0x0000004e00497202 */ /* 0x002fe20000000f00 */
[----:B------:R-:W-:Y:S02]  /*433f0*/  IMAD.MOV.U32 R72, RZ, RZ, R79 ;  /* 0x000000ffff487224 */ /* 0x000fe400078e004f */
[C---:B--2---:R-:W-:Y:S08]  /*43400*/  HMMA.1688.F32.TF32 R76, R32.reuse, R10, R248 ;  /* 0x0000000a204c723c */ /* 0x044ff000000810f8 */
[C---:B------:R-:W-:Y:S08]  /*43410*/  HMMA.1688.F32.TF32 R88, R32.reuse, R22, R240 ;  /* 0x000000162058723c */ /* 0x040ff000000810f0 */
[----:B------:R-:W-:Y:S01]  /*43420*/  HMMA.1688.F32.TF32 R80, R32, R14, R80 ;  /* 0x0000000e2050723c */ /* 0x000fe20000081050 */
[----:B------:R-:W-:Y:S01]  /*43430*/  MOV R56, R84 ;  /* 0x0000005400387202 */ /* 0x000fe20000000f00 */
[----:B------:R-:W-:-:S06]  /*43440*/  IMAD.MOV.U32 R57, RZ, RZ, R85 ;  /* 0x000000ffff397224 */ /* 0x000fcc00078e0055 */
[----:B------:R-:W-:Y:S01]  /*43450*/  IMAD.MOV.U32 R48, RZ, RZ, R76 ;  /* 0x000000ffff307224 */ /* 0x000fe200078e004c */
[----:B------:R-:W-:Y:S01]  /*43460*/  MOV R69, R78 ;  /* 0x0000004e00457202 */ /* 0x000fe20000000f00 */
[----:B------:R-:W-:Y:S01]  /*43470*/  IMAD.MOV.U32 R49, RZ, RZ, R77 ;  /* 0x000000ffff317224 */ /* 0x000fe200078e004d */
[----:B------:R-:W2:Y:S01]  /*43480*/  LDL.LU R76, [R1+0xc0] ;  /* 0x0000c000014c7983 */ /* 0x000ea20000300800 */
[----:B------:R-:W-:-:S03]  /*43490*/  IMAD.MOV.U32 R68, RZ, RZ, R79 ;  /* 0x000000ffff447224 */ /* 0x000fc600078e004f */
[----:B------:R-:W2:Y:S01]  /*434a0*/  LDL.LU R77, [R1+0xc4] ;  /* 0x0000c400014d7983 */ /* 0x000ea20000300800 */
[----:B------:R-:W-:-:S03]  /*434b0*/  IMAD.MOV.U32 R60, RZ, RZ, R86 ;  /* 0x000000ffff3c7224 */ /* 0x000fc600078e0056 */
[----:B------:R-:W2:Y:S01]  /*434c0*/  LDL.LU R78, [R1+0xc8] ;  /* 0x0000c800014e7983 */ /* 0x000ea20000300800 */
[----:B------:R-:W-:-:S03]  /*434d0*/  IMAD.MOV.U32 R61, RZ, RZ, R87 ;  /* 0x000000ffff3d7224 */ /* 0x000fc600078e0057 */
[----:B------:R-:W2:Y:S04]  /*434e0*/  LDL.LU R79, [R1+0xcc] ;  /* 0x0000cc00014f7983 */ /* 0x000ea80000300800 */
[----:B------:R-:W3:Y:S04]  /*434f0*/  LDL.LU R84, [R1+0x1d0] ;  /* 0x0001d00001547983 */ /* 0x000ee80000300800 */
[----:B------:R-:W3:Y:S04]  /*43500*/  LDL.LU R85, [R1+0x1d4] ;  /* 0x0001d40001557983 */ /* 0x000ee80000300800 */
[----:B------:R-:W3:Y:S04]  /*43510*/  LDL.LU R86, [R1+0x1d8] ;  /* 0x0001d80001567983 */ /* 0x000ee80000300800 */
[----:B------:R-:W3:Y:S01]  /*43520*/  LDL.LU R87, [R1+0x1dc] ;  /* 0x0001dc0001577983 */ /* 0x000ee20000300800 */
[----:B------:R-:W-:-:S03]  /*43530*/  MOV R36, R88 ;  /* 0x0000005800247202 */ /* 0x000fc60000000f00 */
[----:B------:R-:W4:Y:S01]  /*43540*/  LDL.LU R244, [R1+0x320] ;  /* 0x0003200001f47983 */ /* 0x000f220000300800 */
[----:B------:R-:W-:-:S03]  /*43550*/  IMAD.MOV.U32 R37, RZ, RZ, R89 ;  /* 0x000000ffff257224 */ /* 0x000fc600078e0059 */
[----:B------:R-:W4:Y:S01]  /*43560*/  LDL.LU R245, [R1+0x324] ;  /* 0x0003240001f57983 */ /* 0x000f220000300800 */
[----:B------:R-:W-:-:S03]  /*43570*/  IMAD.MOV.U32 R40, RZ, RZ, R90 ;  /* 0x000000ffff287224 */ /* 0x000fc600078e005a */
[----:B------:R-:W4:Y:S01]  /*43580*/  LDL.LU R246, [R1+0x328] ;  /* 0x0003280001f67983 */ /* 0x000f220000300800 */
[----:B------:R-:W-:-:S03]  /*43590*/  IMAD.MOV.U32 R41, RZ, RZ, R91 ;  /* 0x000000ffff297224 */ /* 0x000fc600078e005b */
[----:B------:R-:W4:Y:S04]  /*435a0*/  LDL.LU R247, [R1+0x32c] ;  /* 0x00032c0001f77983 */ /* 0x000f280000300800 */
[----:B------:R-:W3:Y:S04]  /*435b0*/  LDL.LU R88, [R1+0x440] ;  /* 0x0004400001587983 */ /* 0x000ee80000300800 */
[----:B------:R-:W3:Y:S04]  /*435c0*/  LDL.LU R89, [R1+0x444] ;  /* 0x0004440001597983 */ /* 0x000ee80000300800 */
[----:B------:R-:W3:Y:S04]  /*435d0*/  LDL.LU R90, [R1+0x448] ;  /* 0x00044800015a7983 */ /* 0x000ee80000300800 */
[----:B------:R-:W3:Y:S01]  /*435e0*/  LDL.LU R91, [R1+0x44c] ;  /* 0x00044c00015b7983 */ /* 0x000ee20000300800 */
[----:B------:R-:W-:-:S03]  /*435f0*/  MOV R9, R80 ;  /* 0x0000005000097202 */ /* 0x000fc60000000f00 */
[----:B------:R-:W3:Y:S01]  /*43600*/  LDL.LU R240, [R1+0x280] ;  /* 0x0002800001f07983 */ /* 0x000ee20000300800 */
[----:B------:R-:W-:-:S03]  /*43610*/  IMAD.MOV.U32 R8, RZ, RZ, R81 ;  /* 0x000000ffff087224 */ /* 0x000fc600078e0051 */
[----:B------:R-:W3:Y:S01]  /*43620*/  LDL.LU R241, [R1+0x284] ;  /* 0x0002840001f17983 */ /* 0x000ee20000300800 */
[----:B------:R-:W-:-:S03]  /*43630*/  IMAD.MOV.U32 R5, RZ, RZ, R82 ;  /* 0x000000ffff057224 */ /* 0x000fc600078e0052 */
[----:B------:R-:W3:Y:S01]  /*43640*/  LDL.LU R242, [R1+0x288] ;  /* 0x0002880001f27983 */ /* 0x000ee20000300800 */
[----:B------:R-:W-:-:S03]  /*43650*/  IMAD.MOV.U32 R4, RZ, RZ, R83 ;  /* 0x000000ffff047224 */ /* 0x000fc600078e0053 */
[----:B------:R-:W3:Y:S01]  /*43660*/  LDL.LU R243, [R1+0x28c] ;  /* 0x00028c0001f37983 */ /* 0x000ee20000300800 */
[----:B------:R-:W-:-:S03]  /*43670*/  IMAD.MOV.U32 R248, RZ, RZ, R139 ;  /* 0x000000fffff87224 */ /* 0x000fc600078e008b */
[----:B------:R-:W3:Y:S04]  /*43680*/  LDL.LU R80, [R1+0x190] ;  /* 0x0001900001507983 */ /* 0x000ee80000300800 */
[----:B------:R-:W3:Y:S04]  /*43690*/  LDL.LU R81, [R1+0x194] ;  /* 0x0001940001517983 */ /* 0x000ee80000300800 */
[----:B------:R-:W3:Y:S04]  /*436a0*/  LDL.LU R82, [R1+0x198] ;  /* 0x0001980001527983 */ /* 0x000ee80000300800 */
[----:B------:R-:W3:Y:S04]  /*436b0*/  LDL.LU R83, [R1+0x19c] ;  /* 0x00019c0001537983 */ /* 0x000ee80000300800 */
[----:B------:R-:W3:Y:S01]  /*436c0*/  LDL.LU R139, [R1+0x3944] ;  /* 0x00394400018b7983 */ /* 0x000ee20000300800 */
[----:B------:R-:W-:-:S03]  /*436d0*/  IMAD.MOV.U32 R249, RZ, RZ, R147 ;  /* 0x000000fffff97224 */ /* 0x000fc600078e0093 */
[----:B------:R-:W4:Y:S01]  /*436e0*/  LDL.LU R147, [R1+0x3940] ;  /* 0x0039400001937983 */ /* 0x000f220000300800 */
[C---:B------:R-:W-:Y:S03]  /*436f0*/  HMMA.1688.F32.TF32 R92, R32.reuse, R74, R128 ;  /* 0x0000004a205c723c */ /* 0x040fe60000081080 */
[----:B------:R-:W-:Y:S04]  /*43700*/  STL.64 [R1+0x720], R100 ;  /* 0x0007206401007387 */ /* 0x000fe80000100a00 */
[----:B------:R4:W-:Y:S11]  /*43710*/  STL.64 [R1+0x728], R102 ;  /* 0x0007286601007387 */ /* 0x0009f60000100a00 */
[----:B------:R-:W-:Y:S06]  /*43720*/  @!UPT UIADD3 URZ, URZ, URZ, URZ ;  /* 0x0000003f3f3ff290 */ /* 0x000fec000fffe03f */
[----:B------:R-:W-:Y:S01]  /*43730*/  IMAD.MOV.U32 R44, RZ, RZ, R92 ;  /* 0x000000ffff2c7224 */ /* 0x000fe200078e005c */
[----:B------:R-:W-:Y:S01]  /*43740*/  MOV R52, R94 ;  /* 0x0000005e00347202 */ /* 0x000fe20000000f00 */
[----:B------:R-:W-:Y:S02]  /*43750*/  IMAD.MOV.U32 R53, RZ, RZ, R93 ;  /* 0x000000ffff357224 */ /* 0x000fe400078e005d */
[----:B------:R-:W-:Y:S02]  /*43760*/  IMAD.MOV.U32 R45, RZ, RZ, R95 ;  /* 0x000000ffff2d7224 */ /* 0x000fe400078e005f */
[----:B------:R-:W-:Y:S01]  /*43770*/  HMMA.1688.F32.TF32 R92, R32, R62, R140 ;  /* 0x0000003e205c723c */ /* 0x000fe2000008108c */
[----:B------:R-:W-:Y:S01]  /*43780*/  MOV R250, R2 ;  /* 0x0000000200fa7202 */ /* 0x000fe20000000f00 */
[----:B------:R-:W-:-:S06]  /*43790*/  IMAD.MOV.U32 R251, RZ, RZ, R0 ;  /* 0x000000fffffb7224 */ /* 0x000fcc00078e0000 */
[----:B--2---:R-:W-:Y:S08]  /*437a0*/  HMMA.1688.F32.TF32 R76, R28, R10, R76 ;  /* 0x0000000a1c4c723c */ /* 0x004ff0000008104c */
[C---:B---3--:R-:W-:Y:S08]  /*437b0*/  HMMA.1688.F32.TF32 R96, R32.reuse, R66, R136 ;  /* 0x000000422060723c */ /* 0x048ff00000081088 */
[C---:B----4-:R-:W-:Y:S11]  /*437c0*/  HMMA.1688.F32.TF32 R100, R32.reuse, R58, R144 ;  /* 0x0000003a2064723c */ /* 0x050ff60000081090 */
[----:B------:R-:W-:Y:S04]  /*437d0*/  @!UPT UIADD3 URZ, URZ, URZ, URZ ;  /* 0x0000003f3f3ff290 */ /* 0x000fe8000fffe03f */
[----:B------:R-:W-:Y:S04]  /*437e0*/  STL.64 [R1+0x710], R96 ;  /* 0x0007106001007387 */ /* 0x000fe80000100a00 */
[----:B------:R1:W-:Y:S02]  /*437f0*/  STL.64 [R1+0x718], R98 ;  /* 0x0007186201007387 */ /* 0x0003e40000100a00 */
[C---:B-1----:R-:W-:Y:S02]  /*43800*/  HMMA.1688.F32.TF32 R96, R32.reuse, R54, R148 ;  /* 0x000000362060723c */ /* 0x042fe40000081094 */
[----:B------:R-:W-:Y:S04]  /*43810*/  STL.64 [R1+0x700], R92 ;  /* 0x0007005c01007387 */ /* 0x000fe80000100a00 */
[----:B------:R1:W-:Y:S04]  /*43820*/  STL.64 [R1+0x708], R94 ;  /* 0x0007085e01007387 */ /* 0x0003e80000100a00 */
[----:B------:R-:W-:Y:S04]  /*43830*/  STL.64 [R1+0x6f0], R100 ;  /* 0x0006f06401007387 */ /* 0x000fe80000100a00 */
[----:B------:R2:W-:Y:S01]  /*43840*/  STL.64 [R1+0x6f8], R102 ;  /* 0x0006f86601007387 */ /* 0x0005e20000100a00 */
[C---:B-1----:R-:W-:Y:S08]  /*43850*/  HMMA.1688.F32.TF32 R92, R32.reuse, R50, R152 ;  /* 0x00000032205c723c */ /* 0x042ff00000081098 */
[----:B------:R-:W-:Y:S01]  /*43860*/  STL.64 [R1+0x6e0], R96 ;  /* 0x0006e06001007387 */ /* 0x000fe20000100a00 */
[C---:B--2---:R-:W-:Y:S03]  /*43870*/  HMMA.1688.F32.TF32 R100, R32.reuse, R46, R156 ;  /* 0x0000002e2064723c */ /* 0x044fe6000008109c */
[----:B------:R1:W-:Y:S05]  /*43880*/  STL.64 [R1+0x6e8], R98 ;  /* 0x0006e86201007387 */ /* 0x0003ea0000100a00 */
[----:B-1----:R-:W-:Y:S06]  /*43890*/  HMMA.1688.F32.TF32 R96, R32, R42, R160 ;  /* 0x0000002a2060723c */ /* 0x002fec00000810a0 */
[----:B------:R-:W-:Y:S04]  /*438a0*/  STL.64 [R1+0x6d0], R92 ;  /* 0x0006d05c01007387 */ /* 0x000fe80000100a00 */
[----:B------:R1:W-:Y:S01]  /*438b0*/  STL.64 [R1+0x6d8], R94 ;  /* 0x0006d85e01007387 */ /* 0x0003e20000100a00 */
[----:B------:R-:W-:Y:S04]  /*438c0*/  HMMA.1688.F32.TF32 R124, R28, R26, R88 ;  /* 0x0000001a1c7c723c */ /* 0x000fe80000081058 */
[----:B------:R-:W-:Y:S04]  /*438d0*/  STL.64 [R1+0x6c0], R100 ;  /* 0x0006c06401007387 */ /* 0x000fe80000100a00 */
[----:B------:R-:W-:Y:S01]  /*438e0*/  STL.64 [R1+0x6c8], R102 ;  /* 0x0006c86601007387 */ /* 0x000fe20000100a00 */
[----:B-1----:R-:W-:Y:S01]  /*438f0*/  HMMA.1688.F32.TF32 R92, R32, R38, R164 ;  /* 0x00000026205c723c */ /* 0x002fe200000810a4 */
[----:B------:R-:W-:Y:S01]  /*43900*/  IMAD.MOV.U32 R65, RZ, RZ, R76 ;  /* 0x000000ffff417224 */ /* 0x000fe200078e004c */
[----:B------:R-:W-:-:S06]  /*43910*/  MOV R2, R78 ;  /* 0x0000004e00027202 */ /* 0x000fcc0000000f00 */
[C---:B------:R-:W-:Y:S01]  /*43920*/  HMMA.1688.F32.TF32 R108, R28.reuse, R22, R244 ;  /* 0x000000161c6c723c */ /* 0x040fe200000810f4 */
[----:B------:R-:W-:Y:S04]  /*43930*/  STL.64 [R1+0x6b0], R96 ;  /* 0x0006b06001007387 */ /* 0x000fe80000100a00 */
[----:B------:R1:W-:Y:S03]  /*43940*/  STL.64 [R1+0x6b8], R98 ;  /* 0x0006b86201007387 */ /* 0x0003e60000100a00 */
[----:B------:R-:W-:Y:S01]  /*43950*/  HMMA.1688.F32.TF32 R88, R28, R14, R84 ;  /* 0x0000000e1c58723c */ /* 0x000fe20000081054 */
[----:B------:R-:W-:Y:S01]  /*43960*/  IMAD.MOV.U32 R64, RZ, RZ, R77 ;  /* 0x000000ffff407224 */ /* 0x000fe200078e004d */
[----:B------:R-:W-:Y:S01]  /*43970*/  LDS R32, [R252+0x2200] ;  /* 0x00220000fc207984 */ /* 0x000fe20000000800 */
[----:B------:R-:W-:-:S03]  /*43980*/  IMAD.MOV.U32 R0, RZ, RZ, R79 ;  /* 0x000000ffff007224 */ /* 0x000fc600078e004f */
[----:B------:R-:W-:Y:S02]  /*43990*/  LDS R34, [R252+0x3200] ;  /* 0x00320000fc227984 */ /* 0x000fe40000000800 */
[C---:B------:R-:W-:Y:S02]  /*439a0*/  HMMA.1688.F32.TF32 R84, R28.reuse, R74, R248 ;  /* 0x0000004a1c54723c */ /* 0x040fe400000810f8 */
[----:B------:R-:W-:Y:S04]  /*439b0*/  LDS R33, [R3+0x2200] ;  /* 0x0022000003217984 */ /* 0x000fe80000000800 */
[----:B------:R-:W2:Y:S02]  /*439c0*/  LDS R35, [R3+0x3200] ;  /* 0x0032000003237984 */ /* 0x000ea40000000800 */
[C---:B-1----:R-:W-:Y:S08]  /*439d0*/  HMMA.1688.F32.TF32 R96, R28.reuse, R18, R240 ;  /* 0x000000121c60723c */ /* 0x042ff000000810f0 */
[C---:B------:R-:W-:Y:S08]  /*439e0*/  HMMA.1688.F32.TF32 R240, R28.reuse, R6, R80 ;  /* 0x000000061cf0723c */ /* 0x040ff00000081050 */
[C---:B------:R-:W-:Y:S08]  /*439f0*/  HMMA.1688.F32.TF32 R80, R28.reuse, R70, R168 ;  /* 0x000000461c50723c */ /* 0x040ff000000810a8 */
        /* <DEDUP_REMOVED lines=9> */
[----:B------:R-:W-:Y:S04]  /*43a90*/  STL.64 [R1+0x630], R80 ;  /* 0x0006305001007387 */ /* 0x000fe80000100a00 */
[----:B------:R3:W-:Y:S01]  /*43aa0*/  STL.64 [R1+0x638], R82 ;  /* 0x0006385201007387 */ /* 0x0007e20000100a00 */
[C---:B-1----:R-:W-:Y:S03]  /*43ab0*/  HMMA.1688.F32.TF32 R84, R28.reuse, R62, R176 ;  /* 0x0000003e1c54723c */ /* 0x042fe600000810b0 */
[----:B------:R-:W-:Y:S04]  /*43ac0*/  STL.64 [R1+0x5e0], R76 ;  /* 0x0005e04c01007387 */ /* 0x000fe80000100a00 */
[----:B------:R1:W-:Y:S01]  /*43ad0*/  STL.64 [R1+0x5e8], R78 ;  /* 0x0005e84e01007387 */ /* 0x0003e20000100a00 */
[C---:B---3--:R-:W-:Y:S08]  /*43ae0*/  HMMA.1688.F32.TF32 R80, R28.reuse, R58, R180 ;  /* 0x0000003a1c50723c */ /* 0x048ff000000810b4 */
[C---:B-1----:R-:W-:Y:S07]  /*43af0*/  HMMA.1688.F32.TF32 R76, R28.reuse, R54, R184 ;  /* 0x000000361c4c723c */ /* 0x042fee00000810b8 */
        /* <DEDUP_REMOVED lines=8> */
[C---:B-1----:R-:W-:Y:S08]  /*43b80*/  HMMA.1688.F32.TF32 R76, R28.reuse, R42, R196 ;  /* 0x0000002a1c4c723c */ /* 0x042ff000000810c4 */
[----:B------:R-:W-:Y:S01]  /*43b90*/  HMMA.1688.F32.TF32 R28, R28, R38, R200 ;  /* 0x000000261c1c723c */ /* 0x000fe200000810c8 */
[----:B------:R-:W-:Y:S04]  /*43ba0*/  STL.64 [R1+0x5a0], R84 ;  /* 0x0005a05401007387 */ /* 0x000fe80000100a00 */
[----:B------:R-:W-:Y:S04]  /*43bb0*/  STL.64 [R1+0x5a8], R86 ;  /* 0x0005a85601007387 */ /* 0x000fe80000100a00 */
[----:B------:R-:W-:Y:S04]  /*43bc0*/  STL.64 [R1+0x590], R80 ;  /* 0x0005905001007387 */ /* 0x000fe80000100a00 */
[----:B------:R-:W-:Y:S04]  /*43bd0*/  STL.64 [R1+0x598], R82 ;  /* 0x0005985201007387 */ /* 0x000fe80000100a00 */
[----:B------:R-:W3:Y:S04]  /*43be0*/  LDL.LU R248, [R1+0x220] ;  /* 0x0002200001f87983 */ /* 0x000ee80000300800 */
[----:B------:R1:W-:Y:S04]  /*43bf0*/  STL.64 [R1+0x580], R76 ;  /* 0x0005804c01007387 */ /* 0x0003e80000100a00 */
[----:B------:R4:W-:Y:S04]  /*43c00*/  STL.64 [R1+0x588], R78 ;  /* 0x0005884e01007387 */ /* 0x0009e80000100a00 */
[----:B------:R-:W-:Y:S04]  /*43c10*/  STL.64 [R1+0x440], R28 ;  /* 0x0004401c01007387 */ /* 0x000fe80000100a00 */
[----:B------:R-:W-:Y:S04]  /*43c20*/  STL.64 [R1+0x448], R30 ;  /* 0x0004481e01007387 */ /* 0x000fe80000100a00 */
[----:B------:R-:W3:Y:S04]  /*43c30*/  LDL.LU R249, [R1+0x224] ;  /* 0x0002240001f97983 */ /* 0x000ee80000300800 */
[----:B------:R-:W3:Y:S04]  /*43c40*/  LDL.LU R250, [R1+0x228] ;  /* 0x0002280001fa7983 */ /* 0x000ee80000300800 */
[----:B------:R-:W3:Y:S04]  /*43c50*/  LDL.LU R251, [R1+0x22c] ;  /* 0x00022c0001fb7983 */ /* 0x000ee80000300800 */
[----:B------:R-:W2:Y:S04]  /*43c60*/  LDL.LU R120, [R1+0x40] ;  /* 0x0000400001787983 */ /* 0x000ea80000300800 */
[----:B------:R-:W2:Y:S04]  /*43c70*/  LDL.LU R121, [R1+0x44] ;  /* 0x0000440001797983 */ /* 0x000ea80000300800 */
[----:B------:R-:W2:Y:S04]  /*43c80*/  LDL.LU R122, [R1+0x48] ;  /* 0x00004800017a7983 */ /* 0x000ea80000300800 */
[----:B------:R-:W2:Y:S04]  /*43c90*/  LDL.LU R123, [R1+0x4c] ;  /* 0x00004c00017b7983 */ /* 0x000ea80000300800 */
        /* <DEDUP_REMOVED lines=32> */
[----:B-1----:R-:W3:Y:S04]  /*43ea0*/  LDL.LU R76, [R1+0x2a0] ;  /* 0x0002a000014c7983 */ /* 0x002ee80000300800 */
[----:B------:R-:W3:Y:S04]  /*43eb0*/  LDL.LU R77, [R1+0x2a4] ;  /* 0x0002a400014d7983 */ /* 0x000ee80000300800 */
[----:B----4-:R-:W4:Y:S04]  /*43ec0*/  LDL.LU R78, [R1+0x2a8] ;  /* 0x0002a800014e7983 */ /* 0x010f280000300800 */
        /* <DEDUP_REMOVED lines=17> */
[----:B------:R-:W-:Y:S04]  /*43fe0*/  LDS R28, [R252+0x2280] ;  /* 0x00228000fc1c7984 */ /* 0x000fe80000000800 */
[----:B------:R-:W-:Y:S04]  /*43ff0*/  LDS R30, [R252+0x3280] ;  /* 0x00328000fc1e7984 */ /* 0x000fe80000000800 */
[----:B------:R-:W-:Y:S04]  /*44000*/  LDS R29, [R3+0x2280] ;  /* 0x00228000031d7984 */ /* 0x000fe80000000800 */
[----:B------:R-:W1:Y:S01]  /*44010*/  LDS R31, [R3+0x3280] ;  /* 0x00328000031f7984 */ /* 0x000e620000000800 */
[C---:B--2---:R-:W-:Y:S08]  /*44020*/  HMMA.1688.F32.TF32 R108, R32.reuse, R66, R120 ;  /* 0x00000042206c723c */ /* 0x044ff00000081078 */
[C---:B---3--:R-:W-:Y:S08]  /*44030*/  HMMA.1688.F32.TF32 R124, R32.reuse, R70, R92 ;  /* 0x00000046207c723c */ /* 0x048ff0000008105c */
[C---:B------:R-:W-:Y:S08]  /*44040*/  HMMA.1688.F32.TF32 R92, R32.reuse, R62, R204 ;  /* 0x0000003e205c723c */ /* 0x040ff000000810cc */
[----:B------:R-:W-:Y:S08]  /*44050*/  HMMA.1688.F32.TF32 R120, R32, R58, R208 ;  /* 0x0000003a2078723c */ /* 0x000ff000000810d0 */
[----:B-1----:R-:W-:Y:S08]  /*44060*/  HMMA.1688.F32.TF32 R144, R28, R10, R248 ;  /* 0x0000000a1c90723c */ /* 0x002ff000000810f8 */
[C---:B------:R-:W-:Y:S11]  /*44070*/  HMMA.1688.F32.TF32 R136, R32.reuse, R74, R136 ;  /* 0x0000004a2088723c */ /* 0x040ff60000081088 */
[----:B------:R-:W-:Y:S11]  /*44080*/  @!UPT UIADD3 URZ, URZ, URZ, URZ ;  /* 0x0000003f3f3ff290 */ /* 0x000ff6000fffe03f */
[----:B------:R-:W-:Y:S01]  /*44090*/  @!UPT UIADD3 URZ, URZ, URZ, URZ ;  /* 0x0000003f3f3ff290 */ /* 0x000fe2000fffe03f */
        /* <DEDUP_REMOVED lines=8> */
[C---:B-1----:R-:W-:Y:S08]  /*44120*/  HMMA.1688.F32.TF32 R108, R32.reuse, R54, R212 ;  /* 0x00000036206c723c */ /* 0x042ff000000810d4 */
[C---:B--2---:R-:W-:Y:S01]  /*44130*/  HMMA.1688.F32.TF32 R92, R32.reuse, R50, R216 ;  /* 0x00000032205c723c */ /* 0x044fe200000810d8 */
[----:B------:R-:W-:Y:S04]  /*44140*/  STL.64 [R1+0x310], R120 ;  /* 0x0003107801007387 */ /* 0x000fe80000100a00 */
[----:B------:R1:W-:Y:S10]  /*44150*/  STL.64 [R1+0x318], R122 ;  /* 0x0003187a01007387 */ /* 0x0003f40000100a00 */
[----:B------:R-:W-:Y:S01]  /*44160*/  STL.64 [R1+0x300], R108 ;  /* 0x0003006c01007387 */ /* 0x000fe20000100a00 */
[C---:B-1----:R-:W-:Y:S03]  /*44170*/  HMMA.1688.F32.TF32 R120, R32.reuse, R46, R220 ;  /* 0x0000002e2078723c */ /* 0x042fe600000810dc */
[----:B------:R1:W-:Y:S04]  /*44180*/  STL.64 [R1+0x308], R110 ;  /* 0x0003086e01007387 */ /* 0x0003e80000100a00 */
[----:B------:R-:W-:Y:S04]  /*44190*/  STL.64 [R1+0x2f0], R92 ;  /* 0x0002f05c01007387 */ /* 0x000fe80000100a00 */
[----:B------:R2:W-:Y:S01]  /*441a0*/  STL.64 [R1+0x2f8], R94 ;  /* 0x0002f85e01007387 */ /* 0x0005e20000100a00 */
[C---:B-1----:R-:W-:Y:S08]  /*441b0*/  HMMA.1688.F32.TF32 R108, R32.reuse, R42, R224 ;  /* 0x0000002a206c723c */ /* 0x042ff000000810e0 */
[----:B--2---:R-:W-:Y:S03]  /*441c0*/  HMMA.1688.F32.TF32 R92, R32, R38, R228 ;  /* 0x00000026205c723c */ /* 0x004fe600000810e4 */
[----:B------:R-:W-:Y:S04]  /*441d0*/  STL.64 [R1+0x2e0], R120 ;  /* 0x0002e07801007387 */ /* 0x000fe80000100a00 */
[----:B------:R-:W-:Y:S01]  /*441e0*/  STL.64 [R1+0x2e8], R122 ;  /* 0x0002e87a01007387 */ /* 0x000fe20000100a00 */
[C---:B----4-:R-:W-:Y:S03]  /*441f0*/  HMMA.1688.F32.TF32 R136, R28.reuse, R14, R80 ;  /* 0x0000000e1c88723c */ /* 0x050fe60000081050 */
[----:B------:R-:W-:Y:S04]  /*44200*/  LDS R120, [R252+0x2380] ;  /* 0x00238000fc787984 */ /* 0x000fe80000000800 */
[----:B------:R-:W-:Y:S04]  /*44210*/  LDS R122, [R252+0x3380] ;  /* 0x00338000fc7a7984 */ /* 0x000fe80000000800 */
[----:B------:R-:W-:Y:S04]  /*44220*/  STL.64 [R1+0x280], R108 ;  /* 0x0002806c01007387 */ /* 0x000fe80000100a00 */
[----:B------:R-:W-:Y:S04]  /*44230*/  STL.64 [R1+0x288], R110 ;  /* 0x0002886e01007387 */ /* 0x000fe80000100a00 */
[----:B------:R1:W-:Y:S04]  /*44240*/  STL.64 [R1+0x270], R92 ;  /* 0x0002705c01007387 */ /* 0x0003e80000100a00 */
[----:B------:R2:W-:Y:S04]  /*44250*/  STL.64 [R1+0x278], R94 ;  /* 0x0002785e01007387 */ /* 0x0005e80000100a00 */
[----:B------:R-:W3:Y:S04]  /*44260*/  LDL.LU R248, [R1+0x620] ;  /* 0x0006200001f87983 */ /* 0x000ee80000300800 */
[----:B------:R-:W3:Y:S04]  /*44270*/  LDL.LU R249, [R1+0x624] ;  /* 0x0006240001f97983 */ /* 0x000ee80000300800 */
[----:B------:R-:W3:Y:S04]  /*44280*/  LDL.LU R250, [R1+0x628] ;  /* 0x0006280001fa7983 */ /* 0x000ee80000300800 */
[----:B------:R-:W3:Y:S01]  /*44290*/  LDL.LU R251, [R1+0x62c] ;  /* 0x00062c0001fb7983 */ /* 0x000ee20000300800 */
[C---:B------:R-:W-:Y:S03]  /*442a0*/  HMMA.1688.F32.TF32 R168, R28.reuse, R18, R84 ;  /* 0x000000121ca8723c */ /* 0x040fe60000081054 */
[----:B------:R-:W4:Y:S04]  /*442b0*/  LDL.LU R80, [R1+0x740] ;  /* 0x0007400001507983 */ /* 0x000f280000300800 */
[----:B------:R-:W4:Y:S04]  /*442c0*/  LDL.LU R81, [R1+0x744] ;  /* 0x0007440001517983 */ /* 0x000f280000300800 */
[----:B------:R-:W4:Y:S01]  /*442d0*/  LDL.LU R82, [R1+0x748] ;  /* 0x0007480001527983 */ /* 0x000f220000300800 */
[----:B------:R-:W-:Y:S03]  /*442e0*/  HMMA.1688.F32.TF32 R184, R28, R22, R244 ;  /* 0x000000161cb8723c */ /* 0x000fe600000810f4 */
[----:B------:R-:W4:Y:S04]  /*442f0*/  LDL.LU R83, [R1+0x74c] ;  /* 0x00074c0001537983 */ /* 0x000f280000300800 */
[----:B------:R-:W3:Y:S01]  /*44300*/  LDL.LU R84, [R1+0x750] ;  /* 0x0007500001547983 */ /* 0x000ee20000300800 */
[----:B------:R-:W-:-:S03]  /*44310*/  IMAD.MOV.U32 R244, RZ, RZ, R237 ;  /* 0x000000fffff47224 */ /* 0x000fc600078e00ed */
[----:B------:R-:W3:Y:S01]  /*44320*/  LDL.LU R85, [R1+0x754] ;  /* 0x0007540001557983 */ /* 0x000ee20000300800 */
[----:B------:R-:W-:-:S03]  /*44330*/  IMAD.MOV.U32 R245, RZ, RZ, R236 ;  /* 0x000000fffff57224 */ /* 0x000fc600078e00ec */
[----:B------:R-:W3:Y:S01]  /*44340*/  LDL.LU R86, [R1+0x758] ;  /* 0x0007580001567983 */ /* 0x000ee20000300800 */
[----:B------:R-:W-:-:S03]  /*44350*/  MOV R246, R233 ;  /* 0x000000e900f67202 */ /* 0x000fc60000000f00 */
[----:B------:R-:W3:Y:S01]  /*44360*/  LDL.LU R87, [R1+0x75c] ;  /* 0x00075c0001577983 */ /* 0x000ee20000300800 */
[----:B------:R-:W-:-:S03]  /*44370*/  IMAD.MOV.U32 R247, RZ, RZ, R235 ;  /* 0x000000fffff77224 */ /* 0x000fc600078e00eb */
[----:B------:R-:W3:Y:S04]  /*44380*/  LDL.LU R237, [R1+0x393c] ;  /* 0x00393c0001ed7983 */ /* 0x000ee80000300800 */
[----:B------:R-:W3:Y:S04]  /*44390*/  LDL.LU R236, [R1+0x3938] ;  /* 0x0039380001ec7983 */ /* 0x000ee80000300800 */
[----:B------:R-:W3:Y:S04]  /*443a0*/  LDL.LU R233, [R1+0x3934] ;  /* 0x0039340001e97983 */ /* 0x000ee80000300800 */
[----:B------:R-:W4:Y:S01]  /*443b0*/  LDL.LU R235, [R1+0x3930] ;  /* 0x0039300001eb7983 */ /* 0x000f220000300800 */
[----:B-1----:R-:W-:Y:S01]  /*443c0*/  IMAD.MOV.U32 R92, RZ, RZ, R234 ;  /* 0x000000ffff5c7224 */ /* 0x002fe200078e00ea */
[----:B--2---:R-:W-:Y:S01]  /*443d0*/  MOV R94, R238 ;  /* 0x000000ee005e7202 */ /* 0x004fe20000000f00 */
[----:B------:R-:W-:Y:S01]  /*443e0*/  IMAD.MOV.U32 R93, RZ, RZ, R232 ;  /* 0x000000ffff5d7224 */ /* 0x000fe200078e00e8 */
[----:B------:R-:W2:Y:S01]  /*443f0*/  LDL.LU R234, [R1+0x392c] ;  /* 0x00392c0001ea7983 */ /* 0x000ea20000300800 */
[----:B------:R-:W-:-:S03]  /*44400*/  IMAD.MOV.U32 R95, RZ, RZ, R239 ;  /* 0x000000ffff5f7224 */ /* 0x000fc600078e00ef */
[----:B------:R-:W2:Y:S04]  /*44410*/  LDL.LU R232, [R1+0x3928] ;  /* 0x0039280001e87983 */ /* 0x000ea80000300800 */
[----:B------:R-:W2:Y:S04]  /*44420*/  LDL.LU R238, [R1+0x3924] ;  /* 0x0039240001ee7983 */ /* 0x000ea80000300800 */
[----:B------:R-:W2:Y:S01]  /*44430*/  LDL.LU R239, [R1+0x3920] ;  /* 0x0039200001ef7983 */ /* 0x000ea20000300800 */
[----:B------:R-:W-:Y:S03]  /*44440*/  HMMA.1688.F32.TF32 R192, R28, R26, R112 ;  /* 0x0000001a1cc0723c */ /* 0x000fe60000081070 */
[----:B------:R-:W-:Y:S04]  /*44450*/  LDS R121, [R3+0x2380] ;  /* 0x0023800003797984 */ /* 0x000fe80000000800 */
[----:B------:R-:W-:Y:S01]  /*44460*/  LDS R123, [R3+0x3380] ;  /* 0x00338000037b7984 */ /* 0x000fe20000000800 */
[----:B---3--:R-:W-:-:S03]  /*44470*/  IMAD.MOV.U32 R164, RZ, RZ, R233 ;  /* 0x000000ffffa47224 */ /* 0x008fc600078e00e9 */
[----:B------:R-:W3:Y:S01]  /*44480*/  LDL.LU R233, [R1+0x391c] ;  /* 0x00391c0001e97983 */ /* 0x000ee20000300800 */
[----:B----4-:R-:W-:-:S03]  /*44490*/  IMAD.MOV.U32 R165, RZ, RZ, R235 ;  /* 0x000000ffffa57224 */ /* 0x010fc600078e00eb */
[----:B------:R-:W4:Y:S01]  /*444a0*/  LDL.LU R235, [R1+0x3918] ;  /* 0x0039180001eb7983 */ /* 0x000f220000300800 */
[----:B------:R-:W-:Y:S01]  /*444b0*/  MOV R166, R236 ;  /* 0x000000ec00a67202 */ /* 0x000fe20000000f00 */
[----:B------:R-:W-:Y:S02]  /*444c0*/  IMAD.MOV.U32 R167, RZ, RZ, R237 ;  /* 0x000000ffffa77224 */ /* 0x000fe400078e00ed */
[----:B------:R-:W4:Y:S01]  /*444d0*/  LDL.LU R236, [R1+0x3914] ;  /* 0x0039140001ec7983 */ /* 0x000f220000300800 */
[----:B--2---:R-:W-:Y:S01]  /*444e0*/  IMAD.MOV.U32 R127, RZ, RZ, R234 ;  /* 0x000000ffff7f7224 */ /* 0x004fe200078e00ea */
[----:B------:R-:W-:Y:S02]  /*444f0*/  MOV R126, R232 ;  /* 0x000000e8007e7202 */ /* 0x000fe40000000f00 */
[----:B------:R-:W2:Y:S01]  /*44500*/  LDL.LU R237, [R1+0x3910] ;  /* 0x0039100001ed7983 */ /* 0x000ea20000300800 */
[----:B------:R-:W-:-:S03]  /*44510*/  IMAD.MOV.U32 R124, RZ, RZ, R238 ;  /* 0x000000ffff7c7224 */ /* 0x000fc600078e00ee */
[----:B------:R-:W2:Y:S01]  /*44520*/  LDL.LU R238, [R1+0x390c] ;  /* 0x00390c0001ee7983 */ /* 0x000ea20000300800 */
[----:B------:R-:W-:-:S03]  /*44530*/  IMAD.MOV.U32 R125, RZ, RZ, R239 ;  /* 0x000000ffff7d7224 */ /* 0x000fc600078e00ef */
[----:B------:R-:W2:Y:S04]  /*44540*/  LDL.LU R239, [R1+0x3908] ;  /* 0x0039080001ef7983 */ /* 0x000ea80000300800 */
[----:B------:R-:W2:Y:S04]  /*44550*/  LDL.LU R232, [R1+0x3904] ;  /* 0x0039040001e87983 */ /* 0x000ea80000300800 */
[----:B------:R-:W2:Y:S01]  /*44560*/  LDL.LU R234, [R1+0x3900] ;  /* 0x0039000001ea7983 */ /* 0x000ea20000300800 */
[----:B---3--:R-:W-:Y:S02]  /*44570*/  IMAD.MOV.U32 R181, RZ, RZ, R233 ;  /* 0x000000ffffb57224 */ /* 0x008fe400078e00e9 */
[----:B----4-:R-:W-:-:S02]  /*44580*/  IMAD.MOV.U32 R180, RZ, RZ, R235 ;  /* 0x000000ffffb47224 */ /* 0x010fc400078e00eb */
[----:B------:R-:W3:Y:S04]  /*44590*/  LDL.LU R235, [R1+0x38fc] ;  /* 0x0038fc0001eb7983 */ /* 0x000ee80000300800 */
        /* <DEDUP_REMOVED lines=31> */
[----:B--2---:R-:W-:-:S03]  /*44790*/  IMAD.MOV.U32 R207, RZ, RZ, R232 ;  /* 0x000000ffffcf7224 */ /* 0x004fc600078e00e8 */
[----:B------:R-:W2:Y:S04]  /*447a0*/  LDL.LU R228, [R1+0x140] ;  /* 0x0001400001e47983 */ /* 0x000ea80000300800 */
[----:B------:R-:W2:Y:S01]  /*447b0*/  LDL.LU R229, [R1+0x144] ;  /* 0x0001440001e57983 */ /* 0x000ea20000300800 */
[----:B------:R-:W-:-:S03]  /*447c0*/  IMAD.MOV.U32 R205, RZ, RZ, R234 ;  /* 0x000000ffffcd7224 */ /* 0x000fc600078e00ea */
[----:B------:R-:W2:Y:S04]  /*447d0*/  LDL.LU R230, [R1+0x148] ;  /* 0x0001480001e67983 */ /* 0x000ea80000300800 */
[----:B------:R-:W2:Y:S04]  /*447e0*/  LDL.LU R231, [R1+0x14c] ;  /* 0x00014c0001e77983 */ /* 0x000ea80000300800 */
[----:B------:R-:W2:Y:S01]  /*447f0*/  LDL.LU R232, [R1+0x150] ;  /* 0x0001500001e87983 */ /* 0x000ea20000300800 */
[----:B------:R-:W-:Y:S02]  /*44800*/  IMAD.MOV.U32 R191, RZ, RZ, R236 ;  /* 0x000000ffffbf7224 */ /* 0x000fe400078e00ec */
[----:B------:R-:W-:Y:S01]  /*44810*/  IMAD.MOV.U32 R190, RZ, RZ, R237 ;  /* 0x000000ffffbe7224 */ /* 0x000fe200078e00ed */
[----:B------:R-:W-:Y:S01]  /*44820*/  MOV R188, R239 ;  /* 0x000000ef00bc7202 */ /* 0x000fe20000000f00 */
[----:B------:R-:W-:Y:S01]  /*44830*/  IMAD.MOV.U32 R189, RZ, RZ, R238 ;  /* 0x000000ffffbd7224 */ /* 0x000fe200078e00ee */
[----:B---3--:R-:W-:Y:S01]  /*44840*/  MOV R204, R235 ;  /* 0x000000eb00cc7202 */ /* 0x008fe20000000f00 */
[----:B----4-:R-:W-:-:S02]  /*44850*/  IMAD.MOV.U32 R206, RZ, RZ, R233 ;  /* 0x000000ffffce7224 */ /* 0x010fc400078e00e9 */
[----:B------:R-:W2:Y:S04]  /*44860*/  LDL.LU R233, [R1+0x154] ;  /* 0x0001540001e97983 */ /* 0x000ea80000300800 */
[----:B------:R-:W2:Y:S04]  /*44870*/  LDL.LU R234, [R1+0x158] ;  /* 0x0001580001ea7983 */ /* 0x000ea80000300800 */
[----:B------:R-:W2:Y:S04]  /*44880*/  LDL.LU R235, [R1+0x15c] ;  /* 0x00015c0001eb7983 */ /* 0x000ea80000300800 */
[----:B------:R-:W3:Y:S04]  /*44890*/  LDL.LU R108, [R1+0x170] ;  /* 0x00017000016c7983 */ /* 0x000ee80000300800 */
[----:B------:R-:W3:Y:S04]  /*448a0*/  LDL.LU R109, [R1+0x174] ;  /* 0x00017400016d7983 */ /* 0x000ee80000300800 */
[----:B------:R-:W3:Y:S04]  /*448b0*/  LDL.LU R110, [R1+0x178] ;  /* 0x00017800016e7983 */ /* 0x000ee80000300800 */
        /* <DEDUP_REMOVED lines=23> */
[----:B------:R-:W-:Y:S03]  /*44a30*/  HMMA.1688.F32.TF32 R156, R32, R26, R140 ;  /* 0x0000001a209c723c */ /* 0x000fe6000008108c */
[----:B------:R-:W4:Y:S04]  /*44a40*/  LDL.LU R178, [R1+0x3b8] ;  /* 0x0003b80001b27983 */ /* 0x000f280000300800 */
[----:B------:R-:W4:Y:S01]  /*44a50*/  LDL.LU R179, [R1+0x3bc] ;  /* 0x0003bc0001b37983 */ /* 0x000f220000300800 */
[----:B------:R-:W-:Y:S03]  /*44a60*/  HMMA.1688.F32.TF32 R140, R28, R6, R76 ;  /* 0x000000061c8c723c */ /* 0x000fe6000008104c */
[----:B------:R-:W4:Y:S04]  /*44a70*/  LDL.LU R112, [R1+0x400] ;  /* 0x0004000001707983 */ /* 0x000f280000300800 */
[----:B------:R-:W4:Y:S04]  /*44a80*/  LDL.LU R113, [R1+0x404] ;  /* 0x0004040001717983 */ /* 0x000f280000300800 */
[----:B------:R-:W4:Y:S01]  /*44a90*/  LDL.LU R114, [R1+0x408] ;  /* 0x0004080001727983 */ /* 0x000f220000300800 */
[----:B------:R-:W-:-:S03]  /*44aa0*/  MOV R115, R12 ;  /* 0x0000000c00737202 */ /* 0x000fc60000000f00 */
[----:B------:R-:W4:Y:S04]  /*44ab0*/  LDL.LU R76, [R1+0x6a0] ;  /* 0x0006a000014c7983 */ /* 0x000f280000300800 */
[----:B------:R-:W4:Y:S04]  /*44ac0*/  LDL.LU R77, [R1+0x6a4] ;  /* 0x0006a400014d7983 */ /* 0x000f280000300800 */
[----:B------:R-:W4:Y:S04]  /*44ad0*/  LDL.LU R78, [R1+0x6a8] ;  /* 0x0006a800014e7983 */ /* 0x000f280000300800 */
[----:B------:R-:W4:Y:S04]  /*44ae0*/  LDL.LU R79, [R1+0x6ac] ;  /* 0x0006ac00014f7983 */ /* 0x000f280000300800 */
[----:B------:R-:W4:Y:S01]  /*44af0*/  LDL R12, [R1+0xa44] ;  /* 0x000a4400010c7983 */ /* 0x000f220000100800 */
[C---:B--2---:R-:W-:Y:S08]  /*44b00*/  HMMA.1688.F32.TF32 R232, R28.reuse, R66, R232 ;  /* 0x000000421ce8723c */ /* 0x044ff000000810e8 */
[C---:B---3--:R-:W-:Y:S08]  /*44b10*/  HMMA.1688.F32.TF32 R108, R28.reuse, R74, R108 ;  /* 0x0000004a1c6c723c */ /* 0x048ff0000008106c */
[C---:B----4-:R-:W-:Y:S11]  /*44b20*/  HMMA.1688.F32.TF32 R236, R28.reuse, R70, R236 ;  /* 0x000000461cec723c */ /* 0x050ff600000810ec */
[----:B------:R-:W-:Y:S04]  /*44b30*/  @!UPT UIADD3 URZ, URZ, URZ, URZ ;  /* 0x0000003f3f3ff290 */ /* 0x000fe8000fffe03f */
[----:B------:R-:W-:Y:S04]  /*44b40*/  STL.64 [R1+0x260], R108 ;  /* 0x0002606c01007387 */ /* 0x000fe80000100a00 */
[----:B------:R1:W-:Y:S04]  /*44b50*/  STL.64 [R1+0x268], R110 ;  /* 0x0002686e01007387 */ /* 0x0003e80000100a00 */
[----:B-1----:R-:W2:Y:S04]  /*44b60*/  LDL.LU.64 R110, [R1+0x38f0] ;  /* 0x0038f000016e7983 */ /* 0x002ea80000300a00 */
[----:B------:R-:W2:Y:S04]  /*44b70*/  LDL.LU.64 R108, [R1+0x38e8] ;  /* 0x0038e800016c7983 */ /* 0x000ea80000300a00 */
[----:B------:R-:W-:Y:S04]  /*44b80*/  STL.64 [R1+0x240], R236 ;  /* 0x000240ec01007387 */ /* 0x000fe80000100a00 */
[----:B------:R1:W-:Y:S04]  /*44b90*/  STL.64 [R1+0x248], R238 ;  /* 0x000248ee01007387 */ /* 0x0003e80000100a00 */
[----:B-1----:R-:W3:Y:S04]  /*44ba0*/  LDL.LU.64 R238, [R1+0x38e0] ;  /* 0x0038e00001ee7983 */ /* 0x002ee80000300a00 */
[----:B------:R-:W3:Y:S04]  /*44bb0*/  LDL.LU.64 R236, [R1+0x38d8] ;  /* 0x0038d80001ec7983 */ /* 0x000ee80000300a00 */
[----:B------:R-:W-:Y:S04]  /*44bc0*/  STL.64 [R1+0x230], R232 ;  /* 0x000230e801007387 */ /* 0x000fe80000100a00 */
[----:B------:R1:W-:Y:S04]  /*44bd0*/  STL.64 [R1+0x238], R234 ;  /* 0x000238ea01007387 */ /* 0x0003e80000100a00 */
[----:B-1----:R-:W4:Y:S04]  /*44be0*/  LDL.LU.64 R234, [R1+0x38d0] ;  /* 0x0038d00001ea7983 */ /* 0x002f280000300a00 */
[----:B------:R-:W4:Y:S01]  /*44bf0*/  LDL.LU.64 R232, [R1+0x38c8] ;  /* 0x0038c80001e87983 */ /* 0x000f220000300a00 */
[C---:B------:R-:W-:Y:S11]  /*44c00*/  HMMA.1688.F32.TF32 R228, R28.reuse, R62, R228 ;  /* 0x0000003e1ce4723c */ /* 0x040ff600000810e4 */
[----:B------:R-:W-:Y:S11]  /*44c10*/  @!UPT UIADD3 URZ, URZ, URZ, URZ ;  /* 0x0000003f3f3ff290 */ /* 0x000ff6000fffe03f */
[----:B------:R-:W-:Y:S01]  /*44c20*/  @!UPT UIADD3 URZ, URZ, URZ, URZ ;  /* 0x0000003f3f3ff290 */ /* 0x000fe2000fffe03f */
        /* <DEDUP_REMOVED lines=13> */
[----:B------:R-:W-:Y:S01]  /*44d00*/  STL.64 [R1+0x1b8], R218 ;  /* 0x0001b8da01007387 */ /* 0x000fe20000100a00 */
[C---:B----4-:R-:W-:Y:S08]  /*44d10*/  HMMA.1688.F32.TF32 R212, R28.reuse, R42, R232 ;  /* 0x0000002a1cd4723c */ /* 0x050ff000000810e8 */
[----:B---3--:R-:W-:Y:S11]  /*44d20*/  HMMA.1688.F32.TF32 R28, R28, R38, R236 ;  /* 0x000000261c1c723c */ /* 0x008ff600000810ec */
[----:B------:R-:W-:Y:S04]  /*44d30*/  @!UPT UIADD3 URZ, URZ, URZ, URZ ;  /* 0x0000003f3f3ff290 */ /* 0x000fe8000fffe03f */
[----:B------:R-:W-:Y:S04]  /*44d40*/  STL.64 [R1+0x1a0], R212 ;  /* 0x0001a0d401007387 */ /* 0x000fe80000100a00 */
[----:B------:R-:W-:Y:S04]  /*44d50*/  STL.64 [R1+0x1a8], R214 ;  /* 0x0001a8d601007387 */ /* 0x000fe80000100a00 */
[----:B------:R1:W-:Y:S04]  /*44d60*/  STL.64 [R1+0x190], R28 ;  /* 0x0001901c01007387 */ /* 0x0003e80000100a00 */
[----:B------:R-:W-:Y:S01]  /*44d70*/  STL.64 [R1+0x198], R30 ;  /* 0x0001981e01007387 */ /* 0x000fe20000100a00 */
[C---:B------:R-:W-:Y:S03]  /*44d80*/  HMMA.1688.F32.TF32 R128, R32.reuse, R22, R128 ;  /* 0x000000162080723c */ /* 0x040fe60000081080 */
[----:B------:R-:W-:Y:S04]  /*44d90*/  LDS R30, [R252+0x5280] ;  /* 0x00528000fc1e7984 */ /* 0x000fe80000000800 */
[----:B-1----:R-:W3:Y:S01]  /*44da0*/  LDL R28, [R1+0x1a74] ;  /* 0x001a7400011c7983 */ /* 0x002ee20000100800 */
[C---:B------:R-:W-:Y:S03]  /*44db0*/  HMMA.1688.F32.TF32 R132, R32.reuse, R18, R132 ;  /* 0x000000122084723c */ /* 0x040fe60000081084 */
[----:B------:R-:W-:Y:S04]  /*44dc0*/  LDS R29, [R3+0x4280] ;  /* 0x00428000031d7984 */ /* 0x000fe80000000800 */
[----:B------:R-:W-:Y:S01]  /*44dd0*/  LDS R31, [R3+0x5280] ;  /* 0x00528000031f7984 */ /* 0x000fe20000000800 */
[C---:B------:R-:W-:Y:S08]  /*44de0*/  HMMA.1688.F32.TF32 R116, R32.reuse, R14, R116 ;  /* 0x0000000e2074723c */ /* 0x040ff00000081074 */
[C---:B------:R-:W-:Y:S08]  /*44df0*/  HMMA.1688.F32.TF32 R104, R32.reuse, R6, R104 ;  /* 0x000000062068723c */ /* 0x040ff00000081068 */
[----:B------:R-:W-:Y:S01]  /*44e00*/  HMMA.1688.F32.TF32 R100, R32, R10, R100 ;  /* 0x0000000a2064723c */ /* 0x000fe20000081064 */
[----:B------:R-:W-:Y:S04]  /*44e10*/  LDS R32, [R252+0x2300] ;  /* 0x00230000fc207984 */ /* 0x000fe80000000800 */
[----:B------:R-:W-:Y:S04]  /*44e20*/  LDS R34, [R252+0x3300] ;  /* 0x00330000fc227984 */ /* 0x000fe80000000800 */
[----:B------:R-:W-:Y:S04]  /*44e30*/  LDS R33, [R3+0x2300] ;  /* 0x0023000003217984 */ /* 0x000fe80000000800 */
[----:B------:R-:W1:Y:S02]  /*44e40*/  LDS R35, [R3+0x3300] ;  /* 0x0033000003237984 */ /* 0x000e640000000800 */
[C---:B-1----:R-:W-:Y:S08]  /*44e50*/  HMMA.1688.F32.TF32 R212, R32.reuse, R74, R208 ;  /* 0x0000004a20d4723c */ /* 0x042ff000000810d0 */
[C---:B------:R-:W-:Y:S08]  /*44e60*/  HMMA.1688.F32.TF32 R208, R32.reuse, R70, R204 ;  /* 0x0000004620d0723c */ /* 0x040ff000000810cc */
[C---:B------:R-:W-:Y:S08]  /*44e70*/  HMMA.1688.F32.TF32 R204, R32.reuse, R66, R188 ;  /* 0x0000004220cc723c */ /* 0x040ff000000810bc */
[C---:B------:R-:W-:Y:S08]  /*44e80*/  HMMA.1688.F32.TF32 R188, R32.reuse, R62, R180 ;  /* 0x0000003e20bc723c */ /* 0x040ff000000810b4 */
[C---:B------:R-:W-:Y:S08]  /*44e90*/  HMMA.1688.F32.TF32 R180, R32.reuse, R58, R176 ;  /* 0x0000003a20b4723c */ /* 0x040ff000000810b0 */
[C---:B------:R-:W-:Y:S08]  /*44ea0*/  HMMA.1688.F32.TF32 R176, R32.reuse, R54, R124 ;  /* 0x0000003620b0723c */ /* 0x040ff0000008107c */
[C---:B------:R-:W-:Y:S08]  /*44eb0*/  HMMA.1688.F32.TF32 R164, R32.reuse, R50, R164 ;  /* 0x0000003220a4723c */ /* 0x040ff000000810a4 */
[C---:B------:R-:W-:Y:S01]  /*44ec0*/  HMMA.1688.F32.TF32 R124, R32.reuse, R46, R92 ;  /* 0x0000002e207c723c */ /* 0x040fe2000008105c */
[----:B------:R-:W-:Y:S07]  /*44ed0*/  STL.64 [R1+0x180], R212 ;  /* 0x000180d401007387 */ /* 0x000fee0000100a00 */
[C---:B------:R-:W-:Y:S01]  /*44ee0*/  HMMA.1688.F32.TF32 R92, R32.reuse, R42, R112 ;  /* 0x0000002a205c723c */ /* 0x040fe20000081070 */
[----:B------:R-:W-:Y:S07]  /*44ef0*/  STL.64 [R1+0x188], R214 ;  /* 0x000188d601007387 */ /* 0x000fee0000100a00 */
[C---:B------:R-:W-:Y:S08]  /*44f00*/  HMMA.1688.F32.TF32 R200, R32.reuse, R26, R200 ;  /* 0x0000001a20c8723c */ /* 0x040ff000000810c8 */
[C---:B------:R-:W-:Y:S08]  /*44f10*/  HMMA.1688.F32.TF32 R196, R32.reuse, R22, R196 ;  /* 0x0000001620c4723c */ /* 0x040ff000000810c4 */
[C---:B------:R-:W-:Y:S08]  /*44f20*/  HMMA.1688.F32.TF32 R172, R32.reuse, R18, R172 ;  /* 0x0000001220ac723c */ /* 0x040ff000000810ac */
[C---:B------:R-:W-:Y:S08]  /*44f30*/  HMMA.1688.F32.TF32 R160, R32.reuse, R14, R160 ;  /* 0x0000000e20a0723c */ /* 0x040ff000000810a0 */
[C---:B------:R-:W-:Y:S08]  /*44f40*/  HMMA.1688.F32.TF32 R152, R32.reuse, R6, R152 ;  /* 0x000000062098723c */ /* 0x040ff00000081098 */
[----:B------:R-:W-:Y:S01]  /*44f50*/  HMMA.1688.F32.TF32 R148, R32, R10, R148 ;  /* 0x0000000a2094723c */ /* 0x000fe20000081094 */
[----:B------:R-:W-:Y:S01]  /*44f60*/  STL.64 [R1+0x170], R208 ;  /* 0x000170d001007387 */ /* 0x000fe20000100a00 */
[----:B---3--:R-:W-:-:S06]  /*44f70*/  IMAD R12, R12, 0x20000, R28 ;  /* 0x000200000c0c7824 */ /* 0x008fcc00078e021c */
[----:B------:R-:W-:Y:S01]  /*44f80*/  HMMA.1688.F32.TF32 R32, R32, R38, R244 ;  /* 0x000000262020723c */ /* 0x000fe200000810f4 */
        /* <DEDUP_REMOVED lines=10> */
[----:B------:R-:W-:Y:S04]  /*45030*/  STL.64 [R1+0x128], R166 ;  /* 0x000128a601007387 */ /* 0x000fe80000100a00 */
[----:B------:R-:W-:Y:S01]  /*45040*/  STL.64 [R1+0x110], R124 ;  /* 0x0001107c01007387 */ /* 0x000fe20000100a00 */
[----:B-1----:R-:W-:Y:S03]  /*45050*/  HMMA.1688.F32.TF32 R176, R120, R14, R248 ;  /* 0x0000000e78b0723c */ /* 0x002fe600000810f8 */
[----:B------:R-:W-:Y:S04]  /*45060*/  STL.64 [R1+0x118], R126 ;  /* 0x0001187e01007387 */ /* 0x000fe80000100a00 */
[----:B------:R1:W-:Y:S01]  /*45070*/  STL.64 [R1+0x100], R92 ;  /* 0x0001005c01007387 */ /* 0x0003e20000100a00 */
[----:B------:R-:W-:-:S03]  /*45080*/  IMAD.MOV.U32 R248, RZ, RZ, R25 ;  /* 0x000000fffff87224 */ /* 0x000fc600078e0019 */
[----:B------:R3:W-:Y:S01]  /*45090*/  STL.64 [R1+0x108], R94 ;  /* 0x0001085e01007387 */ /* 0x0007e20000100a00 */
[----:B------:R-:W-:-:S03]  /*450a0*/  IMAD.MOV.U32 R249, RZ, RZ, R13 ;  /* 0x000000fffff97224 */ /* 0x000fc600078e000d */
[----:B------:R-:W-:Y:S01]  /*450b0*/  STL.64 [R1+0xf0], R32 ;  /* 0x0000f02001007387 */ /* 0x000fe20000100a00 */
[----:B------:R-:W-:-:S03]  /*450c0*/  MOV R250, R20 ;  /* 0x0000001400fa7202 */ /* 0x000fc60000000f00 */
[----:B------:R-:W-:Y:S01]  /*450d0*/  STL.64 [R1+0xf8], R34 ;  /* 0x0000f82201007387 */ /* 0x000fe20000100a00 */
[----:B------:R-:W-:-:S03]  /*450e0*/  IMAD.MOV.U32 R251, RZ, RZ, R17 ;  /* 0x000000fffffb7224 */ /* 0x000fc600078e0011 */
[----:B------:R-:W4:Y:S04]  /*450f0*/  LDL.LU R25, [R1+0x38c0] ;  /* 0x0038c00001197983 */ /* 0x000f280000300800 */
[----:B------:R-:W2:Y:S04]  /*45100*/  LDL.LU R13, [R1+0x38bc] ;  /* 0x0038bc00010d7983 */ /* 0x000ea80000300800 */
[----:B------:R-:W3:Y:S04]  /*45110*/  LDL.LU R20, [R1+0x38b8] ;  /* 0x0038b80001147983 */ /* 0x000ee80000300800 */
[----:B------:R-:W-:Y:S04]  /*45120*/  STL [R1+0xa40], R12 ;  /* 0x000a400c01007387 */ /* 0x000fe80000100800 */
[----:B------:R-:W3:Y:S01]  /*45130*/  LDL.LU R17, [R1+0x38b4] ;  /* 0x0038b40001117983 */ /* 0x000ee20000300800 */
[----:B------:R-:W-:Y:S01]  /*45140*/  IMAD.MOV.U32 R213, RZ, RZ, R24 ;  /* 0x000000ffffd57224 */ /* 0x000fe200078e0018 */
[----:B------:R-:W-:Y:S01]  /*45150*/  MOV R215, R16 ;  /* 0x0000001000d77202 */ /* 0x000fe20000000f00 */
[----:B------:R-:W-:Y:S01]  /*45160*/  IMAD.MOV.U32 R214, RZ, RZ, R21 ;  /* 0x000000ffffd67224 */ /* 0x000fe200078e0015 */
[----:B------:R-:W3:Y:S04]  /*45170*/  LDL.LU R212, [R1+0x4a0] ;  /* 0x0004a00001d47983 */ /* 0x000ee80000300800 */
[----:B------:R-:W3:Y:S04]  /*45180*/  LDL.LU R24, [R1+0x38b0] ;  /* 0x0038b00001187983 */ /* 0x000ee80000300800 */
[----:B------:R-:W3:Y:S04]  /*45190*/  LDL.LU R21, [R1+0x38ac] ;  /* 0x0038ac0001157983 */ /* 0x000ee80000300800 */
[----:B------:R-:W3:Y:S01]  /*451a0*/  LDL.LU R16, [R1+0x38a8] ;  /* 0x0038a80001107983 */ /* 0x000ee20000300800 */
[C---:B------:R-:W-:Y:S03]  /*451b0*/  HMMA.1688.F32.TF32 R188, R120.reuse, R18, R76 ;  /* 0x0000001278bc723c */ /* 0x040fe6000008104c */
[----:B------:R-:W-:Y:S04]  /*451c0*/  LDS R112, [R252+0x4000] ;  /* 0x00400000fc707984 */ /* 0x000fe80000000800 */
[----:B------:R-:W-:Y:S01]  /*451d0*/  LDS R114, [R252+0x5000] ;  /* 0x00500000fc727984 */ /* 0x000fe20000000800 */
[C---:B------:R-:W-:Y:S03]  /*451e0*/  HMMA.1688.F32.TF32 R208, R120.reuse, R26, R84 ;  /* 0x0000001a78d0723c */ /* 0x040fe60000081054 */
[----:B------:R-:W-:Y:S04]  /*451f0*/  LDS R113, [R3+0x4000] ;  /* 0x0040000003717984 */ /* 0x000fe80000000800 */
[----:B------:R-:W-:Y:S01]  /*45200*/  LDS R115, [R3+0x5000] ;  /* 0x0050000003737984 */ /* 0x000fe20000000800 */
[----:B------:R-:W-:Y:S03]  /*45210*/  HMMA.1688.F32.TF32 R204, R120, R22, R80 ;  /* 0x0000001678cc723c */ /* 0x000fe60000081050 */
        /* <DEDUP_REMOVED lines=20> */
[----:B------:R-:W-:Y:S01]  /*45360*/  LDS R23, [R3+0x5380] ;  /* 0x0053800003177984 */ /* 0x000fe20000000800 */
[----:B----4-:R-:W-:Y:S01]  /*45370*/  MOV R227, R25 ;  /* 0x0000001900e37202 */ /* 0x010fe20000000f00 */
[----:B--2---:R-:W-:-:S02]  /*45380*/  IMAD.MOV.U32 R226, RZ, RZ, R13 ;  /* 0x000000ffffe27224 */ /* 0x004fc400078e000d */
[----:B---3--:R-:W-:Y:S02]  /*45390*/  IMAD.MOV.U32 R224, RZ, RZ, R20 ;  /* 0x000000ffffe07224 */ /* 0x008fe400078e0014 */
[----:B------:R-:W2:Y:S01]  /*453a0*/  LDL.LU R20, [R1+0x38a4] ;  /* 0x0038a40001147983 */ /* 0x000ea20000300800 */
[----:B------:R-:W-:-:S03]  /*453b0*/  IMAD.MOV.U32 R225, RZ, RZ, R17 ;  /* 0x000000ffffe17224 */ /* 0x000fc600078e0011 */
[----:B------:R-:W3:Y:S04]  /*453c0*/  LDL.LU R17, [R1+0x38a0] ;  /* 0x0038a00001117983 */ /* 0x000ee80000300800 */
[----:B------:R-:W4:Y:S04]  /*453d0*/  LDL.LU R13, [R1+0x389c] ;  /* 0x00389c00010d7983 */ /* 0x000f280000300800 */
[----:B------:R-:W4:Y:S01]  /*453e0*/  LDL.LU R25, [R1+0x3898] ;  /* 0x0038980001197983 */ /* 0x000f220000300800 */
[----:B------:R-:W-:Y:S02]  /*453f0*/  IMAD.MOV.U32 R231, RZ, RZ, R24 ;  /* 0x000000ffffe77224 */ /* 0x000fe400078e0018 */
[----:B------:R-:W-:Y:S01]  /*45400*/  IMAD.MOV.U32 R230, RZ, RZ, R21 ;  /* 0x000000ffffe67224 */ /* 0x000fe200078e0015 */
[----:B------:R-:W4:Y:S01]  /*45410*/  LDL.LU R228, [R1+0x4d0] ;  /* 0x0004d00001e47983 */ /* 0x000f220000300800 */
[----:B------:R-:W-:-:S03]  /*45420*/  IMAD.MOV.U32 R229, RZ, RZ, R16 ;  /* 0x000000ffffe57224 */ /* 0x000fc600078e0010 */
[----:B------:R-:W4:Y:S04]  /*45430*/  LDL.LU R16, [R1+0x3894] ;  /* 0x0038940001107983 */ /* 0x000f280000300800 */
[----:B------:R-:W4:Y:S04]  /*45440*/  LDL.LU R21, [R1+0x3890] ;  /* 0x0038900001157983 */ /* 0x000f280000300800 */
[----:B------:R-:W4:Y:S01]  /*45450*/  LDL.LU R24, [R1+0x388c] ;  /* 0x00388c0001187983 */ /* 0x000f220000300800 */
[----:B--2---:R-:W-:Y:S02]  /*45460*/  IMAD.MOV.U32 R235, RZ, RZ, R20 ;  /* 0x000000ffffeb7224 */ /* 0x004fe400078e0014 */
[----:B---3--:R-:W-:Y:S01]  /*45470*/  IMAD.MOV.U32 R234, RZ, RZ, R17 ;  /* 0x000000ffffea7224 */ /* 0x008fe200078e0011 */
[----:B----4-:R-:W-:-:S02]  /*45480*/  MOV R232, R13 ;  /* 0x0000000d00e87202 */ /* 0x010fc40000000f00 */
        /* <DEDUP_REMOVED lines=8> */
[----:B------:R-:W-:-:S03]  /*45510*/  MOV R237, R24 ;  /* 0x0000001800ed7202 */ /* 0x000fc60000000f00 */
[----:B------:R-:W4:Y:S04]  /*45520*/  LDL.LU R24, [R1+0x3878] ;  /* 0x0038780001187983 */ /* 0x000f280000300800 */
[----:B------:R-:W4:Y:S04]  /*45530*/  LDL.LU R21, [R1+0x3874] ;  /* 0x0038740001157983 */ /* 0x000f280000300800 */
[----:B------:R-:W4:Y:S01]  /*45540*/  LDL.LU R16, [R1+0x3870] ;  /* 0x0038700001107983 */ /* 0x000f220000300800 */
[----:B--2---:R-:W-:Y:S02]  /*45550*/  IMAD.MOV.U32 R219, RZ, RZ, R13 ;  /* 0x000000ffffdb7224 */ /* 0x004fe400078e000d */
[----:B---3--:R-:W-:-:S02]  /*45560*/  IMAD.MOV.U32 R218, RZ, RZ, R25 ;  /* 0x000000ffffda7224 */ /* 0x008fc400078e0019 */
[----:B----4-:R-:W-:Y:S02]  /*45570*/  IMAD.MOV.U32 R216, RZ, RZ, R17 ;  /* 0x000000ffffd87224 */ /* 0x010fe400078e0011 */
[----:B------:R-:W2:Y:S01]  /*45580*/  LDL.LU R17, [R1+0x386c] ;  /* 0x00386c0001117983 */ /* 0x000ea20000300800 */
[----:B------:R-:W-:-:S03]  /*45590*/  MOV R217, R20 ;  /* 0x0000001400d97202 */ /* 0x000fc60000000f00 */
[----:B------:R-:W3:Y:S04]  /*455a0*/  LDL.LU R20, [R1+0x3868] ;  /* 0x0038680001147983 */ /* 0x000ee80000300800 */
[----:B------:R-:W4:Y:S04]  /*455b0*/  LDL.LU R25, [R1+0x3864] ;  /* 0x0038640001197983 */ /* 0x000f280000300800 */
[----:B------:R-:W4:Y:S01]  /*455c0*/  LDL.LU R13, [R1+0x3860] ;  /* 0x00386000010d7983 */ /* 0x000f220000300800 */
[----:B------:R-:W-:Y:S01]  /*455d0*/  IMAD.MOV.U32 R223, RZ, RZ, R24 ;  /* 0x000000ffffdf7224 */ /* 0x000fe200078e0018 */
[----:B------:R-:W-:-:S02]  /*455e0*/  MOV R222, R21 ;  /* 0x0000001500de7202 */ /* 0x000fc40000000f00 */
[----:B------:R-:W4:Y:S01]  /*455f0*/  LDL.LU R220, [R1+0x510] ;  /* 0x0005100001dc7983 */ /* 0x000f220000300800 */
[----:B------:R-:W-:-:S03]  /*45600*/  IMAD.MOV.U32 R221, RZ, RZ, R16 ;  /* 0x000000ffffdd7224 */ /* 0x000fc600078e0010 */
[----:B------:R-:W4:Y:S04]  /*45610*/  LDL.LU R16, [R1+0x385c] ;  /* 0x00385c0001107983 */ /* 0x000f280000300800 */
[----:B------:R-:W1:Y:S04]  /*45620*/  LDL.LU R21, [R1+0x3858] ;  /* 0x0038580001157983 */ /* 0x000e680000300800 */
[----:B------:R-:W4:Y:S01]  /*45630*/  LDL.LU R24, [R1+0x3854] ;  /* 0x0038540001187983 */ /* 0x000f220000300800 */
[----:B--2---:R-:W-:Y:S01]  /*45640*/  IMAD.MOV.U32 R247, RZ, RZ, R17 ;  /* 0x000000fffff77224 */ /* 0x004fe200078e0011 */
[----:B---3--:R-:W-:Y:S01]  /*45650*/  MOV R246, R20 ;  /* 0x0000001400f67202 */ /* 0x008fe20000000f00 */
[----:B----4-:R-:W-:-:S02]  /*45660*/  IMAD.MOV.U32 R244, RZ, RZ, R25 ;  /* 0x000000fffff47224 */ /* 0x010fc400078e0019 */
[----:B------:R-:W2:Y:S01]  /*45670*/  LDL.LU R25, [R1+0x3850] ;  /* 0x0038500001197983 */ /* 0x000ea20000300800 */
[----:B------:R-:W-:-:S03]  /*45680*/  IMAD.MOV.U32 R245, RZ, RZ, R13 ;  /* 0x000000fffff57224 */ /* 0x000fc600078e000d */
[----:B------:R-:W3:Y:S04]  /*45690*/  LDL.LU R13, [R1+0x384c] ;  /* 0x00384c00010d7983 */ /* 0x000ee80000300800 */
[----:B------:R-:W4:Y:S04]  /*456a0*/  LDL.LU R20, [R1+0x3848] ;  /* 0x0038480001147983 */ /* 0x000f280000300800 */
[----:B------:R-:W4:Y:S01]  /*456b0*/  LDL.LU R17, [R1+0x3844] ;  /* 0x0038440001117983 */ /* 0x000f220000300800 */
[----:B-1----:R-:W-:-:S03]  /*456c0*/  IMAD.MOV.U32 R92, RZ, RZ, R21 ;  /* 0x000000ffff5c7224 */ /* 0x002fc600078e0015 */
[----:B------:R-:W4:Y:S01]  /*456d0*/  LDL.LU R21, [R1+0x3840] ;  /* 0x0038400001157983 */ /* 0x000f220000300800 */
[----:B------:R-:W-:-:S03]  /*456e0*/  IMAD.MOV.U32 R93, RZ, RZ, R24 ;  /* 0x000000ffff5d7224 */ /* 0x000fc600078e0018 */
[----:B------:R-:W4:Y:S01]  /*456f0*/  LDL.LU R24, [R1+0x383c] ;  /* 0x00383c0001187983 */ /* 0x000f220000300800 */
[----:B------:R-:W-:Y:S01]  /*45700*/  IMAD.MOV.U32 R95, RZ, RZ, R16 ;  /* 0x000000ffff5f7224 */ /* 0x000fe200078e0010 */
[----:B--2---:R-:W-:Y:S02]  /*45710*/  MOV R94, R25 ;  /* 0x00000019005e7202 */ /* 0x004fe40000000f00 */
[----:B------:R-:W2:Y:S01]  /*45720*/  LDL.LU R25, [R1+0x3838] ;  /* 0x0038380001197983 */ /* 0x000ea20000300800 */
[----:B---3--:R-:W-:-:S03]  /*45730*/  MOV R126, R13 ;  /* 0x0000000d007e7202 */ /* 0x008fc60000000f00 */
[----:B------:R-:W3:Y:S01]  /*45740*/  LDL.LU R16, [R1+0x3834] ;  /* 0x0038340001107983 */ /* 0x000ee20000300800 */
[----:B----4-:R-:W-:-:S03]  /*45750*/  IMAD.MOV.U32 R124, RZ, RZ, R20 ;  /* 0x000000ffff7c7224 */ /* 0x010fc600078e0014 */
[----:B------:R-:W4:Y:S01]  /*45760*/  LDL.LU R20, [R1+0x3830] ;  /* 0x0038300001147983 */ /* 0x000f220000300800 */
[----:B------:R-:W-:-:S03]  /*45770*/  IMAD.MOV.U32 R125, RZ, RZ, R17 ;  /* 0x000000ffff7d7224 */ /* 0x000fc600078e0011 */
[----:B------:R-:W2:Y:S04]  /*45780*/  LDL.LU R17, [R1+0x382c] ;  /* 0x00382c0001117983 */ /* 0x000ea80000300800 */
[----:B------:R-:W2:Y:S04]  /*45790*/  LDL.LU R13, [R1+0x3828] ;  /* 0x00382800010d7983 */ /* 0x000ea80000300800 */
[----:B------:R-:W2:Y:S01]  /*457a0*/  LDL.LU R127, [R1+0x56c] ;  /* 0x00056c00017f7983 */ /* 0x000ea20000300800 */
[C---:B------:R-:W-:Y:S03]  /*457b0*/  HMMA.1688.F32.TF32 R92, R120.reuse, R70, R92 ;  /* 0x00000046785c723c */ /* 0x040fe6000008105c */
[----:B------:R-:W3:Y:S05]  /*457c0*/  LDL.LU R164, [R1+0x610] ;  /* 0x0006100001a47983 */ /* 0x000eea0000300800 */
[C---:B------:R-:W-:Y:S01]  /*457d0*/  HMMA.1688.F32.TF32 R244, R120.reuse, R66, R244 ;  /* 0x0000004278f4723c */ /* 0x040fe200000810f4 */
[----:B------:R-:W-:Y:S04]  /*457e0*/  STL [R1+0x3630], R252 ;  /* 0x003630fc01007387 */ /* 0x000fe80000100800 */
[----:B------:R-:W-:Y:S03]  /*457f0*/  STL [R1+0x3634], R3 ;  /* 0x0036340301007387 */ /* 0x000fe60000100800 */
[C---:B------:R-:W-:Y:S08]  /*45800*/  HMMA.1688.F32.TF32 R220, R120.reuse, R62, R220 ;  /* 0x0000003e78dc723c */ /* 0x040ff000000810dc */
[C---:B------:R-:W-:Y:S08]  /*45810*/  HMMA.1688.F32.TF32 R216, R120.reuse, R58, R216 ;  /* 0x0000003a78d8723c */ /* 0x040ff000000810d8 */
[----:B--2---:R-:W-:Y:S11]  /*45820*/  HMMA.1688.F32.TF32 R124, R120, R74, R124 ;  /* 0x0000004a787c723c */ /* 0x004ff6000008107c */
[----:B------:R-:W-:Y:S11]  /*45830*/  @!UPT UIADD3 URZ, URZ, URZ, URZ ;  /* 0x0000003f3f3ff290 */ /* 0x000ff6000fffe03f */
[----:B------:R-:W-:Y:S01]  /*45840*/  @!UPT UIADD3 URZ, URZ, URZ, URZ ;  /* 0x0000003f3f3ff290 */ /* 0x000fe2000fffe03f */
        /* <DEDUP_REMOVED lines=12> */
[----:B------:R1:W-:Y:S04]  /*45910*/  STL.64 [R1+0xb0], R220 ;  /* 0x0000b0dc01007387 */ /* 0x0003e80000100a00 */
[----:B------:R3:W-:Y:S04]  /*45920*/  STL.64 [R1+0xb8], R222 ;  /* 0x0000b8de01007387 */ /* 0x0007e80000100a00 */
[----:B-1----:R-:W2:Y:S04]  /*45930*/  LDL.LU R220, [R1+0x4b0] ;  /* 0x0004b00001dc7983 */ /* 0x002ea80000300800 */
[----:B------:R1:W-:Y:S04]  /*45940*/  STL.64 [R1+0x90], R216 ;  /* 0x000090d801007387 */ /* 0x0003e80000100a00 */
[----:B------:R1:W-:Y:S04]  /*45950*/  STL.64 [R1+0x98], R218 ;  /* 0x000098da01007387 */ /* 0x0003e80000100a00 */
[----:B------:R-:W2:Y:S04]  /*45960*/  LDL.LU R221, [R1+0x4b4] ;  /* 0x0004b40001dd7983 */ /* 0x000ea80000300800 */
[----:B---3--:R-:W3:Y:S04]  /*45970*/  LDL.LU R222, [R1+0x4b8] ;  /* 0x0004b80001de7983 */ /* 0x008ee80000300800 */
[----:B------:R-:W3:Y:S01]  /*45980*/  LDL.LU R223, [R1+0x4bc] ;  /* 0x0004bc0001df7983 */ /* 0x000ee20000300800 */
[----:B------:R-:W-:-:S02]  /*45990*/  IMAD.MOV.U32 R181, RZ, RZ, R17 ;  /* 0x000000ffffb57224 */ /* 0x000fc400078e0011 */
[----:B------:R-:W-:Y:S01]  /*459a0*/  IMAD.MOV.U32 R182, RZ, RZ, R16 ;  /* 0x000000ffffb67224 */ /* 0x000fe200078e0010 */
[----:B------:R-:W-:Y:S01]  /*459b0*/  HMMA.1688.F32.TF32 R236, R120, R54, R236 ;  /* 0x0000003678ec723c */ /* 0x000fe200000810ec */
[----:B------:R-:W1:Y:S01]  /*459c0*/  LDSM.16.M88.4 R16, [R12+0x80000] ;  /* 0x080000000c10783b */ /* 0x000e620000000200 */
[----:B------:R-:W-:-:S06]  /*459d0*/  IMAD.MOV.U32 R165, RZ, RZ, R25 ;  /* 0x000000ffffa57224 */ /* 0x000fcc00078e0019 */
[C---:B------:R-:W-:Y:S01]  /*459e0*/  HMMA.1688.F32.TF32 R232, R120.reuse, R50, R232 ;  /* 0x0000003278e8723c */ /* 0x040fe200000810e8 */
[----:B------:R-:W-:Y:S01]  /*459f0*/  IMAD.MOV.U32 R166, RZ, RZ, R24 ;  /* 0x000000ffffa67224 */ /* 0x000fe200078e0018 */
[----:B----4-:R-:W-:Y:S01]  /*45a00*/  MOV R180, R20 ;  /* 0x0000001400b47202 */ /* 0x010fe20000000f00 */
[----:B------:R-:W-:Y:S01]  /*45a10*/  IMAD.MOV.U32 R167, RZ, RZ, R21 ;  /* 0x000000ffffa77224 */ /* 0x000fe200078e0015 */
[----:B-1----:R-:W4:Y:S04]  /*45a20*/  LDL.LU R216, [R1+0x2c0] ;  /* 0x0002c00001d87983 */ /* 0x002f280000300800 */
[C---:B------:R-:W-:Y:S01]  /*45a30*/  HMMA.1688.F32.TF32 R228, R120.reuse, R46, R228 ;  /* 0x0000002e78e4723c */ /* 0x040fe200000810e4 */
[----:B------:R-:W-:Y:S01]  /*45a40*/  IMAD.MOV.U32 R183, RZ, RZ, R13 ;  /* 0x000000ffffb77224 */ /* 0x000fe200078e000d */
[----:B------:R-:W4:Y:S04]  /*45a50*/  LDL.LU R217, [R1+0x2c4] ;  /* 0x0002c40001d97983 */ /* 0x000f280000300800 */
[----:B------:R-:W4:Y:S02]  /*45a60*/  LDL.LU R218, [R1+0x2c8] ;  /* 0x0002c80001da7983 */ /* 0x000f240000300800 */
[C---:B------:R-:W-:Y:S02]  /*45a70*/  HMMA.1688.F32.TF32 R224, R120.reuse, R42, R224 ;  /* 0x0000002a78e0723c */ /* 0x040fe400000810e0 */
[----:B------:R-:W4:Y:S04]  /*45a80*/  LDL.LU R219, [R1+0x2cc] ;  /* 0x0002cc0001db7983 */ /* 0x000f280000300800 */
[----:B------:R-:W-:Y:S02]  /*45a90*/  LDS R24, [R252+0x4300] ;  /* 0x00430000fc187984 */ /* 0x000fe40000000800 */
[C---:B------:R-:W-:Y:S02]  /*45aa0*/  HMMA.1688.F32.TF32 R212, R120.reuse, R38, R212 ;  /* 0x0000002678d4723c */ /* 0x040fe400000810d4 */
[----:B------:R-:W-:Y:S04]  /*45ab0*/  LDS R25, [R3+0x4300] ;  /* 0x0043000003197984 */ /* 0x000fe80000000800 */
[----:B------:R-:W-:Y:S02]  /*45ac0*/  LDS R20, [R252+0x4380] ;  /* 0x00438000fc147984 */ /* 0x000fe40000000800 */
[----:B------:R-:W-:Y:S02]  /*45ad0*/  HMMA.1688.F32.TF32 R180, R120, R6, R180 ;  /* 0x0000000678b4723c */ /* 0x000fe400000810b4 */
[----:B------:R1:W-:Y:S06]  /*45ae0*/  LDS R21, [R3+0x4380] ;  /* 0x0043800003157984 */ /* 0x0003ec0000000800 */
[----:B------:R-:W-:Y:S08]  /*45af0*/  HMMA.1688.F32.TF32 R248, R112, R16, R248 ;  /* 0x0000001070f8723c */ /* 0x000ff000000810f8 */
[----:B------:R-:W-:Y:S01]  /*45b00*/  HMMA.1688.F32.TF32 R164, R120, R10, R164 ;  /* 0x0000000a78a4723c */ /* 0x000fe200000810a4 */
[----:B------:R-:W-:Y:S04]  /*45b10*/  STL.64 [R1+0x80], R236 ;  /* 0x000080ec01007387 */ /* 0x000fe80000100a00 */
[----:B------:R-:W-:Y:S04]  /*45b20*/  STL.64 [R1+0x88], R238 ;  /* 0x000088ee01007387 */ /* 0x000fe80000100a00 */
[----:B------:R-:W-:Y:S04]  /*45b30*/  STL.64 [R1+0x70], R232 ;  /* 0x000070e801007387 */ /* 0x000fe80000100a00 */
[----:B------:R-:W-:Y:S04]  /*45b40*/  STL.64 [R1+0x78], R234 ;  /* 0x000078ea01007387 */ /* 0x000fe80000100a00 */
[----:B------:R-:W-:Y:S04]  /*45b50*/  STL.64 [R1+0x60], R228 ;  /* 0x000060e401007387 */ /* 0x000fe80000100a00 */
[----:B------:R-:W-:Y:S04]  /*45b60*/  STL.64 [R1+0x68], R230 ;  /* 0x000068e601007387 */ /* 0x000fe80000100a00 */
[----:B------:R-:W-:Y:S01]  /*45b70*/  STL.64 [R1+0x10], R224 ;  /* 0x000010e001007387 */ /* 0x000fe20000100a00 */
[----:B-1----:R-:W-:-:S03]  /*45b80*/  MOV R3, R214 ;  /* 0x000000d600037202 */ /* 0x002fc60000000f00 */
[----:B------:R-:W-:Y:S01]  /*45b90*/  STL.64 [R1+0x18], R226 ;  /* 0x000018e201007387 */ /* 0x000fe20000100a00 */
[----:B------:R-:W-:-:S03]  /*45ba0*/  IMAD.MOV.U32 R252, RZ, RZ, R215 ;  /* 0x000000fffffc7224 */ /* 0x000fc600078e00d7 */
[----:B------:R1:W-:Y:S01]  /*45bb0*/  STL.64 [R1], R212 ;  /* 0x000000d401007387 */ /* 0x0003e20000100a00 */
[----:B------:R-:W-:-:S03]  /*45bc0*/  MOV R214, R40 ;  /* 0x0000002800d67202 */ /* 0x000fc60000000f00 */
[----:B------:R-:W3:Y:S01]  /*45bd0*/  LDSM.16.M88.4 R12, [R12+0x82000] ;  /* 0x082000000c0c783b */ /* 0x000ee20000000200 */
[----:B------:R-:W-:Y:S02]  /*45be0*/  IMAD.MOV.U32 R215, RZ, RZ, R41 ;  /* 0x000000ffffd77224 */ /* 0x000fe400078e0029 */
[----:B-1----:R-:W-:Y:S02]  /*45bf0*/  IMAD.MOV.U32 R212, RZ, RZ, R36 ;  /* 0x000000ffffd47224 */ /* 0x002fe400078e0024 */
[----:B------:R-:W4:Y:S01]  /*45c00*/  LDL.LU R36, [R1+0x37f4] ;  /* 0x0037f40001247983 */ /* 0x000f220000300800 */
[----:B------:R-:W-:-:S03]  /*45c10*/  IMAD.MOV.U32 R213, RZ, RZ, R37 ;  /* 0x000000ffffd57224 */ /* 0x000fc600078e0025 */
[----:B------:R-:W4:Y:S04]  /*45c20*/  LDL.LU R37, [R1+0x37f0] ;  /* 0x0037f00001257983 */ /* 0x000f280000300800 */
[----:B------:R-:W4:Y:S04]  /*45c30*/  LDL.LU R40, [R1+0x37ec] ;  /* 0x0037ec0001287983 */ /* 0x000f280000300800 */
[----:B------:R-:W4:Y:S04]  /*45c40*/  LDL.LU R41, [R1+0x37e8] ;  /* 0x0037e80001297983 */ /* 0x000f280000300800 */
[----:B------:R-:W-:Y:S04]  /*45c50*/  STL.64 [R1+0x3590], R250 ;  /* 0x003590fa01007387 */ /* 0x000fe80000100a00 */
[----:B------:R-:W-:Y:S01]  /*45c60*/  STL.64 [R1+0x3588], R248 ;  /* 0x003588f801007387 */ /* 0x000fe20000100a00 */
[----:B------:R-:W-:-:S02]  /*45c70*/  IMAD.MOV.U32 R224, RZ, RZ, R56 ;  /* 0x000000ffffe07224 */ /* 0x000fc400078e0038 */
[----:B------:R-:W-:Y:S01]  /*45c80*/  IMAD.MOV.U32 R225, RZ, RZ, R57 ;  /* 0x000000ffffe17224 */ /* 0x000fe200078e0039 */
[-C--:B--2---:R-:W-:Y:S08]  /*45c90*/  HMMA.1688.F32.TF32 R124, R76, R16.reuse, R124 ;  /* 0x000000104c7c723c */ /* 0x084ff0000008107c */
[-C--:B------:R-:W-:Y:S08]  /*45ca0*/  HMMA.1688.F32.TF32 R92, R80, R16.reuse, R92 ;  /* 0x00000010505c723c */ /* 0x080ff0000008105c */
[-C--:B------:R-:W-:Y:S11]  /*45cb0*/  HMMA.1688.F32.TF32 R120, R84, R16.reuse, R244 ;  /* 0x000000105478723c */ /* 0x080ff600000810f4 */
[----:B------:R-:W-:Y:S11]  /*45cc0*/  @!UPT UIADD3 URZ, URZ, URZ, URZ ;  /* 0x0000003f3f3ff290 */ /* 0x000ff6000fffe03f */
[----:B------:R-:W-:Y:S01]  /*45cd0*/  @!UPT UIADD3 URZ, URZ, URZ, URZ ;  /* 0x0000003f3f3ff290 */ /* 0x000fe2000fffe03f */
[----:B------:R-:W-:Y:S04]  /*45ce0*/  STL [R1+0x3584], R120 ;  /* 0x0035847801007387 */ /* 0x000fe80000100800 */
[----:B------:R-:W-:Y:S04]  /*45cf0*/  STL [R1+0x3580], R121 ;  /* 0x0035807901007387 */ /* 0x000fe80000100800 */
[----:B------:R-:W-:Y:S04]  /*45d00*/  STL [R1+0x357c], R122 ;  /* 0x00357c7a01007387 */ /* 0x000fe80000100800 */
[----:B------:R1:W-:Y:S04]  /*45d10*/  STL [R1+0x3578], R123 ;  /* 0x0035787b01007387 */ /* 0x0003e80000100800 */
[----:B------:R-:W-:Y:S04]  /*45d20*/  STL.64 [R1+0x600], R92 ;  /* 0x0006005c01007387 */ /* 0x000fe80000100a00 */
[----:B------:R2:W-:Y:S01]  /*45d30*/  STL.64 [R1+0x608], R94 ;  /* 0x0006085e01007387 */ /* 0x0005e20000100a00 */
[-C--:B-1----:R-:W-:Y:S03]  /*45d40*/  HMMA.1688.F32.TF32 R120, R32, R16.reuse, R156 ;  /* 0x000000102078723c */ /* 0x082fe6000008109c */
[----:B------:R-:W-:Y:S04]  /*45d50*/  STL.64 [R1+0x6a0], R124 ;  /* 0x0006a07c01007387 */ /* 0x000fe80000100a00 */
[----:B------:R-:W-:Y:S01]  /*45d60*/  STL.64 [R1+0x6a8], R126 ;  /* 0x0006a87e01007387 */ /* 0x000fe20000100a00 */
[----:B--2---:R-:W-:Y:S03]  /*45d70*/  HMMA.1688.F32.TF32 R92, R28, R16, R192 ;  /* 0x000000101c5c723c */ /* 0x004fe600000810c0 */
[----:B------:R-:W2:Y:S11]  /*45d80*/  LDL R195, [R1+0xa40] ;  /* 0x000a400001c37983 */ /* 0x000eb60000100800 */
[----:B------:R-:W-:Y:S01]  /*45d90*/  @!UPT UIADD3 URZ, URZ, URZ, URZ ;  /* 0x0000003f3f3ff290 */ /* 0x000fe2000fffe03f */
[----:B------:R-:W-:Y:S04]  /*45da0*/  STL.64 [R1+0x840], R120 ;  /* 0x0008407801007387 */ /* 0x000fe80000100a00 */
[----:B------:R1:W-:Y:S01]  /*45db0*/  STL.64 [R1+0x848], R122 ;  /* 0x0008487a01007387 */ /* 0x0003e20000100a00 */
[----:B---3--:R-:W-:Y:S03]  /*45dc0*/  HMMA.1688.F32.TF32 R244, R112, R12, R220 ;  /* 0x0000000c70f4723c */ /* 0x008fe600000810dc */
[----:B------:R-:W-:Y:S04]  /*45dd0*/  STL.64 [R1+0x930], R92 ;  /* 0x0009305c01007387 */ /* 0x000fe80000100a00 */
[----:B------:R3:W-:Y:S01]  /*45de0*/  STL.64 [R1+0x938], R94 ;  /* 0x0009385e01007387 */ /* 0x0007e20000100a00 */
[-C--:B-1----:R-:W-:Y:S08]  /*45df0*/  HMMA.1688.F32.TF32 R120, R24, R16.reuse, R200 ;  /* 0x000000101878723c */ /* 0x082ff000000810c8 */
[----:B---3--:R-:W-:Y:S01]  /*45e00*/  HMMA.1688.F32.TF32 R92, R20, R16, R208 ;  /* 0x00000010145c723c */ /* 0x008fe200000810d0 */
[----:B------:R-:W-:Y:S11]  /*45e10*/  STL.64 [R1+0x3598], R18 ;  /* 0x0035981201007387 */ /* 0x000ff60000100a00 */
[----:B------:R-:W-:Y:S03]  /*45e20*/  @!UPT UIADD3 URZ, URZ, URZ, URZ ;  /* 0x0000003f3f3ff290 */ /* 0x000fe6000fffe03f */
[----:B------:R-:W-:Y:S04]  /*45e30*/  STL.64 [R1+0x980], R120 ;  /* 0x0009807801007387 */ /* 0x000fe80000100a00 */
[----:B------:R1:W-:Y:S04]  /*45e40*/  STL.64 [R1+0x988], R122 ;  /* 0x0009887a01007387 */ /* 0x0003e80000100a00 */
[----:B------:R-:W-:Y:S04]  /*45e50*/  STL.64 [R1+0x9b0], R92 ;  /* 0x0009b05c01007387 */ /* 0x000fe80000100a00 */
[----:B------:R3:W-:Y:S04]  /*45e60*/  STL.64 [R1+0x9b8], R94 ;  /* 0x0009b85e01007387 */ /* 0x0007e80000100a00 */
[----:B------:R-:W-:Y:S04]  /*45e70*/  STL.64 [R1+0x35a8], R246 ;  /* 0x0035a8f601007387 */ /* 0x000fe80000100a00 */
[----:B------:R-:W-:Y:S04]  /*45e80*/  STL.64 [R1+0x35a0], R244 ;  /* 0x0035a0f401007387 */ /* 0x000fe80000100a00 */
[----:B------:R-:W2:Y:S04]  /*45e90*/  LDL.LU R232, [R1+0x570] ;  /* 0x0005700001e87983 */ /* 0x000ea80000300800 */
        /* <DEDUP_REMOVED lines=8> */
[----:B------:R-:W2:Y:S01]  /*45f20*/  LDL.LU R57, [R1+0x37e0] ;  /* 0x0037e00001397983 */ /* 0x000ea20000300800 */
[----:B------:R-:W-:Y:S01]  /*45f30*/  MOV R226, R60 ;  /* 0x0000003c00e27202 */ /* 0x000fe20000000f00 */
[----:B------:R-:W-:-:S02]  /*45f40*/  IMAD.MOV.U32 R227, RZ, RZ, R61 ;  /* 0x000000ffffe37224 */ /* 0x000fc400078e003d */
[----:B------:R-:W2:Y:S04]  /*45f50*/  LDL.LU R60, [R1+0x37dc] ;  /* 0x0037dc00013c7983 */ /* 0x000ea80000300800 */
[----:B------:R-:W2:Y:S01]  /*45f60*/  LDL.LU R61, [R1+0x37d8] ;  /* 0x0037d800013d7983 */ /* 0x000ea20000300800 */
[-C--:B----4-:R-:W-:Y:S08]  /*45f70*/  HMMA.1688.F32.TF32 R124, R84, R12.reuse, R216 ;  /* 0x0000000c547c723c */ /* 0x090ff000000810d8 */
[-C--:B-1----:R-:W-:Y:S08]  /*45f80*/  HMMA.1688.F32.TF32 R120, R80, R12.reuse, R212 ;  /* 0x0000000c5078723c */ /* 0x082ff000000810d4 */
[-C--:B---3--:R-:W-:Y:S08]  /*45f90*/  HMMA.1688.F32.TF32 R92, R76, R12.reuse, R108 ;  /* 0x0000000c4c5c723c */ /* 0x088ff0000008106c */
[----:B------:R-:W-:Y:S01]  /*45fa0*/  HMMA.1688.F32.TF32 R16, R32, R12, R128 ;  /* 0x0000000c2010723c */ /* 0x000fe20000081080 */
[----:B------:R-:W-:-:S02]  /*45fb0*/  IMAD.MOV.U32 R216, RZ, RZ, R41 ;  /* 0x000000ffffd87224 */ /* 0x000fc400078e0029 */
[----:B------:R-:W-:Y:S01]  /*45fc0*/  IMAD.MOV.U32 R217, RZ, RZ, R40 ;  /* 0x000000ffffd97224 */ /* 0x000fe200078e0028 */
[----:B------:R-:W-:Y:S04]  /*45fd0*/  STL.64 [R1+0x35b8], R126 ;  /* 0x0035b87e01007387 */ /* 0x000fe80000100a00 */
[----:B------:R-:W-:Y:S01]  /*45fe0*/  STL.64 [R1+0x35b0], R124 ;  /* 0x0035b07c01007387 */ /* 0x000fe20000100a00 */
[-C--:B------:R-:W-:Y:S03]  /*45ff0*/  HMMA.1688.F32.TF32 R108, R28, R12.reuse, R184 ;  /* 0x0000000c1c6c723c */ /* 0x080fe600000810b8 */
[----:B------:R-:W-:Y:S04]  /*46000*/  STL.64 [R1+0x540], R120 ;  /* 0x0005407801007387 */ /* 0x000fe80000100a00 */
[----:B------:R-:W-:Y:S04]  /*46010*/  STL.64 [R1+0x548], R122 ;  /* 0x0005487a01007387 */ /* 0x000fe80000100a00 */
[----:B------:R-:W-:Y:S04]  /*46020*/  STL.64 [R1+0x660], R92 ;  /* 0x0006605c01007387 */ /* 0x000fe80000100a00 */
[----:B------:R1:W-:Y:S04]  /*46030*/  STL.64 [R1+0x668], R94 ;  /* 0x0006685e01007387 */ /* 0x0003e80000100a00 */
[----:B------:R-:W-:Y:S04]  /*46040*/  STL.64 [R1+0x800], R16 ;  /* 0x0008001001007387 */ /* 0x000fe80000100a00 */
[----:B------:R3:W-:Y:S01]  /*46050*/  STL.64 [R1+0x808], R18 ;  /* 0x0008081201007387 */ /* 0x0007e20000100a00 */
[-C--:B-1----:R-:W-:Y:S08]  /*46060*/  HMMA.1688.F32.TF32 R92, R24, R12.reuse, R196 ;  /* 0x0000000c185c723c */ /* 0x082ff000000810c4 */
[----:B---3--:R-:W-:Y:S01]  /*46070*/  HMMA.1688.F32.TF32 R16, R20, R12, R204 ;  /* 0x0000000c1410723c */ /* 0x008fe200000810cc */
[----:B------:R-:W-:Y:S04]  /*46080*/  STL.64 [R1+0x900], R108 ;  /* 0x0009006c01007387 */ /* 0x000fe80000100a00 */
[----:B------:R-:W-:Y:S10]  /*46090*/  STL.64 [R1+0x908], R110 ;  /* 0x0009086e01007387 */ /* 0x000ff40000100a00 */
[----:B------:R-:W-:Y:S04]  /*460a0*/  STL.64 [R1+0x960], R92 ;  /* 0x0009605c01007387 */ /* 0x000fe80000100a00 */
[----:B------:R-:W-:Y:S04]  /*460b0*/  STL.64 [R1+0x968], R94 ;  /* 0x0009685e01007387 */ /* 0x000fe80000100a00 */
[----:B------:R-:W-:Y:S04]  /*460c0*/  STL.64 [R1+0x9a0], R16 ;  /* 0x0009a01001007387 */ /* 0x000fe80000100a00 */
[----:B------:R-:W-:Y:S04]  /*460d0*/  STL.64 [R1+0x9a8], R18 ;  /* 0x0009a81201007387 */ /* 0x000fe80000100a00 */
[----:B------:R-:W-:Y:S01]  /*460e0*/  STL.64 [R1+0x35c0], R14 ;  /* 0x0035c00e01007387 */ /* 0x000fe20000100a00 */
[----:B------:R-:W-:Y:S01]  /*460f0*/  MOV R218, R37 ;  /* 0x0000002500da7202 */ /* 0x000fe20000000f00 */
[----:B------:R-:W-:-:S02]  /*46100*/  IMAD.MOV.U32 R219, RZ, RZ, R36 ;  /* 0x000000ffffdb7224 */ /* 0x000fc400078e0024 */
[----:B--2---:R-:W1:Y:S04]  /*46110*/  LDSM.16.M88.4 R40, [R195+0x84000] ;  /* 0x08400000c328783b */ /* 0x004e680000000200 */
[----:B------:R-:W2:Y:S01]  /*46120*/  LDSM.16.M88.4 R36, [R195+0x86000] ;  /* 0x08600000c324783b */ /* 0x000ea20000000200 */
[----:B------:R-:W-:Y:S01]  /*46130*/  IMAD.MOV.U32 R212, RZ, RZ, R9 ;  /* 0x000000ffffd47224 */ /* 0x000fe200078e0009 */
[----:B------:R-:W-:Y:S01]  /*46140*/  MOV R214, R5 ;  /* 0x0000000500d67202 */ /* 0x000fe20000000f00 */
[----:B------:R-:W-:Y:S01]  /*46150*/  IMAD.MOV.U32 R213, RZ, RZ, R8 ;  /* 0x000000ffffd57224 */ /* 0x000fe200078e0008 */
[----:B------:R-:W-:Y:S01]  /*46160*/  LDSM.16.M88.4 R184, [R195+0x8e000] ;  /* 0x08e00000c3b8783b */ /* 0x000fe20000000200 */
[----:B------:R-:W-:-:S03]  /*46170*/  IMAD.MOV.U32 R215, RZ, RZ, R4 ;  /* 0x000000ffffd77224 */ /* 0x000fc600078e0004 */
[----:B------:R-:W3:Y:S04]  /*46180*/  LDSM.16.M88.4 R8, [R195+0x88000] ;  /* 0x08800000c308783b */ /* 0x000ee80000000200 */
[----:B------:R-:W4:Y:S04]  /*46190*/  LDSM.16.M88.4 R4, [R195+0x8a000] ;  /* 0x08a00000c304783b */ /* 0x000f280000000200 */
[----:B------:R-:W-:Y:S04]  /*461a0*/  LDSM.16.M88.4 R204, [R195+0x98000] ;  /* 0x09800000c3cc783b */ /* 0x000fe80000000200 */
[----:B------:R-:W2:Y:S04]  /*461b0*/  LDSM.16.M88.4 R208, [R195+0x96000] ;  /* 0x09600000c3d0783b */ /* 0x000ea80000000200 */
[----:B------:R-:W-:Y:S04]  /*461c0*/  LDSM.16.M88.4 R200, [R195+0x9a000] ;  /* 0x09a00000c3c8783b */ /* 0x000fe80000000200 */
[----:B------:R-:W-:Y:S01]  /*461d0*/  LDSM.16.M88.4 R196, [R195+0x9c000] ;  /* 0x09c00000c3c4783b */ /* 0x000fe20000000200 */
[-C--:B-1----:R-:W-:Y:S08]  /*461e0*/  HMMA.1688.F32.TF32 R12, R80, R40.reuse, R224 ;  /* 0x00000028500c723c */ /* 0x082ff000000810e0 */
[-C--:B------:R-:W-:Y:S11]  /*461f0*/  HMMA.1688.F32.TF32 R16, R76, R40.reuse, R96 ;  /* 0x000000284c10723c */ /* 0x080ff60000081060 */
[----:B------:R-:W-:Y:S05]  /*46200*/  @!UPT UIADD3 URZ, URZ, URZ, URZ ;  /* 0x0000003f3f3ff290 */ /* 0x000fea000fffe03f */
[----:B------:R-:W-:Y:S01]  /*46210*/  IMAD.MOV.U32 R120, RZ, RZ, R12 ;  /* 0x000000ffff787224 */ /* 0x000fe200078e000c */
[----:B------:R-:W-:Y:S01]  /*46220*/  MOV R122, R14 ;  /* 0x0000000e007a7202 */ /* 0x000fe20000000f00 */
[----:B------:R-:W-:Y:S02]  /*46230*/  IMAD.MOV.U32 R121, RZ, RZ, R13 ;  /* 0x000000ffff797224 */ /* 0x000fe400078e000d */
[----:B------:R-:W-:Y:S02]  /*46240*/  IMAD.MOV.U32 R123, RZ, RZ, R15 ;  /* 0x000000ffff7b7224 */ /* 0x000fe400078e000f */
[-C--:B------:R-:W-:Y:S08]  /*46250*/  HMMA.1688.F32.TF32 R12, R32, R40.reuse, R132 ;  /* 0x00000028200c723c */ /* 0x080ff00000081084 */
[----:B------:R-:W-:Y:S01]  /*46260*/  HMMA.1688.F32.TF32 R128, R84, R40, R228 ;  /* 0x000000285480723c */ /* 0x000fe200000810e4 */
[----:B------:R-:W-:Y:S01]  /*46270*/  IMAD.MOV.U32 R223, RZ, RZ, R56 ;  /* 0x000000ffffdf7224 */ /* 0x000fe200078e0038 */
[----:B------:R-:W-:-:S06]  /*46280*/  MOV R222, R57 ;  /* 0x0000003900de7202 */ /* 0x000fcc0000000f00 */
[----:B------:R-:W-:Y:S01]  /*46290*/  HMMA.1688.F32.TF32 R56, R112, R40, R232 ;  /* 0x000000287038723c */ /* 0x000fe200000810e8 */
[----:B------:R-:W-:Y:S02]  /*462a0*/  IMAD.MOV.U32 R221, RZ, RZ, R60 ;  /* 0x000000ffffdd7224 */ /* 0x000fe400078e003c */
[----:B------:R-:W-:-:S05]  /*462b0*/  IMAD.MOV.U32 R220, RZ, RZ, R61 ;  /* 0x000000ffffdc7224 */ /* 0x000fca00078e003d */
[----:B--2---:R-:W-:Y:S11]  /*462c0*/  HMMA.1688.F32.TF32 R132, R84, R36, R216 ;  /* 0x000000245484723c */ /* 0x004ff600000810d8 */
[----:B------:R-:W-:Y:S04]  /*462d0*/  @!UPT UIADD3 URZ, URZ, URZ, URZ ;  /* 0x0000003f3f3ff290 */ /* 0x000fe8000fffe03f */
[----:B------:R-:W-:Y:S04]  /*462e0*/  STL.64 [R1+0x35d0], R58 ;  /* 0x0035d03a01007387 */ /* 0x000fe80000100a00 */
[----:B------:R1:W-:Y:S04]  /*462f0*/  STL.64 [R1+0x35c8], R56 ;  /* 0x0035c83801007387 */ /* 0x0003e80000100a00 */
[----:B------:R-:W-:Y:S04]  /*46300*/  STL.64 [R1+0x35e0], R130 ;  /* 0x0035e08201007387 */ /* 0x000fe80000100a00 */
[----:B------:R-:W-:Y:S04]  /*46310*/  STL.64 [R1+0x35d8], R128 ;  /* 0x0035d88001007387 */ /* 0x000fe80000100a00 */
[----:B------:R-:W-:Y:S01]  /*46320*/  STL.64 [R1+0x35f0], R122 ;  /* 0x0035f07a01007387 */ /* 0x000fe20000100a00 */
[----:B-1----:R-:W-:Y:S03]  /*46330*/  HMMA.1688.F32.TF32 R56, R28, R40, R168 ;  /* 0x000000281c38723c */ /* 0x002fe600000810a8 */
[----:B------:R-:W-:Y:S04]  /*46340*/  STL.64 [R1+0x35e8], R120 ;  /* 0x0035e87801007387 */ /* 0x000fe80000100a00 */
[----:B------:R-:W-:Y:S04]  /*46350*/  STL.64 [R1+0x620], R16 ;  /* 0x0006201001007387 */ /* 0x000fe80000100a00 */
[----:B------:R1:W-:Y:S04]  /*46360*/  STL.64 [R1+0x628], R18 ;  /* 0x0006281201007387 */ /* 0x0003e80000100a00 */
[----:B------:R-:W-:Y:S01]  /*46370*/  STL.64 [R1+0x740], R12 ;  /* 0x0007400c01007387 */ /* 0x000fe20000100a00 */
[----:B------:R-:W-:Y:S03]  /*46380*/  HMMA.1688.F32.TF32 R60, R112, R36, R220 ;  /* 0x00000024703c723c */ /* 0x000fe600000810dc */
[----:B------:R2:W-:Y:S05]  /*46390*/  STL.64 [R1+0x748], R14 ;  /* 0x0007480e01007387 */ /* 0x0005ea0000100a00 */
[-C--:B-1----:R-:W-:Y:S08]  /*463a0*/  HMMA.1688.F32.TF32 R16, R24, R40.reuse, R172 ;  /* 0x000000281810723c */ /* 0x082ff000000810ac */
[----:B--2---:R-:W-:Y:S01]  /*463b0*/  HMMA.1688.F32.TF32 R12, R20, R40, R188 ;  /* 0x00000028140c723c */ /* 0x004fe200000810bc */
[----:B------:R-:W-:Y:S04]  /*463c0*/  STL.64 [R1+0x8e0], R56 ;  /* 0x0008e03801007387 */ /* 0x000fe80000100a00 */
[----:B------:R-:W-:Y:S04]  /*463d0*/  STL.64 [R1+0x8e8], R58 ;  /* 0x0008e83a01007387 */ /* 0x000fe80000100a00 */
[----:B------:R-:W-:Y:S01]  /*463e0*/  STL.64 [R1+0x35f8], R42 ;  /* 0x0035f82a01007387 */ /* 0x000fe20000100a00 */
[----:B------:R-:W-:Y:S01]  /*463f0*/  HMMA.1688.F32.TF32 R172, R80, R36, R212 ;  /* 0x0000002450ac723c */ /* 0x000fe200000810d4 */
[----:B------:R-:W-:-:S02]  /*46400*/  IMAD.MOV.U32 R230, RZ, RZ, R73 ;  /* 0x000000ffffe67224 */ /* 0x000fc400078e0049 */
[----:B------:R-:W-:Y:S01]  /*46410*/  IMAD.MOV.U32 R231, RZ, RZ, R72 ;  /* 0x000000ffffe77224 */ /* 0x000fe200078e0048 */
[----:B------:R-:W-:Y:S01]  /*46420*/  MOV R216, R48 ;  /* 0x0000003000d87202 */ /* 0x000fe20000000f00 */
[----:B------:R-:W-:Y:S04]  /*46430*/  STL.64 [R1+0x940], R16 ;  /* 0x0009401001007387 */ /* 0x000fe80000100a00 */
[----:B------:R-:W-:Y:S04]  /*46440*/  STL.64 [R1+0x948], R18 ;  /* 0x0009481201007387 */ /* 0x000fe80000100a00 */
[----:B------:R-:W-:Y:S04]  /*46450*/  STL.64 [R1+0x990], R12 ;  /* 0x0009900c01007387 */ /* 0x000fe80000100a00 */
[----:B------:R1:W-:Y:S04]  /*46460*/  STL.64 [R1+0x998], R14 ;  /* 0x0009980e01007387 */ /* 0x0003e80000100a00 */
[----:B------:R-:W-:Y:S04]  /*46470*/  STL.64 [R1+0x3608], R62 ;  /* 0x0036083e01007387 */ /* 0x000fe80000100a00 */
[----:B------:R-:W-:Y:S04]  /*46480*/  STL.64 [R1+0x3600], R60 ;  /* 0x0036003c01007387 */ /* 0x000fe80000100a00 */
[----:B------:R-:W-:Y:S04]  /*46490*/  STL.64 [R1+0x3618], R134 ;  /* 0x0036188601007387 */ /* 0x000fe80000100a00 */
[----:B------:R-:W-:Y:S04]  /*464a0*/  STL.64 [R1+0x3610], R132 ;  /* 0x0036108401007387 */ /* 0x000fe80000100a00 */
[----:B------:R-:W2:Y:S04]  /*464b0*/  LDL.LU R236, [R1+0x650] ;  /* 0x0006500001ec7983 */ /* 0x000ea80000300800 */
[----:B------:R-:W2:Y:S04]  /*464c0*/  LDL.LU R237, [R1+0x654] ;  /* 0x0006540001ed7983 */ /* 0x000ea80000300800 */
[----:B------:R-:W2:Y:S04]  /*464d0*/  LDL.LU R238, [R1+0x658] ;  /* 0x0006580001ee7983 */ /* 0x000ea80000300800 */
[----:B------:R-:W2:Y:S04]  /*464e0*/  LDL.LU R239, [R1+0x65c] ;  /* 0x00065c0001ef7983 */ /* 0x000ea80000300800 */
[----:B------:R-:W4:Y:S04]  /*464f0*/  LDL.LU R232, [R1+0x350] ;  /* 0x0003500001e87983 */ /* 0x000f280000300800 */
[----:B------:R-:W4:Y:S04]  /*46500*/  LDL.LU R233, [R1+0x354] ;  /* 0x0003540001e97983 */ /* 0x000f280000300800 */
[----:B------:R-:W4:Y:S04]  /*46510*/  LDL.LU R234, [R1+0x358] ;  /* 0x0003580001ea7983 */ /* 0x000f280000300800 */
[----:B------:R-:W4:Y:S04]  /*46520*/  LDL.LU R235, [R1+0x35c] ;  /* 0x00035c0001eb7983 */ /* 0x000f280000300800 */
[----:B------:R-:W4:Y:S04]  /*46530*/  LDL.LU R228, [R1+0x2b0] ;  /* 0x0002b00001e47983 */ /* 0x000f280000300800 */
[----:B------:R-:W4:Y:S01]  /*46540*/  LDL.LU R229, [R1+0x2b4] ;  /* 0x0002b40001e57983 */ /* 0x000f220000300800 */
[----:B-1----:R-:W-:Y:S03]  /*46550*/  HMMA.1688.F32.TF32 R12, R76, R36, R88 ;  /* 0x000000244c0c723c */ /* 0x002fe60000081058 */
[----:B------:R-:W4:Y:S04]  /*46560*/  LDL.LU R73, [R1+0x37d4] ;  /* 0x0037d40001497983 */ /* 0x000f280000300800 */
[----:B------:R-:W4:Y:S04]  /*46570*/  LDL.LU R72, [R1+0x37d0] ;  /* 0x0037d00001487983 */ /* 0x000f280000300800 */
[----:B------:R-:W-:Y:S04]  /*46580*/  STL.64 [R1+0x3628], R174 ;  /* 0x003628ae01007387 */ /* 0x000fe80000100a00 */
[----:B------:R-:W-:Y:S04]  /*46590*/  STL.64 [R1+0x3620], R172 ;  /* 0x003620ac01007387 */ /* 0x000fe80000100a00 */
[----:B------:R-:W4:Y:S04]  /*465a0*/  LDL.LU R224, [R1+0x690] ;  /* 0x0006900001e07983 */ /* 0x000f280000300800 */
[----:B------:R-:W-:Y:S04]  /*465b0*/  STL.64 [R1+0x5f0], R12 ;  /* 0x0005f00c01007387 */ /* 0x000fe80000100a00 */
[----:B------:R1:W-:Y:S04]  /*465c0*/  STL.64 [R1+0x5f8], R14 ;  /* 0x0005f80e01007387 */ /* 0x0003e80000100a00 */
[----:B------:R-:W4:Y:S04]  /*465d0*/  LDL.LU R225, [R1+0x694] ;  /* 0x0006940001e17983 */ /* 0x000f280000300800 */
[----:B------:R-:W4:Y:S04]  /*465e0*/  LDL.LU R226, [R1+0x698] ;  /* 0x0006980001e27983 */ /* 0x000f280000300800 */
[----:B------:R-:W4:Y:S04]  /*465f0*/  LDL.LU R227, [R1+0x69c] ;  /* 0x00069c0001e37983 */ /* 0x000f280000300800 */
[----:B------:R-:W4:Y:S04]  /*46600*/  LDL.LU R220, [R1+0x370] ;  /* 0x0003700001dc7983 */ /* 0x000f280000300800 */
[----:B------:R-:W4:Y:S04]  /*46610*/  LDL.LU R221, [R1+0x374] ;  /* 0x0003740001dd7983 */ /* 0x000f280000300800 */
[----:B------:R-:W4:Y:S04]  /*46620*/  LDL.LU R222, [R1+0x378] ;  /* 0x0003780001de7983 */ /* 0x000f280000300800 */
[----:B------:R-:W4:Y:S01]  /*46630*/  LDL.LU R223, [R1+0x37c] ;  /* 0x00037c0001df7983 */ /* 0x000f220000300800 */
[----:B------:R-:W-:-:S03]  /*46640*/  IMAD.MOV.U32 R217, RZ, RZ, R49 ;  /* 0x000000ffffd97224 */ /* 0x000fc600078e0031 */
[----:B------:R-:W4:Y:S04]  /*46650*/  LDL.LU R48, [R1+0x37cc] ;  /* 0x0037cc0001307983 */ /* 0x000f280000300800 */
[----:B------:R-:W4:Y:S01]  /*46660*/  LDL.LU R49, [R1+0x37c8] ;  /* 0x0037c80001317983 */ /* 0x000f220000300800 */
[-C--:B-1----:R-:W-:Y:S01]  /*46670*/  HMMA.1688.F32.TF32 R12, R32, R36.reuse, R116 ;  /* 0x00000024200c723c */ /* 0x082fe20000081074 */
[----:B------:R-:W-:Y:S02]  /*46680*/  IMAD.MOV.U32 R218, RZ, RZ, R69 ;  /* 0x000000ffffda7224 */ /* 0x000fe400078e0045 */
[----:B------:R-:W-:Y:S01]  /*46690*/  IMAD.MOV.U32 R219, RZ, RZ, R68 ;  /* 0x000000ffffdb7224 */ /* 0x000fe200078e0044 */
[----:B------:R-:W-:Y:S04]  /*466a0*/  LDSM.16.M88.4 R188, [R195+0x8c000] ;  /* 0x08c00000c3bc783b */ /* 0x000fe80000000200 */
[-C--:B------:R-:W-:Y:S08]  /*466b0*/  HMMA.1688.F32.TF32 R40, R28, R36.reuse, R136 ;  /* 0x000000241c28723c */ /* 0x080ff00000081088 */
[-C--:B------:R-:W-:Y:S07]  /*466c0*/  HMMA.1688.F32.TF32 R16, R24, R36.reuse, R160 ;  /* 0x000000241810723c */ /* 0x080fee00000810a0 */
[----:B------:R-:W-:Y:S04]  /*466d0*/  STL.64 [R1+0x670], R12 ;  /* 0x0006700c01007387 */ /* 0x000fe80000100a00 */
[----:B------:R1:W-:Y:S02]  /*466e0*/  STL.64 [R1+0x678], R14 ;  /* 0x0006780e01007387 */ /* 0x0003e40000100a00 */
[----:B-1----:R-:W-:Y:S01]  /*466f0*/  HMMA.1688.F32.TF32 R12, R20, R36, R176 ;  /* 0x00000024140c723c */ /* 0x002fe200000810b0 */
[----:B------:R-:W-:Y:S01]  /*46700*/  MOV R212, R65 ;  /* 0x0000004100d47202 */ /* 0x000fe20000000f00 */
[----:B------:R-:W-:Y:S01]  /*46710*/  IMAD.MOV.U32 R213, RZ, RZ, R64 ;  /* 0x000000ffffd57224 */ /* 0x000fe200078e0040 */
[----:B------:R-:W-:Y:S04]  /*46720*/  STL.64 [R1+0x810], R40 ;  /* 0x0008102801007387 */ /* 0x000fe80000100a00 */
[----:B------:R-:W-:Y:S04]  /*46730*/  STL.64 [R1+0x818], R42 ;  /* 0x0008182a01007387 */ /* 0x000fe80000100a00 */
[----:B------:R-:W-:Y:S04]  /*46740*/  STL.64 [R1+0x3638], R38 ;  /* 0x0036382601007387 */ /* 0x000fe80000100a00 */
[----:B------:R-:W-:Y:S04]  /*46750*/  STL.64 [R1+0x910], R16 ;  /* 0x0009101001007387 */ /* 0x000fe80000100a00 */
[----:B------:R3:W-:Y:S04]  /*46760*/  STL.64 [R1+0x918], R18 ;  /* 0x0009181201007387 */ /* 0x0007e80000100a00 */
[----:B------:R-:W-:Y:S04]  /*46770*/  STL.64 [R1+0x970], R12 ;  /* 0x0009700c01007387 */ /* 0x000fe80000100a00 */
[----:B------:R1:W-:Y:S01]  /*46780*/  STL.64 [R1+0x978], R14 ;  /* 0x0009780e01007387 */ /* 0x0003e20000100a00 */
[-C--:B---3--:R-:W-:Y:S08]  /*46790*/  HMMA.1688.F32.TF32 R16, R76, R8.reuse, R240 ;  /* 0x000000084c10723c */ /* 0x088ff000000810f0 */
[-C--:B-1----:R-:W-:Y:S08]  /*467a0*/  HMMA.1688.F32.TF32 R12, R32, R8.reuse, R104 ;  /* 0x00000008200c723c */ /* 0x082ff00000081068 */
[----:B------:R-:W-:Y:S01]  /*467b0*/  HMMA.1688.F32.TF32 R36, R28, R8, R140 ;  /* 0x000000081c24723c */ /* 0x000fe2000008108c */
[----:B------:R-:W-:-:S02]  /*467c0*/  IMAD.MOV.U32 R214, RZ, RZ, R2 ;  /* 0x000000ffffd67224 */ /* 0x000fc400078e0002 */
[----:B------:R-:W-:-:S05]  /*467d0*/  IMAD.MOV.U32 R215, RZ, RZ, R0 ;  /* 0x000000ffffd77224 */ /* 0x000fca00078e0000 */
[-C--:B--2---:R-:W-:Y:S08]  /*467e0*/  HMMA.1688.F32.TF32 R64, R112, R8.reuse, R236 ;  /* 0x000000087040723c */ /* 0x084ff000000810ec */
[-C--:B----4-:R-:W-:Y:S08]  /*467f0*/  HMMA.1688.F32.TF32 R136, R84, R8.reuse, R232 ;  /* 0x000000085488723c */ /* 0x090ff000000810e8 */
[-C--:B------:R-:W-:Y:S07]  /*46800*/  HMMA.1688.F32.TF32 R176, R80, R8.reuse, R228 ;  /* 0x0000000850b0723c */ /* 0x080fee00000810e4 */
        /* <DEDUP_REMOVED lines=10> */
[-C--:B-1----:R-:W-:Y:S08]  /*468b0*/  HMMA.1688.F32.TF32 R16, R24, R8.reuse, R152 ;  /* 0x000000081810723c */ /* 0x082ff00000081098 */
[----:B--2---:R-:W-:Y:S01]  /*468c0*/  HMMA.1688.F32.TF32 R12, R20, R8, R180 ;  /* 0x00000008140c723c */ /* 0x004fe200000810b4 */
[----:B------:R-:W-:Y:S04]  /*468d0*/  STL.64 [R1+0x750], R36 ;  /* 0x0007502401007387 */ /* 0x000fe80000100a00 */
[----:B------:R-:W-:Y:S03]  /*468e0*/  STL.64 [R1+0x758], R38 ;  /* 0x0007582601007387 */ /* 0x000fe60000100a00 */
[-C--:B------:R-:W-:Y:S01]  /*468f0*/  HMMA.1688.F32.TF32 R68, R112, R4.reuse, R224 ;  /* 0x000000047044723c */ /* 0x080fe200000810e0 */
[----:B------:R1:W-:Y:S07]  /*46900*/  STL.64 [R1+0x3670], R10 ;  /* 0x0036700a01007387 */ /* 0x0003ee0000100a00 */
[-C--:B------:R-:W-:Y:S01]  /*46910*/  HMMA.1688.F32.TF32 R140, R84, R4.reuse, R220 ;  /* 0x00000004548c723c */ /* 0x080fe200000810dc */
[----:B------:R-:W-:Y:S04]  /*46920*/  STL.64 [R1+0x8f0], R16 ;  /* 0x0008f01001007387 */ /* 0x000fe80000100a00 */
[----:B------:R-:W-:Y:S03]  /*46930*/  STL.64 [R1+0x8f8], R18 ;  /* 0x0008f81201007387 */ /* 0x000fe60000100a00 */
[-C--:B------:R-:W-:Y:S01]  /*46940*/  HMMA.1688.F32.TF32 R180, R80, R4.reuse, R216 ;  /* 0x0000000450b4723c */ /* 0x080fe200000810d8 */
[----:B------:R-:W-:Y:S04]  /*46950*/  STL.64 [R1+0x950], R12 ;  /* 0x0009500c01007387 */ /* 0x000fe80000100a00 */
[----:B------:R2:W-:Y:S03]  /*46960*/  STL.64 [R1+0x958], R14 ;  /* 0x0009580e01007387 */ /* 0x0005e60000100a00 */
[----:B-1----:R-:W-:Y:S01]  /*46970*/  HMMA.1688.F32.TF32 R8, R32, R4, R100 ;  /* 0x000000042008723c */ /* 0x002fe20000081064 */
[----:B------:R-:W-:Y:S01]  /*46980*/  IMAD.MOV.U32 R224, RZ, RZ, R44 ;  /* 0x000000ffffe07224 */ /* 0x000fe200078e002c */
[----:B------:R-:W-:Y:S01]  /*46990*/  MOV R226, R52 ;  /* 0x0000003400e27202 */ /* 0x000fe20000000f00 */
[----:B------:R-:W-:-:S02]  /*469a0*/  IMAD.MOV.U32 R225, RZ, RZ, R53 ;  /* 0x000000ffffe17224 */ /* 0x000fc400078e0035 */
[----:B------:R-:W-:Y:S01]  /*469b0*/  IMAD.MOV.U32 R228, RZ, RZ, R49 ;  /* 0x000000ffffe47224 */ /* 0x000fe200078e0031 */
[----:B------:R-:W-:Y:S01]  /*469c0*/  MOV R230, R72 ;  /* 0x0000004800e67202 */ /* 0x000fe20000000f00 */
[----:B------:R-:W-:Y:S01]  /*469d0*/  IMAD.MOV.U32 R227, RZ, RZ, R45 ;  /* 0x000000ffffe37224 */ /* 0x000fe200078e002d */
[----:B------:R-:W-:Y:S01]  /*469e0*/  LDSM.16.M88.4 R220, [R195+0x90000] ;  /* 0x09000000c3dc783b */ /* 0x000fe20000000200 */
[----:B--2---:R-:W-:Y:S03]  /*469f0*/  HMMA.1688.F32.TF32 R12, R76, R4, R212 ;  /* 0x000000044c0c723c */ /* 0x004fe600000810d4 */
[----:B------:R-:W-:Y:S04]  /*46a00*/  STL.64 [R1+0x3680], R70 ;  /* 0x0036804601007387 */ /* 0x000fe80000100a00 */
[----:B------:R-:W-:Y:S04]  /*46a10*/  STL.64 [R1+0x3678], R68 ;  /* 0x0036784401007387 */ /* 0x000fe80000100a00 */
[----:B------:R-:W-:Y:S04]  /*46a20*/  STL.64 [R1+0x3690], R142 ;  /* 0x0036908e01007387 */ /* 0x000fe80000100a00 */
[----:B------:R-:W-:Y:S04]  /*46a30*/  STL.64 [R1+0x3688], R140 ;  /* 0x0036888c01007387 */ /* 0x000fe80000100a00 */
[----:B------:R-:W-:Y:S04]  /*46a40*/  STL [R1+0x3558], R180 ;  /* 0x003558b401007387 */ /* 0x000fe80000100800 */
[----:B------:R-:W-:Y:S04]  /*46a50*/  STL [R1+0x3554], R181 ;  /* 0x003554b501007387 */ /* 0x000fe80000100800 */
[----:B------:R-:W-:Y:S04]  /*46a60*/  STL [R1+0x3550], R182 ;  /* 0x003550b601007387 */ /* 0x000fe80000100800 */
[----:B------:R-:W-:Y:S04]  /*46a70*/  STL [R1+0x354c], R183 ;  /* 0x00354cb701007387 */ /* 0x000fe80000100800 */
[----:B------:R-:W-:Y:S04]  /*46a80*/  STL.64 [R1+0x36c8], R34 ;  /* 0x0036c82201007387 */ /* 0x000fe80000100a00 */
[----:B------:R-:W-:Y:S04]  /*46a90*/  STL.64 [R1+0x410], R12 ;  /* 0x0004100c01007387 */ /* 0x000fe80000100a00 */
[----:B------:R-:W-:Y:S04]  /*46aa0*/  STL.64 [R1+0x418], R14 ;  /* 0x0004180e01007387 */ /* 0x000fe80000100a00 */
[----:B------:R-:W-:Y:S04]  /*46ab0*/  STL.64 [R1+0x36c0], R32 ;  /* 0x0036c02001007387 */ /* 0x000fe80000100a00 */
[----:B------:R-:W-:Y:S04]  /*46ac0*/  STL.64 [R1+0x610], R8 ;  /* 0x0006100801007387 */ /* 0x000fe80000100a00 */
[----:B------:R1:W-:Y:S01]  /*46ad0*/  STL.64 [R1+0x618], R10 ;  /* 0x0006180a01007387 */ /* 0x0003e20000100a00 */
[----:B------:R-:W-:-:S02]  /*46ae0*/  IMAD.MOV.U32 R229, RZ, RZ, R48 ;  /* 0x000000ffffe57224 */ /* 0x000fc400078e0030 */
[----:B------:R-:W-:Y:S01]  /*46af0*/  IMAD.MOV.U32 R231, RZ, RZ, R73 ;  /* 0x000000ffffe77224 */ /* 0x000fe200078e0049 */
[----:B------:R-:W2:Y:S04]  /*46b00*/  LDSM.16.M88.4 R212, [R195+0x94000] ;  /* 0x09400000c3d4783b */ /* 0x000ea80000000200 */
[----:B------:R-:W-:Y:S01]  /*46b10*/  LDSM.16.M88.4 R216, [R195+0x92000] ;  /* 0x09200000c3d8783b */ /* 0x000fe20000000200 */
[-C--:B-1----:R-:W-:Y:S03]  /*46b20*/  HMMA.1688.F32.TF32 R8, R28, R4.reuse, R144 ;  /* 0x000000041c08723c */ /* 0x082fe60000081090 */
[----:B------:R-:W1:Y:S11]  /*46b30*/  LDSM.16.M88.4 R192, [R195+0x9e000] ;  /* 0x09e00000c3c0783b */ /* 0x000e760000000200 */
[----:B------:R-:W-:Y:S09]  /*46b40*/  @!UPT UIADD3 URZ, URZ, URZ, URZ ;  /* 0x0000003f3f3ff290 */ /* 0x000ff2000fffe03f */
[----:B------:R3:W-:Y:S01]  /*46b50*/  STL.64 [R1+0x690], R8 ;  /* 0x0006900801007387 */ /* 0x0007e20000100a00 */
[----:B------:R-:W-:Y:S01]  /*46b60*/  MOV R2, R10 ;  /* 0x0000000a00027202 */ /* 0x000fe20000000f00 */
[----:B------:R-:W-:Y:S02]  /*46b70*/  IMAD.MOV.U32 R0, RZ, RZ, R11 ;  /* 0x000000ffff007224 */ /* 0x000fe400078e000b */
[-C--:B---3--:R-:W-:Y:S01]  /*46b80*/  HMMA.1688.F32.TF32 R8, R24, R4.reuse, R148 ;  /* 0x000000041808723c */ /* 0x088fe20000081094 */
[----:B------:R-:W-:Y:S04]  /*46b90*/  STL.64 [R1+0x36a0], R30 ;  /* 0x0036a01e01007387 */ /* 0x000fe80000100a00 */
[----:B------:R-:W-:Y:S04]  /*46ba0*/  STL.64 [R1+0x3698], R28 ;  /* 0x0036981c01007387 */ /* 0x000fe80000100a00 */
[----:B------:R-:W-:Y:S04]  /*46bb0*/  STL [R1+0x3544], R0 ;  /* 0x0035440001007387 */ /* 0x000fe80000100800 */
[----:B------:R-:W-:Y:S04]  /*46bc0*/  STL [R1+0x3540], R2 ;  /* 0x0035400201007387 */ /* 0x000fe80000100800 */
[----:B------:R-:W-:Y:S04]  /*46bd0*/  STL.64 [R1+0x36b0], R26 ;  /* 0x0036b01a01007387 */ /* 0x000fe80000100a00 */
[----:B------:R-:W-:Y:S04]  /*46be0*/  STL.64 [R1+0x36a8], R24 ;  /* 0x0036a81801007387 */ /* 0x000fe80000100a00 */
[----:B------:R-:W-:Y:S04]  /*46bf0*/  STL.64 [R1+0x820], R8 ;  /* 0x0008200801007387 */ /* 0x000fe80000100a00 */
[----:B------:R3:W-:Y:S04]  /*46c00*/  STL.64 [R1+0x828], R10 ;  /* 0x0008280a01007387 */ /* 0x0007e80000100a00 */
[----:B------:R-:W4:Y:S01]  /*46c10*/  LDL.LU R44, [R1+0x37c4] ;  /* 0x0037c400012c7983 */ /* 0x000f220000300800 */
[----:B---3--:R-:W-:Y:S11]  /*46c20*/  HMMA.1688.F32.TF32 R8, R20, R4, R164 ;  /* 0x000000041408723c */ /* 0x008ff600000810a4 */
[----:B------:R-:W-:Y:S11]  /*46c30*/  @!UPT UIADD3 URZ, URZ, URZ, URZ ;  /* 0x0000003f3f3ff290 */ /* 0x000ff6000fffe03f */
[----:B------:R-:W-:Y:S01]  /*46c40*/  @!UPT UIADD3 URZ, URZ, URZ, URZ ;  /* 0x0000003f3f3ff290 */ /* 0x000fe2000fffe03f */
[----:B------:R-:W-:Y:S04]  /*46c50*/  STL.64 [R1+0x920], R8 ;  /* 0x0009200801007387 */ /* 0x000fe80000100a00 */
[----:B------:R-:W-:Y:S04]  /*46c60*/  STL.64 [R1+0x928], R10 ;  /* 0x0009280a01007387 */ /* 0x000fe80000100a00 */
[----:B------:R-:W3:Y:S04]  /*46c70*/  LDL.LU R53, [R1+0x37c0] ;  /* 0x0037c00001357983 */ /* 0x000ee80000300800 */
[----:B------:R-:W2:Y:S04]  /*46c80*/  LDL.LU R52, [R1+0x37bc] ;  /* 0x0037bc0001347983 */ /* 0x000ea80000300800 */
[----:B------:R-:W2:Y:S04]  /*46c90*/  LDL.LU R45, [R1+0x37b8] ;  /* 0x0037b800012d7983 */ /* 0x000ea80000300800 */
[----:B------:R-:W2:Y:S04]  /*46ca0*/  LDL.LU R49, [R1+0x37b4] ;  /* 0x0037b40001317983 */ /* 0x000ea80000300800 */
[----:B------:R-:W2:Y:S04]  /*46cb0*/  LDL.LU R48, [R1+0x37b0] ;  /* 0x0037b00001307983 */ /* 0x000ea80000300800 */
[----:B------:R-:W2:Y:S04]  /*46cc0*/  LDL.LU R72, [R1+0x37ac] ;  /* 0x0037ac0001487983 */ /* 0x000ea80000300800 */
[----:B------:R-:W2:Y:S01]  /*46cd0*/  LDL.LU R73, [R1+0x37a8] ;  /* 0x0037a80001497983 */ /* 0x000ea20000300800 */
[----:B----4-:R-:W-:Y:S01]  /*46ce0*/  IMAD.MOV.U32 R235, RZ, RZ, R44 ;  /* 0x000000ffffeb7224 */ /* 0x010fe200078e002c */
[----:B---3--:R-:W-:Y:S01]  /*46cf0*/  MOV R234, R53 ;  /* 0x0000003500ea7202 */ /* 0x008fe20000000f00 */
[----:B--2---:R-:W-:-:S02]  /*46d00*/  IMAD.MOV.U32 R232, RZ, RZ, R52 ;  /* 0x000000ffffe87224 */ /* 0x004fc400078e0034 */
[----:B------:R-:W2:Y:S01]  /*46d10*/  LDL.LU R52, [R1+0x37a4] ;  /* 0x0037a40001347983 */ /* 0x000ea20000300800 */
[----:B------:R-:W-:-:S03]  /*46d20*/  IMAD.MOV.U32 R233, RZ, RZ, R45 ;  /* 0x000000ffffe97224 */ /* 0x000fc600078e002d */
[----:B------:R-:W3:Y:S04]  /*46d30*/  LDL.LU R45, [R1+0x37a0] ;  /* 0x0037a000012d7983 */ /* 0x000ee80000300800 */
[----:B------:R-:W4:Y:S01]  /*46d40*/  LDL.LU R53, [R1+0x379c] ;  /* 0x00379c0001357983 */ /* 0x000f220000300800 */
[----:B------:R-:W-:Y:S01]  /*46d50*/  IMAD.MOV.U32 R239, RZ, RZ, R49 ;  /* 0x000000ffffef7224 */ /* 0x000fe200078e0031 */
[----:B------:R-:W-:Y:S02]  /*46d60*/  MOV R238, R48 ;  /* 0x0000003000ee7202 */ /* 0x000fe40000000f00 */
[----:B------:R-:W4:Y:S01]  /*46d70*/  LDL.LU R44, [R1+0x3798] ;  /* 0x00379800012c7983 */ /* 0x000f220000300800 */
[----:B------:R-:W-:-:S03]  /*46d80*/  IMAD.MOV.U32 R236, RZ, RZ, R72 ;  /* 0x000000ffffec7224 */ /* 0x000fc600078e0048 */
[----:B------:R-:W4:Y:S01]  /*46d90*/  LDL.LU R72, [R1+0x3794] ;  /* 0x0037940001487983 */ /* 0x000f220000300800 */
[----:B------:R-:W-:-:S03]  /*46da0*/  IMAD.MOV.U32 R237, RZ, RZ, R73 ;  /* 0x000000ffffed7224 */ /* 0x000fc600078e0049 */
[----:B------:R-:W4:Y:S04]  /*46db0*/  LDL.LU R73, [R1+0x3790] ;  /* 0x0037900001497983 */ /* 0x000f280000300800 */
[----:B------:R-:W4:Y:S04]  /*46dc0*/  LDL.LU R48, [R1+0x378c] ;  /* 0x00378c0001307983 */ /* 0x000f280000300800 */
[----:B------:R-:W4:Y:S01]  /*46dd0*/  LDL.LU R49, [R1+0x3788] ;  /* 0x0037880001317983 */ /* 0x000f220000300800 */
[----:B--2---:R-:W-:Y:S01]  /*46de0*/  IMAD.MOV.U32 R251, RZ, RZ, R52 ;  /* 0x000000fffffb7224 */ /* 0x004fe200078e0034 */
[----:B---3--:R-:W-:Y:S01]  /*46df0*/  MOV R250, R45 ;  /* 0x0000002d00fa7202 */ /* 0x008fe20000000f00 */
[----:B----4-:R-:W-:-:S02]  /*46e00*/  IMAD.MOV.U32 R248, RZ, RZ, R53 ;  /* 0x000000fffff87224 */ /* 0x010fc400078e0035 */
        /* <DEDUP_REMOVED lines=34> */
[----:B------:R-:W1:Y:S04]  /*47030*/  LDL.LU R53, [R1+0x3740] ;  /* 0x0037400001357983 */ /* 0x000e680000300800 */
[----:B------:R-:W1:Y:S01]  /*47040*/  LDL.LU R52, [R1+0x373c] ;  /* 0x00373c0001347983 */ /* 0x000e620000300800 */
[----:B------:R-:W-:Y:S01]  /*47050*/  IMAD.MOV.U32 R59, RZ, RZ, R73 ;  /* 0x000000ffff3b7224 */ /* 0x000fe200078e0049 */
[----:B------:R-:W-:Y:S02]  /*47060*/  MOV R58, R72 ;  /* 0x00000048003a7202 */ /* 0x000fe40000000f00 */
[----:B------:R-:W3:Y:S01]  /*47070*/  LDL.LU R45, [R1+0x3738] ;  /* 0x00373800012d7983 */ /* 0x000ee20000300800 */
[----:B------:R-:W-:-:S03]  /*47080*/  IMAD.MOV.U32 R56, RZ, RZ, R49 ;  /* 0x000000ffff387224 */ /* 0x000fc600078e0031 */
[----:B------:R-:W4:Y:S01]  /*47090*/  LDL.LU R49, [R1+0x3734] ;  /* 0x0037340001317983 */ /* 0x000f220000300800 */
[----:B------:R-:W-:-:S03]  /*470a0*/  IMAD.MOV.U32 R57, RZ, RZ, R48 ;  /* 0x000000ffff397224 */ /* 0x000fc600078e0030 */
[----:B------:R-:W4:Y:S04]  /*470b0*/  LDL.LU R48, [R1+0x3730] ;  /* 0x0037300001307983 */ /* 0x000f280000300800 */
[----:B------:R-:W4:Y:S04]  /*470c0*/  LDL.LU R72, [R1+0x372c] ;  /* 0x00372c0001487983 */ /* 0x000f280000300800 */
[----:B------:R-:W4:Y:S01]  /*470d0*/  LDL.LU R73, [R1+0x3728] ;  /* 0x0037280001497983 */ /* 0x000f220000300800 */
[----:B--2---:R-:W-:Y:S02]  /*470e0*/  IMAD.MOV.U32 R55, RZ, RZ, R44 ;  /* 0x000000ffff377224 */ /* 0x004fe400078e002c */
[----:B---3--:R-:W-:-:S02]  /*470f0*/  IMAD.MOV.U32 R54, RZ, RZ, R45 ;  /* 0x000000ffff367224 */ /* 0x008fc400078e002d */
[----:B------:R-:W2:Y:S04]  /*47100*/  LDL.LU R45, [R1+0x3724] ;  /* 0x00372400012d7983 */ /* 0x000ea80000300800 */
[----:B------:R-:W2:Y:S01]  /*47110*/  LDL.LU R44, [R1+0x3720] ;  /* 0x00372000012c7983 */ /* 0x000ea20000300800 */
[----:B----4-:R-:W-:-:S03]  /*47120*/  MOV R50, R72 ;  /* 0x0000004800327202 */ /* 0x010fc60000000f00 */
[----:B------:R-:W3:Y:S01]  /*47130*/  LDL.LU R72, [R1+0x371c] ;  /* 0x00371c0001487983 */ /* 0x000ee20000300800 */
[----:B------:R-:W-:-:S03]  /*47140*/  IMAD.MOV.U32 R51, RZ, RZ, R73 ;  /* 0x000000ffff337224 */ /* 0x000fc600078e0049 */
[----:B------:R-:W4:Y:S04]  /*47150*/  LDL.LU R73, [R1+0x3718] ;  /* 0x0037180001497983 */ /* 0x000f280000300800 */
[----:B------:R-:W2:Y:S04]  /*47160*/  LDL.LU R108, [R1+0x870] ;  /* 0x00087000016c7983 */ /* 0x000ea80000300800 */
[----:B------:R-:W2:Y:S04]  /*47170*/  LDL.LU R109, [R1+0x874] ;  /* 0x00087400016d7983 */ /* 0x000ea80000300800 */
[----:B------:R-:W2:Y:S04]  /*47180*/  LDL.LU R110, [R1+0x878] ;  /* 0x00087800016e7983 */ /* 0x000ea80000300800 */
[----:B------:R-:W2:Y:S04]  /*47190*/  LDL.LU R111, [R1+0x87c] ;  /* 0x00087c00016f7983 */ /* 0x000ea80000300800 */
[----:B------:R-:W2:Y:S01]  /*471a0*/  LDL.LU R128, [R1+0x880] ;  /* 0x0008800001807983 */ /* 0x000ea20000300800 */
[----:B---3--:R-:W-:-:S02]  /*471b0*/  IMAD.MOV.U32 R130, RZ, RZ, R72 ;  /* 0x000000ffff827224 */ /* 0x008fc400078e0048 */
[----:B----4-:R-:W-:Y:S02]  /*471c0*/  IMAD.MOV.U32 R129, RZ, RZ, R73 ;  /* 0x000000ffff817224 */ /* 0x010fe400078e0049 */
[----:B------:R-:W3:Y:S04]  /*471d0*/  LDL.LU R73, [R1+0x3714] ;  /* 0x0037140001497983 */ /* 0x000ee80000300800 */
[----:B------:R-:W3:Y:S04]  /*471e0*/  LDL.LU R72, [R1+0x3710] ;  /* 0x0037100001487983 */ /* 0x000ee80000300800 */
[----:B------:R-:W4:Y:S04]  /*471f0*/  LDL.LU R131, [R1+0x88c] ;  /* 0x00088c0001837983 */ /* 0x000f280000300800 */
[----:B------:R-:W3:Y:S04]  /*47200*/  LDL.LU R120, [R1+0x890] ;  /* 0x0008900001787983 */ /* 0x000ee80000300800 */
[----:B------:R-:W3:Y:S04]  /*47210*/  LDL.LU R121, [R1+0x894] ;  /* 0x0008940001797983 */ /* 0x000ee80000300800 */
        /* <DEDUP_REMOVED lines=22> */
[----:B------:R-:W-:Y:S04]  /*47380*/  STL.64 [R1+0x36d8], R22 ;  /* 0x0036d81601007387 */ /* 0x000fe80000100a00 */
[----:B------:R-:W-:Y:S04]  /*47390*/  STL.64 [R1+0x36d0], R20 ;  /* 0x0036d01401007387 */ /* 0x000fe80000100a00 */
[----:B------:R1:W-:Y:S01]  /*473a0*/  STL.64 [R1+0x36b8], R6 ;  /* 0x0036b80601007387 */ /* 0x0003e20000100a00 */
[C---:B------:R-:W-:Y:S08]  /*473b0*/  HMMA.1688.F32.TF32 R164, R84.reuse, R208, R16 ;  /* 0x000000d054a4723c */ /* 0x040ff00000081010 */
[----:B------:R-:W-:Y:S08]  /*473c0*/  HMMA.1688.F32.TF32 R160, R84, R212, R244 ;  /* 0x000000d454a0723c */ /* 0x000ff000000810f4 */
[C---:B--2---:R-:W-:Y:S08]  /*473d0*/  HMMA.1688.F32.TF32 R108, R112.reuse, R204, R108 ;  /* 0x000000cc706c723c */ /* 0x044ff0000008106c */
[C---:B------:R-:W-:Y:S08]  /*473e0*/  HMMA.1688.F32.TF32 R48, R112.reuse, R196, R48 ;  /* 0x000000c47030723c */ /* 0x040ff00000081030 */
[----:B-1----:R-:W-:Y:S08]  /*473f0*/  HMMA.1688.F32.TF32 R52, R112, R192, R52 ;  /* 0x000000c07034723c */ /* 0x002ff00000081034 */
[C---:B------:R-:W-:Y:S08]  /*47400*/  HMMA.1688.F32.TF32 R144, R84.reuse, R188, R56 ;  /* 0x000000bc5490723c */ /* 0x040ff00000081038 */
[C---:B------:R-:W-:Y:S08]  /*47410*/  HMMA.1688.F32.TF32 R152, R84.reuse, R220, R124 ;  /* 0x000000dc5498723c */ /* 0x040ff0000008107c */
[C---:B------:R-:W-:Y:S08]  /*47420*/  HMMA.1688.F32.TF32 R156, R84.reuse, R216, R156 ;  /* 0x000000d8549c723c */ /* 0x040ff0000008109c */
[----:B------:R-:W-:Y:S08]  /*47430*/  HMMA.1688.F32.TF32 R116, R84, R196, R232 ;  /* 0x000000c45474723c */ /* 0x000ff000000810e8 */
[C---:B---3--:R-:W-:Y:S08]  /*47440*/  HMMA.1688.F32.TF32 R72, R112.reuse, R188, R72 ;  /* 0x000000bc7048723c */ /* 0x048ff00000081048 */
[C---:B----4-:R-:W-:Y:S08]  /*47450*/  HMMA.1688.F32.TF32 R88, R112.reuse, R184, R168 ;  /* 0x000000b87058723c */ /* 0x050ff000000810a8 */
[----:B------:R-:W-:Y:S07]  /*47460*/  HMMA.1688.F32.TF32 R92, R112, R220, R92 ;  /* 0x000000dc705c723c */ /* 0x000fee000008105c */
[----:B------:R-:W-:Y:S04]  /*47470*/  STL.64 [R1+0x36e8], R74 ;  /* 0x0036e84a01007387 */ /* 0x000fe80000100a00 */
[----:B------:R-:W-:Y:S04]  /*47480*/  STL.64 [R1+0x36e0], R72 ;  /* 0x0036e04801007387 */ /* 0x000fe80000100a00 */
[----:B------:R-:W-:Y:S01]  /*47490*/  STL.64 [R1+0x36f8], R90 ;  /* 0x0036f85a01007387 */ /* 0x000fe20000100a00 */
[----:B------:R-:W-:Y:S03]  /*474a0*/  HMMA.1688.F32.TF32 R168, R84, R204, R248 ;  /* 0x000000cc54a8723c */ /* 0x000fe600000810f8 */
[----:B------:R-:W-:Y:S04]  /*474b0*/  STL.64 [R1+0x36f0], R88 ;  /* 0x0036f05801007387 */ /* 0x000fe80000100a00 */
[----:B------:R-:W-:Y:S04]  /*474c0*/  STL.64 [R1+0x3708], R94 ;  /* 0x0037085e01007387 */ /* 0x000fe80000100a00 */
[----:B------:R-:W-:Y:S04]  /*474d0*/  STL.64 [R1+0x3700], R92 ;  /* 0x0037005c01007387 */ /* 0x000fe80000100a00 */
        /* <DEDUP_REMOVED lines=12> */
[----:B------:R-:W2:Y:S04]  /*475a0*/  LDL.LU R40, [R1+0x6d0] ;  /* 0x0006d00001287983 */ /* 0x000ea80000300800 */
[----:B------:R-:W2:Y:S04]  /*475b0*/  LDL.LU R41, [R1+0x6d4] ;  /* 0x0006d40001297983 */ /* 0x000ea80000300800 */
[----:B------:R-:W2:Y:S04]  /*475c0*/  LDL.LU R42, [R1+0x6d8] ;  /* 0x0006d800012a7983 */ /* 0x000ea80000300800 */
[----:B------:R-:W2:Y:S04]  /*475d0*/  LDL.LU R43, [R1+0x6dc] ;  /* 0x0006dc00012b7983 */ /* 0x000ea80000300800 */
[----:B------:R-:W3:Y:S04]  /*475e0*/  LDL.LU R60, [R1+0x6e0] ;  /* 0x0006e000013c7983 */ /* 0x000ee80000300800 */
[----:B------:R-:W3:Y:S01]  /*475f0*/  LDL.LU R61, [R1+0x6e4] ;  /* 0x0006e400013d7983 */ /* 0x000ee20000300800 */
[C---:B------:R-:W-:Y:S03]  /*47600*/  HMMA.1688.F32.TF32 R96, R112.reuse, R216, R96 ;  /* 0x000000d87060723c */ /* 0x040fe60000081060 */
[----:B------:R-:W3:Y:S04]  /*47610*/  LDL.LU R62, [R1+0x6e8] ;  /* 0x0006e800013e7983 */ /* 0x000ee80000300800 */
[----:B------:R-:W3:Y:S01]  /*47620*/  LDL.LU R63, [R1+0x6ec] ;  /* 0x0006ec00013f7983 */ /* 0x000ee20000300800 */
[C---:B------:R-:W-:Y:S03]  /*47630*/  HMMA.1688.F32.TF32 R100, R112.reuse, R212, R120 ;  /* 0x000000d47064723c */ /* 0x040fe60000081078 */
[----:B------:R-:W4:Y:S04]  /*47640*/  LDL.LU R132, [R1+0x6f0] ;  /* 0x0006f00001847983 */ /* 0x000f280000300800 */
[----:B------:R-:W4:Y:S01]  /*47650*/  LDL.LU R133, [R1+0x6f4] ;  /* 0x0006f40001857983 */ /* 0x000f220000300800 */
[C---:B------:R-:W-:Y:S03]  /*47660*/  HMMA.1688.F32.TF32 R104, R112.reuse, R208, R128 ;  /* 0x000000d07068723c */ /* 0x040fe60000081080 */
[----:B------:R-:W4:Y:S04]  /*47670*/  LDL.LU R134, [R1+0x6f8] ;  /* 0x0006f80001867983 */ /* 0x000f280000300800 */
[----:B------:R-:W4:Y:S01]  /*47680*/  LDL.LU R135, [R1+0x6fc] ;  /* 0x0006fc0001877983 */ /* 0x000f220000300800 */
[----:B------:R-:W-:Y:S08]  /*47690*/  HMMA.1688.F32.TF32 R44, R112, R200, R44 ;  /* 0x000000c8702c723c */ /* 0x000ff0000008102c */
[C---:B------:R-:W-:Y:S08]  /*476a0*/  HMMA.1688.F32.TF32 R148, R84.reuse, R184, R12 ;  /* 0x000000b85494723c */ /* 0x040ff0000008100c */
[C---:B------:R-:W-:Y:S08]  /*476b0*/  HMMA.1688.F32.TF32 R112, R84.reuse, R200, R236 ;  /* 0x000000c85470723c */ /* 0x040ff000000810ec */
[----:B------:R-:W-:Y:S01]  /*476c0*/  HMMA.1688.F32.TF32 R84, R84, R192, R228 ;  /* 0x000000c05454723c */ /* 0x000fe200000810e4 */
        /* <DEDUP_REMOVED lines=32> */
[C---:B------:R-:W-:Y:S11]  /*478d0*/  HMMA.1688.F32.TF32 R224, R80.reuse, R188, R224 ;  /* 0x000000bc50e0723c */ /* 0x040ff600000810e0 */
[----:B------:R-:W-:Y:S11]  /*478e0*/  @!UPT UIADD3 URZ, URZ, URZ, URZ ;  /* 0x0000003f3f3ff290 */ /* 0x000ff6000fffe03f */
[----:B------:R-:W-:Y:S01]  /*478f0*/  @!UPT UIADD3 URZ, URZ, URZ, URZ ;  /* 0x0000003f3f3ff290 */ /* 0x000fe2000fffe03f */
[----:B------:R-:W-:Y:S04]  /*47900*/  STL [R1+0x3564], R224 ;  /* 0x003564e001007387 */ /* 0x000fe80000100800 */
[----:B------:R-:W-:Y:S04]  /*47910*/  STL [R1+0x3560], R225 ;  /* 0x003560e101007387 */ /* 0x000fe80000100800 */
[----:B------:R-:W-:Y:S04]  /*47920*/  STL [R1+0x355c], R226 ;  /* 0x00355ce201007387 */ /* 0x000fe80000100800 */
[----:B------:R-:W-:Y:S01]  /*47930*/  STL [R1+0x3548], R227 ;  /* 0x003548e301007387 */ /* 0x000fe20000100800 */
[C---:B--2---:R-:W-:Y:S08]  /*47940*/  HMMA.1688.F32.TF32 R4, R80.reuse, R204, R40 ;  /* 0x000000cc5004723c */ /* 0x044ff00000081028 */
[C---:B---3--:R-:W-:Y:S08]  /*47950*/  HMMA.1688.F32.TF32 R8, R80.reuse, R208, R60 ;  /* 0x000000d05008723c */ /* 0x048ff0000008103c */
[----:B----4-:R-:W-:Y:S11]  /*47960*/  HMMA.1688.F32.TF32 R228, R80, R184, R228 ;  /* 0x000000b850e4723c */ /* 0x010ff600000810e4 */
[----:B------:R-:W-:Y:S11]  /*47970*/  @!UPT UIADD3 URZ, URZ, URZ, URZ ;  /* 0x0000003f3f3ff290 */ /* 0x000ff6000fffe03f */
[----:B------:R-:W-:Y:S01]  /*47980*/  @!UPT UIADD3 URZ, URZ, URZ, URZ ;  /* 0x0000003f3f3ff290 */ /* 0x000fe2000fffe03f */
[----:B------:R1:W-:Y:S04]  /*47990*/  STL [R1+0x3574], R228 ;  /* 0x003574e401007387 */ /* 0x0003e80000100800 */
[----:B------:R2:W-:Y:S04]  /*479a0*/  STL [R1+0x3570], R229 ;  /* 0x003570e501007387 */ /* 0x0005e80000100800 */
[----:B------:R3:W-:Y:S01]  /*479b0*/  STL [R1+0x356c], R230 ;  /* 0x00356ce601007387 */ /* 0x0007e20000100800 */
[----:B-1----:R-:W-:-:S03]  /*479c0*/  MOV R228, R4 ;  /* 0x0000000400e47202 */ /* 0x002fc60000000f00 */
[----:B------:R1:W-:Y:S01]  /*479d0*/  STL [R1+0x3568], R231 ;  /* 0x003568e701007387 */ /* 0x0003e20000100800 */
[----:B--2---:R-:W-:Y:S02]  /*479e0*/  IMAD.MOV.U32 R229, RZ, RZ, R5 ;  /* 0x000000ffffe57224 */ /* 0x004fe400078e0005 */
[----:B---3--:R-:W-:Y:S02]  /*479f0*/  IMAD.MOV.U32 R230, RZ, RZ, R6 ;  /* 0x000000ffffe67224 */ /* 0x008fe400078e0006 */
[----:B-1----:R-:W-:Y:S02]  /*47a00*/  IMAD.MOV.U32 R231, RZ, RZ, R7 ;  /* 0x000000ffffe77224 */ /* 0x002fe400078e0007 */
[C---:B------:R-:W-:Y:S01]  /*47a10*/  HMMA.1688.F32.TF32 R4, R80.reuse, R200, R120 ;  /* 0x000000c85004723c */ /* 0x040fe20000081078 */
[----:B------:R-:W-:Y:S11]  /*47a20*/  STL.64 [R1+0x20], R8 ;  /* 0x0000200801007387 */ /* 0x000ff60000100a00 */
[----:B------:R-:W-:Y:S11]  /*47a30*/  @!UPT UIADD3 URZ, URZ, URZ, URZ ;  /* 0x0000003f3f3ff290 */ /* 0x000ff6000fffe03f */
[----:B------:R-:W-:Y:S01]  /*47a40*/  @!UPT UIADD3 URZ, URZ, URZ, URZ ;  /* 0x0000003f3f3ff290 */ /* 0x000fe2000fffe03f */
[----:B------:R-:W-:Y:S01]  /*47a50*/  MOV R224, R4 ;  /* 0x0000000400e07202 */ /* 0x000fe20000000f00 */
[----:B------:R-:W-:Y:S02]  /*47a60*/  IMAD.MOV.U32 R225, RZ, RZ, R5 ;  /* 0x000000ffffe17224 */ /* 0x000fe400078e0005 */
[----:B------:R-:W-:Y:S02]  /*47a70*/  IMAD.MOV.U32 R226, RZ, RZ, R6 ;  /* 0x000000ffffe27224 */ /* 0x000fe400078e0006 */
[----:B------:R-:W-:Y:S02]  /*47a80*/  IMAD.MOV.U32 R180, RZ, RZ, R7 ;  /* 0x000000ffffb47224 */ /* 0x000fe400078e0007 */
[----:B------:R-:W-:Y:S01]  /*47a90*/  HMMA.1688.F32.TF32 R4, R80, R196, R128 ;  /* 0x000000c45004723c */ /* 0x000fe20000081080 */
[----:B------:R1:W-:Y:S07]  /*47aa0*/  STL.64 [R1+0x28], R10 ;  /* 0x0000280a01007387 */ /* 0x0003ee0000100a00 */
[C---:B-1----:R-:W-:Y:S11]  /*47ab0*/  HMMA.1688.F32.TF32 R8, R76.reuse, R188, R12 ;  /* 0x000000bc4c08723c */ /* 0x042ff6000008100c */
[----:B------:R-:W-:Y:S05]  /*47ac0*/  @!UPT UIADD3 URZ, URZ, URZ, URZ ;  /* 0x0000003f3f3ff290 */ /* 0x000fea000fffe03f */
[----:B------:R-:W-:Y:S01]  /*47ad0*/  MOV R181, R4 ;  /* 0x0000000400b57202 */ /* 0x000fe20000000f00 */
[----:B------:R-:W-:Y:S02]  /*47ae0*/  IMAD.MOV.U32 R182, RZ, RZ, R5 ;  /* 0x000000ffffb67224 */ /* 0x000fe400078e0005 */
[----:B------:R-:W-:Y:S02]  /*47af0*/  IMAD.MOV.U32 R183, RZ, RZ, R6 ;  /* 0x000000ffffb77224 */ /* 0x000fe400078e0006 */
[----:B------:R-:W-:Y:S02]  /*47b00*/  IMAD.MOV.U32 R227, RZ, RZ, R7 ;  /* 0x000000ffffe37224 */ /* 0x000fe400078e0007 */
[C---:B------:R-:W-:Y:S01]  /*47b10*/  HMMA.1688.F32.TF32 R4, R76.reuse, R184, R124 ;  /* 0x000000b84c04723c */ /* 0x040fe2000008107c */
[----:B------:R-:W-:Y:S07]  /*47b20*/  STL.64 [R1+0xa0], R8 ;  /* 0x0000a00801007387 */ /* 0x000fee0000100a00 */
[C---:B------:R-:W-:Y:S01]  /*47b30*/  HMMA.1688.F32.TF32 R12, R76.reuse, R220, R244 ;  /* 0x000000dc4c0c723c */ /* 0x040fe200000810f4 */
[----:B------:R1:W-:Y:S07]  /*47b40*/  STL.64 [R1+0xa8], R10 ;  /* 0x0000a80a01007387 */ /* 0x0003ee0000100a00 */
[C---:B-1----:R-:W-:Y:S07]  /*47b50*/  HMMA.1688.F32.TF32 R8, R76.reuse, R216, R16 ;  /* 0x000000d84c08723c */ /* 0x042fee0000081010 */
[----:B------:R-:W-:Y:S04]  /*47b60*/  STL.64 [R1+0x340], R4 ;  /* 0x0003400401007387 */ /* 0x000fe80000100a00 */
[----:B------:R1:W-:Y:S02]  /*47b70*/  STL.64 [R1+0x348], R6 ;  /* 0x0003480601007387 */ /* 0x0003e40000100a00 */
[----:B-1----:R-:W-:Y:S02]  /*47b80*/  HMMA.1688.F32.TF32 R4, R76, R212, R248 ;  /* 0x000000d44c04723c */ /* 0x002fe400000810f8 */
[----:B------:R-:W-:Y:S04]  /*47b90*/  STL.64 [R1+0x370], R12 ;  /* 0x0003700c01007387 */ /* 0x000fe80000100a00 */
[----:B------:R-:W-:Y:S04]  /*47ba0*/  STL.64 [R1+0x378], R14 ;  /* 0x0003780e01007387 */ /* 0x000fe80000100a00 */
[----:B------:R-:W2:Y:S04]  /*47bb0*/  LDL.LU R16, [R1+0x160] ;  /* 0x0001600001107983 */ /* 0x000ea80000300800 */
[----:B------:R-:W-:Y:S04]  /*47bc0*/  STL.64 [R1+0x3a0], R8 ;  /* 0x0003a00801007387 */ /* 0x000fe80000100a00 */
[----:B------:R-:W-:Y:S05]  /*47bd0*/  STL.64 [R1+0x3a8], R10 ;  /* 0x0003a80a01007387 */ /* 0x000fea0000100a00 */
[----:B------:R1:W-:Y:S04]  /*47be0*/  STL.64 [R1+0x3d0], R4 ;  /* 0x0003d00401007387 */ /* 0x0003e80000100a00 */
[----:B------:R3:W-:Y:S04]  /*47bf0*/  STL.64 [R1+0x3d8], R6 ;  /* 0x0003d80601007387 */ /* 0x0007e80000100a00 */
[----:B------:R-:W2:Y:S04]  /*47c00*/  LDL.LU R17, [R1+0x164] ;  /* 0x0001640001117983 */ /* 0x000ea80000300800 */
[----:B------:R-:W2:Y:S04]  /*47c10*/  LDL.LU R18, [R1+0x168] ;  /* 0x0001680001127983 */ /* 0x000ea80000300800 */
[----:B------:R-:W2:Y:S04]  /*47c20*/  LDL.LU R19, [R1+0x16c] ;  /* 0x00016c0001137983 */ /* 0x000ea80000300800 */
[----:B------:R-:W4:Y:S04]  /*47c30*/  LDL.LU R244, [R1+0x170] ;  /* 0x0001700001f47983 */ /* 0x000f280000300800 */
[----:B------:R-:W4:Y:S04]  /*47c40*/  LDL.LU R245, [R1+0x174] ;  /* 0x0001740001f57983 */ /* 0x000f280000300800 */
[----:B------:R-:W4:Y:S01]  /*47c50*/  LDL.LU R246, [R1+0x178] ;  /* 0x0001780001f67983 */ /* 0x000f220000300800 */
[C---:B------:R-:W-:Y:S03]  /*47c60*/  HMMA.1688.F32.TF32 R232, R80.reuse, R220, R232 ;  /* 0x000000dc50e8723c */ /* 0x040fe600000810e8 */
[----:B------:R-:W4:Y:S04]  /*47c70*/  LDL.LU R247, [R1+0x17c] ;  /* 0x00017c0001f77983 */ /* 0x000f280000300800 */
[----:B------:R-:W2:Y:S01]  /*47c80*/  LDL.LU R124, [R1+0x180] ;  /* 0x00018000017c7983 */ /* 0x000ea20000300800 */
[C---:B------:R-:W-:Y:S03]  /*47c90*/  HMMA.1688.F32.TF32 R236, R80.reuse, R216, R236 ;  /* 0x000000d850ec723c */ /* 0x040fe600000810ec */
[----:B------:R-:W2:Y:S04]  /*47ca0*/  LDL.LU R125, [R1+0x184] ;  /* 0x00018400017d7983 */ /* 0x000ea80000300800 */
[----:B------:R-:W2:Y:S01]  /*47cb0*/  LDL.LU R126, [R1+0x188] ;  /* 0x00018800017e7983 */ /* 0x000ea20000300800 */
[C---:B------:R-:W-:Y:S03]  /*47cc0*/  HMMA.1688.F32.TF32 R240, R80.reuse, R212, R132 ;  /* 0x000000d450f0723c */ /* 0x040fe60000081084 */
[----:B------:R-:W2:Y:S05]  /*47cd0*/  LDL.LU R127, [R1+0x18c] ;  /* 0x00018c00017f7983 */ /* 0x000eaa0000300800 */
[----:B------:R-:W-:Y:S01]  /*47ce0*/  HMMA.1688.F32.TF32 R80, R80, R192, R56 ;  /* 0x000000c05050723c */ /* 0x000fe20000081038 */
        /* <DEDUP_REMOVED lines=68> */
[----:B-1----:R-:W4:Y:S04]  /*48130*/  LDL.LU R4, [R1+0x480] ;  /* 0x0004800001047983 */ /* 0x002f280000300800 */
[----:B------:R-:W4:Y:S04]  /*48140*/  LDL.LU R5, [R1+0x484] ;  /* 0x0004840001057983 */ /* 0x000f280000300800 */
[----:B---3--:R-:W3:Y:S04]  /*48150*/  LDL.LU R6, [R1+0x488] ;  /* 0x0004880001067983 */ /* 0x008ee80000300800 */
        /* <DEDUP_REMOVED lines=25> */
[C---:B--2---:R-:W-:Y:S08]  /*482f0*/  HMMA.1688.F32.TF32 R20, R76.reuse, R196, R20 ;  /* 0x000000c44c14723c */ /* 0x044ff00000081014 */
[C---:B----4-:R-:W-:Y:S08]  /*48300*/  HMMA.1688.F32.TF32 R88, R76.reuse, R204, R88 ;  /* 0x000000cc4c58723c */ /* 0x050ff00000081058 */
[C---:B------:R-:W-:Y:S08]  /*48310*/  HMMA.1688.F32.TF32 R92, R76.reuse, R208, R92 ;  /* 0x000000d04c5c723c */ /* 0x040ff0000008105c */
[C---:B------:R-:W-:Y:S11]  /*48320*/  HMMA.1688.F32.TF32 R72, R76.reuse, R200, R72 ;  /* 0x000000c84c48723c */ /* 0x040ff60000081048 */
[----:B------:R-:W-:Y:S04]  /*48330*/  @!UPT UIADD3 URZ, URZ, URZ, URZ ;  /* 0x0000003f3f3ff290 */ /* 0x000fe8000fffe03f */
[----:B------:R-:W-:Y:S04]  /*48340*/  STL.64 [R1+0x3e0], R92 ;  /* 0x0003e05c01007387 */ /* 0x000fe80000100a00 */
[----:B------:R1:W-:Y:S04]  /*48350*/  STL.64 [R1+0x3e8], R94 ;  /* 0x0003e85e01007387 */ /* 0x0003e80000100a00 */
[----:B-1----:R-:W2:Y:S04]  /*48360*/  LDL.LU.64 R94, [R1+0x3708] ;  /* 0x00370800015e7983 */ /* 0x002ea80000300a00 */
[----:B------:R-:W2:Y:S04]  /*48370*/  LDL.LU.64 R92, [R1+0x3700] ;  /* 0x00370000015c7983 */ /* 0x000ea80000300a00 */
[----:B------:R-:W-:Y:S04]  /*48380*/  STL.64 [R1+0x400], R88 ;  /* 0x0004005801007387 */ /* 0x000fe80000100a00 */
[----:B------:R1:W-:Y:S01]  /*48390*/  STL.64 [R1+0x408], R90 ;  /* 0x0004085a01007387 */ /* 0x0003e20000100a00 */
[----:B------:R-:W-:Y:S03]  /*483a0*/  HMMA.1688.F32.TF32 R76, R76, R192, R32 ;  /* 0x000000c04c4c723c */ /* 0x000fe60000081020 */
[----:B-1----:R-:W4:Y:S04]  /*483b0*/  LDL.LU.64 R90, [R1+0x36f8] ;  /* 0x0036f800015a7983 */ /* 0x002f280000300a00 */
[----:B------:R-:W4:Y:S04]  /*483c0*/  LDL.LU.64 R88, [R1+0x36f0] ;  /* 0x0036f00001587983 */ /* 0x000f280000300a00 */
        /* <DEDUP_REMOVED lines=8> */
[----:B------:R-:W3:Y:S04]  /*48450*/  LDL.LU.64 R34, [R1+0x36c8] ;  /* 0x0036c80001227983 */ /* 0x000ee80000300a00 */
[----:B------:R-:W3:Y:S04]  /*48460*/  LDL.LU.64 R32, [R1+0x36c0] ;  /* 0x0036c00001207983 */ /* 0x000ee80000300a00 */
[----:B------:R1:W-:Y:S04]  /*48470*/  STL.64 [R1+0x440], R76 ;  /* 0x0004404c01007387 */ /* 0x0003e80000100a00 */
[----:B------:R1:W-:Y:S04]  /*48480*/  STL.64 [R1+0x448], R78 ;  /* 0x0004484e01007387 */ /* 0x0003e80000100a00 */
[----:B-1----:R-:W2:Y:S04]  /*48490*/  LDL.LU R76, [R1+0x240] ;  /* 0x00024000014c7983 */ /* 0x002ea80000300800 */
[----:B------:R-:W2:Y:S04]  /*484a0*/  LDL.LU R77, [R1+0x244] ;  /* 0x00024400014d7983 */ /* 0x000ea80000300800 */
[----:B------:R-:W2:Y:S04]  /*484b0*/  LDL.LU R78, [R1+0x248] ;  /* 0x00024800014e7983 */ /* 0x000ea80000300800 */
[----:B------:R-:W2:Y:S01]  /*484c0*/  LDL.LU R79, [R1+0x24c] ;  /* 0x00024c00014f7983 */ /* 0x000ea20000300800 */
[C---:B---3--:R-:W-:Y:S08]  /*484d0*/  HMMA.1688.F32.TF32 R4, R32.reuse, R188, R4 ;  /* 0x000000bc2004723c */ /* 0x048ff00000081004 */
[C---:B------:R-:W-:Y:S08]  /*484e0*/  HMMA.1688.F32.TF32 R24, R32.reuse, R184, R24 ;  /* 0x000000b82018723c */ /* 0x040ff00000081018 */
[C---:B------:R-:W-:Y:S08]  /*484f0*/  HMMA.1688.F32.TF32 R28, R32.reuse, R220, R28 ;  /* 0x000000dc201c723c */ /* 0x040ff0000008101c */
[C---:B------:R-:W-:Y:S08]  /*48500*/  HMMA.1688.F32.TF32 R140, R32.reuse, R216, R140 ;  /* 0x000000d8208c723c */ /* 0x040ff0000008108c */
[C---:B------:R-:W-:Y:S01]  /*48510*/  HMMA.1688.F32.TF32 R68, R32.reuse, R212, R68 ;  /* 0x000000d42044723c */ /* 0x040fe20000081044 */
[----:B------:R-:W-:Y:S07]  /*48520*/  STL.64 [R1+0x5c0], R4 ;  /* 0x0005c00401007387 */ /* 0x000fee0000100a00 */
[C---:B------:R-:W-:Y:S01]  /*48530*/  HMMA.1688.F32.TF32 R8, R32.reuse, R208, R8 ;  /* 0x000000d02008723c */ /* 0x040fe20000081008 */
[----:B------:R1:W-:Y:S07]  /*48540*/  STL.64 [R1+0x5c8], R6 ;  /* 0x0005c80601007387 */ /* 0x0003ee0000100a00 */
[C---:B------:R-:W-:Y:S01]  /*48550*/  HMMA.1688.F32.TF32 R176, R32.reuse, R204, R176 ;  /* 0x000000cc20b0723c */ /* 0x040fe200000810b0 */
[----:B-1----:R-:W3:Y:S07]  /*48560*/  LDL.LU.64 R6, [R1+0x36b8] ;  /* 0x0036b80001067983 */ /* 0x002eee0000300a00 */
[C---:B------:R-:W-:Y:S01]  /*48570*/  HMMA.1688.F32.TF32 R136, R32.reuse, R200, R136 ;  /* 0x000000c82088723c */ /* 0x040fe20000081088 */
[----:B------:R-:W-:Y:S04]  /*48580*/  STL.64 [R1+0x5b0], R24 ;  /* 0x0005b01801007387 */ /* 0x000fe80000100a00 */
[----:B------:R1:W-:Y:S03]  /*48590*/  STL.64 [R1+0x5b8], R26 ;  /* 0x0005b81a01007387 */ /* 0x0003e60000100a00 */
[C---:B------:R-:W-:Y:S01]  /*485a0*/  HMMA.1688.F32.TF32 R64, R32.reuse, R196, R64 ;  /* 0x000000c42040723c */ /* 0x040fe20000081040 */
[----:B-1----:R-:W2:Y:S04]  /*485b0*/  LDL.LU.64 R26, [R1+0x36b0] ;  /* 0x0036b000011a7983 */ /* 0x002ea80000300a00 */
[----:B------:R-:W2:Y:S04]  /*485c0*/  LDL.LU.64 R24, [R1+0x36a8] ;  /* 0x0036a80001187983 */ /* 0x000ea80000300a00 */
[----:B------:R-:W-:Y:S04]  /*485d0*/  STL.64 [R1+0x5a0], R28 ;  /* 0x0005a01c01007387 */ /* 0x000fe80000100a00 */
[----:B------:R1:W-:Y:S01]  /*485e0*/  STL.64 [R1+0x5a8], R30 ;  /* 0x0005a81e01007387 */ /* 0x0003e20000100a00 */
[----:B------:R-:W-:Y:S03]  /*485f0*/  HMMA.1688.F32.TF32 R32, R32, R192, R36 ;  /* 0x000000c02020723c */ /* 0x000fe60000081024 */
        /* <DEDUP_REMOVED lines=8> */
[----:B-1----:R-:W3:Y:S04]  /*48680*/  LDL.LU.64 R70, [R1+0x3680] ;  /* 0x0036800001467983 */ /* 0x002ee80000300a00 */
[----:B------:R-:W3:Y:S04]  /*48690*/  LDL.LU.64 R68, [R1+0x3678] ;  /* 0x0036780001447983 */ /* 0x000ee80000300a00 */
[----:B------:R-:W-:Y:S04]  /*486a0*/  STL.64 [R1+0x570], R8 ;  /* 0x0005700801007387 */ /* 0x000fe80000100a00 */
[----:B------:R1:W-:Y:S04]  /*486b0*/  STL.64 [R1+0x578], R10 ;  /* 0x0005780a01007387 */ /* 0x0003e80000100a00 */
[----:B-1----:R-:W3:Y:S04]  /*486c0*/  LDL.LU.64 R10, [R1+0x3670] ;  /* 0x00367000010a7983 */ /* 0x002ee80000300a00 */
[----:B------:R-:W-:Y:S04]  /*486d0*/  STL.64 [R1+0x560], R176 ;  /* 0x000560b001007387 */ /* 0x000fe80000100a00 */
[----:B------:R1:W-:Y:S04]  /*486e0*/  STL.64 [R1+0x568], R178 ;  /* 0x000568b201007387 */ /* 0x0003e80000100a00 */
[----:B-1----:R-:W3:Y:S04]  /*486f0*/  LDL.LU.64 R178, [R1+0x3668] ;  /* 0x0036680001b27983 */ /* 0x002ee80000300a00 */
[----:B------:R-:W3:Y:S04]  /*48700*/  LDL.LU.64 R176, [R1+0x3660] ;  /* 0x0036600001b07983 */ /* 0x000ee80000300a00 */
[----:B------:R-:W-:Y:S04]  /*48710*/  STL.64 [R1+0x550], R136 ;  /* 0x0005508801007387 */ /* 0x000fe80000100a00 */
[----:B------:R1:W-:Y:S01]  /*48720*/  STL.64 [R1+0x558], R138 ;  /* 0x0005588a01007387 */ /* 0x0003e20000100a00 */
[----:B------:R-:W-:Y:S01]  /*48730*/  MOV R0, R34 ;  /* 0x0000002200007202 */ /* 0x000fe20000000f00 */
[----:B------:R-:W-:-:S02]  /*48740*/  IMAD.MOV.U32 R2, RZ, RZ, R35 ;  /* 0x000000ffff027224 */ /* 0x000fc400078e0023 */
[----:B-1----:R-:W3:Y:S04]  /*48750*/  LDL.LU.64 R138, [R1+0x3658] ;  /* 0x00365800018a7983 */ /* 0x002ee80000300a00 */
[----:B------:R-:W3:Y:S04]  /*48760*/  LDL.LU.64 R136, [R1+0x3650] ;  /* 0x0036500001887983 */ /* 0x000ee80000300a00 */
[----:B------:R-:W-:Y:S04]  /*48770*/  STL.64 [R1+0x530], R64 ;  /* 0x0005304001007387 */ /* 0x000fe80000100a00 */
[----:B------:R1:W-:Y:S04]  /*48780*/  STL.64 [R1+0x538], R66 ;  /* 0x0005384201007387 */ /* 0x0003e80000100a00 */
[----:B-1----:R-:W3:Y:S04]  /*48790*/  LDL.LU.64 R66, [R1+0x3648] ;  /* 0x0036480001427983 */ /* 0x002ee80000300a00 */
[----:B------:R-:W3:Y:S04]  /*487a0*/  LDL.LU.64 R64, [R1+0x3640] ;  /* 0x0036400001407983 */ /* 0x000ee80000300a00 */
[----:B------:R-:W3:Y:S04]  /*487b0*/  LDL.LU.64 R38, [R1+0x3638] ;  /* 0x0036380001267983 */ /* 0x000ee80000300a00 */
[----:B------:R1:W-:Y:S04]  /*487c0*/  STL.64 [R1+0x520], R32 ;  /* 0x0005202001007387 */ /* 0x0003e80000100a00 */
[----:B-1----:R-:W3:Y:S04]  /*487d0*/  LDL.LU R32, [R1+0x260] ;  /* 0x0002600001207983 */ /* 0x002ee80000300800 */
[----:B------:R-:W3:Y:S04]  /*487e0*/  LDL.LU R33, [R1+0x264] ;  /* 0x0002640001217983 */ /* 0x000ee80000300800 */
[----:B------:R-:W3:Y:S04]  /*487f0*/  LDL.LU R34, [R1+0x268] ;  /* 0x0002680001227983 */ /* 0x000ee80000300800 */
[----:B------:R-:W3:Y:S01]  /*48800*/  LDL.LU R35, [R1+0x26c] ;  /* 0x00026c0001237983 */ /* 0x000ee20000300800 */
[C---:B--2---:R-:W-:Y:S08]  /*48810*/  HMMA.1688.F32.TF32 R76, R28.reuse, R184, R76 ;  /* 0x000000b81c4c723c */ /* 0x044ff0000008104c */
[C---:B------:R-:W-:Y:S08]  /*48820*/  HMMA.1688.F32.TF32 R132, R28.reuse, R216, R132 ;  /* 0x000000d81c84723c */ /* 0x040ff00000081084 */
[C---:B---3--:R-:W-:Y:S11]  /*48830*/  HMMA.1688.F32.TF32 R32, R28.reuse, R188, R32 ;  /* 0x000000bc1c20723c */ /* 0x048ff60000081020 */
[----:B------:R-:W-:Y:S11]  /*48840*/  @!UPT UIADD3 URZ, URZ, URZ, URZ ;  /* 0x0000003f3f3ff290 */ /* 0x000ff6000fffe03f */
[----:B------:R-:W-:Y:S01]  /*48850*/  @!UPT UIADD3 URZ, URZ, URZ, URZ ;  /* 0x0000003f3f3ff290 */ /* 0x000fe2000fffe03f */
[----:B------:R-:W-:Y:S04]  /*48860*/  STL.64 [R1+0x5e0], R32 ;  /* 0x0005e02001007387 */ /* 0x000fe80000100a00 */
[----:B------:R1:W-:Y:S02]  /*48870*/  STL.64 [R1+0x5e8], R34 ;  /* 0x0005e82201007387 */ /* 0x0003e40000100a00 */
[C---:B-1----:R-:W-:Y:S02]  /*48880*/  HMMA.1688.F32.TF32 R32, R28.reuse, R220, R172 ;  /* 0x000000dc1c20723c */ /* 0x042fe400000810ac */
[----:B------:R-:W-:Y:S04]  /*48890*/  STL.64 [R1+0x5d0], R76 ;  /* 0x0005d04c01007387 */ /* 0x000fe80000100a00 */
[----:B------:R1:W-:Y:S02]  /*488a0*/  STL.64 [R1+0x5d8], R78 ;  /* 0x0005d84e01007387 */ /* 0x0003e40000100a00 */
[C---:B-1----:R-:W-:Y:S11]  /*488b0*/  HMMA.1688.F32.TF32 R76, R28.reuse, R212, R60 ;  /* 0x000000d41c4c723c */ /* 0x042ff6000008103c */
[----:B------:R-:W-:Y:S04]  /*488c0*/  @!UPT UIADD3 URZ, URZ, URZ, URZ ;  /* 0x0000003f3f3ff290 */ /* 0x000fe8000fffe03f */
[----:B------:R-:W-:Y:S04]  /*488d0*/  STL.64 [R1+0x510], R32 ;  /* 0x0005102001007387 */ /* 0x000fe80000100a00 */
[----:B------:R1:W-:Y:S02]  /*488e0*/  STL.64 [R1+0x518], R34 ;  /* 0x0005182201007387 */ /* 0x0003e40000100a00 */
[C---:B-1----:R-:W-:Y:S02]  /*488f0*/  HMMA.1688.F32.TF32 R32, R28.reuse, R208, R40 ;  /* 0x000000d01c20723c */ /* 0x042fe40000081028 */
[----:B------:R-:W-:Y:S04]  /*48900*/  STL.64 [R1+0x500], R132 ;  /* 0x0005008401007387 */ /* 0x000fe80000100a00 */
[----:B------:R-:W-:Y:S02]  /*48910*/  STL.64 [R1+0x508], R134 ;  /* 0x0005088601007387 */ /* 0x000fe40000100a00 */
[C---:B------:R-:W-:Y:S02]  /*48920*/  HMMA.1688.F32.TF32 R60, R28.reuse, R204, R120 ;  /* 0x000000cc1c3c723c */ /* 0x040fe40000081078 */
[----:B------:R-:W-:Y:S04]  /*48930*/  STL.64 [R1+0x4f0], R76 ;  /* 0x0004f04c01007387 */ /* 0x000fe80000100a00 */
[----:B------:R-:W-:Y:S02]  /*48940*/  STL.64 [R1+0x4f8], R78 ;  /* 0x0004f84e01007387 */ /* 0x000fe40000100a00 */
[C---:B------:R-:W-:Y:S07]  /*48950*/  HMMA.1688.F32.TF32 R40, R28.reuse, R200, R128 ;  /* 0x000000c81c28723c */ /* 0x040fee0000081080 */
[----:B------:R-:W-:Y:S04]  /*48960*/  STL.64 [R1+0x4e0], R32 ;  /* 0x0004e02001007387 */ /* 0x000fe80000100a00 */
[----:B------:R1:W-:Y:S02]  /*48970*/  STL.64 [R1+0x4e8], R34 ;  /* 0x0004e82201007387 */ /* 0x0003e40000100a00 */
[C---:B-1----:R-:W-:Y:S08]  /*48980*/  HMMA.1688.F32.TF32 R32, R28.reuse, R196, R56 ;  /* 0x000000c41c20723c */ /* 0x042ff00000081038 */
[----:B------:R-:W-:Y:S08]  /*48990*/  HMMA.1688.F32.TF32 R28, R28, R192, R12 ;  /* 0x000000c01c1c723c */ /* 0x000ff0000008100c */
[C---:B------:R-:W-:Y:S01]  /*489a0*/  HMMA.1688.F32.TF32 R12, R24.reuse, R188, R124 ;  /* 0x000000bc180c723c */ /* 0x040fe2000008107c */
        /* <DEDUP_REMOVED lines=11> */
[C---:B--2---:R-:W-:Y:S08]  /*48a60*/  HMMA.1688.F32.TF32 R28, R24.reuse, R220, R16 ;  /* 0x000000dc181c723c */ /* 0x044ff00000081010 */
[----:B-1----:R-:W-:Y:S07]  /*48a70*/  HMMA.1688.F32.TF32 R12, R24, R216, R248 ;  /* 0x000000d8180c723c */ /* 0x002fee00000810f8 */
[----:B------:R-:W-:Y:S04]  /*48a80*/  STL.64 [R1+0x470], R32 ;  /* 0x0004702001007387 */ /* 0x000fe80000100a00 */
[----:B------:R-:W-:Y:S04]  /*48a90*/  STL.64 [R1+0x478], R34 ;  /* 0x0004782201007387 */ /* 0x000fe80000100a00 */
[----:B------:R-:W2:Y:S04]  /*48aa0*/  LDL.LU R16, [R1+0x80] ;  /* 0x0000800001107983 */ /* 0x000ea80000300800 */
[----:B------:R-:W-:Y:S04]  /*48ab0*/  STL.64 [R1+0x460], R28 ;  /* 0x0004601c01007387 */ /* 0x000fe80000100a00 */
[----:B------:R-:W-:Y:S04]  /*48ac0*/  STL.64 [R1+0x468], R30 ;  /* 0x0004681e01007387 */ /* 0x000fe80000100a00 */
[----:B------:R1:W-:Y:S04]  /*48ad0*/  STL.64 [R1+0x430], R12 ;  /* 0x0004300c01007387 */ /* 0x0003e80000100a00 */
[----:B------:R3:W-:Y:S04]  /*48ae0*/  STL.64 [R1+0x438], R14 ;  /* 0x0004380e01007387 */ /* 0x0007e80000100a00 */
[----:B------:R-:W2:Y:S04]  /*48af0*/  LDL.LU R17, [R1+0x84] ;  /* 0x0000840001117983 */ /* 0x000ea80000300800 */
[----:B------:R-:W2:Y:S04]  /*48b00*/  LDL.LU R18, [R1+0x88] ;  /* 0x0000880001127983 */ /* 0x000ea80000300800 */
[----:B------:R-:W2:Y:S04]  /*48b10*/  LDL.LU R19, [R1+0x8c] ;  /* 0x00008c0001137983 */ /* 0x000ea80000300800 */
        /* <DEDUP_REMOVED lines=58> */
[----:B---3--:R-:W-:Y:S08]  /*48ec0*/  HMMA.1688.F32.TF32 R12, R20, R220, R12 ;  /* 0x000000dc140c723c */ /* 0x008ff0000008100c */
[C---:B------:R-:W-:Y:S08]  /*48ed0*/  HMMA.1688.F32.TF32 R40, R24.reuse, R196, R40 ;  /* 0x000000c41828723c */ /* 0x040ff00000081028 */
[C---:B------:R-:W-:Y:S08]  /*48ee0*/  HMMA.1688.F32.TF32 R60, R24.reuse, R200, R60 ;  /* 0x000000c8183c723c */ /* 0x040ff0000008103c */
[C---:B------:R-:W-:Y:S08]  /*48ef0*/  HMMA.1688.F32.TF32 R76, R24.reuse, R212, R76 ;  /* 0x000000d4184c723c */ /* 0x040ff0000008104c */
[C---:B------:R-:W-:Y:S08]  /*48f00*/  HMMA.1688.F32.TF32 R172, R24.reuse, R208, R172 ;  /* 0x000000d018ac723c */ /* 0x040ff000000810ac */
[C---:B------:R-:W-:Y:S07]  /*48f10*/  HMMA.1688.F32.TF32 R132, R24.reuse, R204, R132 ;  /* 0x000000cc1884723c */ /* 0x040fee0000081084 */
[----:B------:R1:W-:Y:S04]  /*48f20*/  STL.64 [R1+0x3c0], R76 ;  /* 0x0003c04c01007387 */ /* 0x0003e80000100a00 */
[----:B------:R2:W-:Y:S01]  /*48f30*/  STL.64 [R1+0x3c8], R78 ;  /* 0x0003c84e01007387 */ /* 0x0005e20000100a00 */
[----:B------:R-:W-:Y:S03]  /*48f40*/  HMMA.1688.F32.TF32 R24, R24, R192, R120 ;  /* 0x000000c01818723c */ /* 0x000fe60000081078 */
[----:B-1----:R-:W3:Y:S04]  /*48f50*/  LDL.LU R76, [R1] ;  /* 0x00000000014c7983 */ /* 0x002ee80000300800 */
[----:B------:R-:W3:Y:S01]  /*48f60*/  LDL.LU R77, [R1+0x4] ;  /* 0x00000400014d7983 */ /* 0x000ee20000300800 */
[----:B--2---:R-:W-:-:S02]  /*48f70*/  IMAD.MOV.U32 R78, RZ, RZ, R3 ;  /* 0x000000ffff4e7224 */ /* 0x004fc400078e0003 */
[----:B------:R-:W-:Y:S01]  /*48f80*/  IMAD.MOV.U32 R79, RZ, RZ, R252 ;  /* 0x000000ffff4f7224 */ /* 0x000fe200078e00fc */
[----:B------:R-:W2:Y:S01]  /*48f90*/  LDL.LU R3, [R1+0x3634] ;  /* 0x0036340001037983 */ /* 0x000ea20000300800 */
[C---:B------:R-:W-:Y:S03]  /*48fa0*/  HMMA.1688.F32.TF32 R56, R20.reuse, R184, R56 ;  /* 0x000000b81438723c */ /* 0x040fe60000081038 */
[----:B------:R-:W4:Y:S05]  /*48fb0*/  LDL.LU R252, [R1+0x3630] ;  /* 0x0036300001fc7983 */ /* 0x000f2a0000300800 */
[C---:B------:R-:W-:Y:S01]  /*48fc0*/  HMMA.1688.F32.TF32 R128, R20.reuse, R188, R128 ;  /* 0x000000bc1480723c */ /* 0x040fe20000081080 */
[----:B------:R-:W-:Y:S04]  /*48fd0*/  STL.64 [R1+0x390], R172 ;  /* 0x000390ac01007387 */ /* 0x000fe80000100a00 */
[----:B------:R1:W-:Y:S04]  /*48fe0*/  STL.64 [R1+0x398], R174 ;  /* 0x000398ae01007387 */ /* 0x0003e80000100a00 */
[----:B-1----:R-:W3:Y:S04]  /*48ff0*/  LDL.LU.64 R174, [R1+0x3628] ;  /* 0x0036280001ae7983 */ /* 0x002ee80000300a00 */
[----:B------:R-:W3:Y:S04]  /*49000*/  LDL.LU.64 R172, [R1+0x3620] ;  /* 0x0036200001ac7983 */ /* 0x000ee80000300a00 */
[----:B------:R-:W-:Y:S04]  /*49010*/  STL.64 [R1+0x360], R132 ;  /* 0x0003608401007387 */ /* 0x000fe80000100a00 */
[----:B------:R1:W-:Y:S01]  /*49020*/  STL.64 [R1+0x368], R134 ;  /* 0x0003688601007387 */ /* 0x0003e20000100a00 */
[C---:B------:R-:W-:Y:S03]  /*49030*/  HMMA.1688.F32.TF32 R244, R20.reuse, R212, R244 ;  /* 0x000000d414f4723c */ /* 0x040fe600000810f4 */
[----:B-1----:R-:W3:Y:S04]  /*49040*/  LDL.LU.64 R134, [R1+0x3618] ;  /* 0x0036180001867983 */ /* 0x002ee80000300a00 */
[----:B------:R-:W3:Y:S04]  /*49050*/  LDL.LU.64 R132, [R1+0x3610] ;  /* 0x0036100001847983 */ /* 0x000ee80000300a00 */
[----:B------:R-:W-:Y:S04]  /*49060*/  STL.64 [R1+0x330], R60 ;  /* 0x0003303c01007387 */ /* 0x000fe80000100a00 */
[----:B------:R1:W-:Y:S01]  /*49070*/  STL.64 [R1+0x338], R62 ;  /* 0x0003383e01007387 */ /* 0x0003e20000100a00 */
[----:B------:R-:W-:Y:S03]  /*49080*/  HMMA.1688.F32.TF32 R248, R20, R204, R248 ;  /* 0x000000cc14f8723c */ /* 0x000fe600000810f8 */
[----:B-1----:R-:W3:Y:S04]  /*49090*/  LDL.LU.64 R62, [R1+0x3608] ;  /* 0x00360800013e7983 */ /* 0x002ee80000300a00 */
[----:B------:R-:W3:Y:S04]  /*490a0*/  LDL.LU.64 R60, [R1+0x3600] ;  /* 0x00360000013c7983 */ /* 0x000ee80000300a00 */
[----:B------:R-:W-:Y:S04]  /*490b0*/  STL.64 [R1+0x310], R40 ;  /* 0x0003102801007387 */ /* 0x000fe80000100a00 */
[----:B------:R1:W-:Y:S04]  /*490c0*/  STL.64 [R1+0x318], R42 ;  /* 0x0003182a01007387 */ /* 0x0003e80000100a00 */
[----:B-1----:R-:W3:Y:S04]  /*490d0*/  LDL.LU.64 R42, [R1+0x35f8] ;  /* 0x0035f800012a7983 */ /* 0x002ee80000300a00 */
[----:B------:R-:W3:Y:S04]  /*490e0*/  LDL.LU.64 R122, [R1+0x35f0] ;  /* 0x0035f000017a7983 */ /* 0x000ee80000300a00 */
[----:B------:R-:W3:Y:S04]  /*490f0*/  LDL.LU.64 R120, [R1+0x35e8] ;  /* 0x0035e80001787983 */ /* 0x000ee80000300a00 */
[----:B------:R-:W-:Y:S04]  /*49100*/  STL.64 [R1+0x2e0], R24 ;  /* 0x0002e01801007387 */ /* 0x000fe80000100a00 */
[----:B------:R-:W-:Y:S04]  /*49110*/  STL.64 [R1+0x2e8], R26 ;  /* 0x0002e81a01007387 */ /* 0x000fe80000100a00 */
        /* <DEDUP_REMOVED lines=9> */
[----:B------:R1:W-:Y:S01]  /*491b0*/  STL.64 [R1+0x288], R14 ;  /* 0x0002880e01007387 */ /* 0x0003e20000100a00 */
[----:B------:R-:W-:-:S02]  /*491c0*/  IMAD.MOV.U32 R189, RZ, RZ, R18 ;  /* 0x000000ffffbd7224 */ /* 0x000fc400078e0012 */
[----:B------:R-:W-:Y:S01]  /*491d0*/  IMAD.MOV.U32 R188, RZ, RZ, R19 ;  /* 0x000000ffffbc7224 */ /* 0x000fe200078e0013 */
[----:B-1----:R-:W3:Y:S04]  /*491e0*/  LDL.LU.64 R14, [R1+0x35c0] ;  /* 0x0035c000010e7983 */ /* 0x002ee80000300a00 */
[----:B------:R-:W-:Y:S04]  /*491f0*/  STL.64 [R1+0x260], R124 ;  /* 0x0002607c01007387 */ /* 0x000fe80000100a00 */
[----:B------:R1:W-:Y:S01]  /*49200*/  STL.64 [R1+0x268], R126 ;  /* 0x0002687e01007387 */ /* 0x0003e20000100a00 */
[----:B------:R-:W-:Y:S01]  /*49210*/  IMAD.MOV.U32 R37, RZ, RZ, R250 ;  /* 0x000000ffff257224 */ /* 0x000fe200078e00fa */
[----:B------:R-:W-:Y:S01]  /*49220*/  MOV R41, R248 ;  /* 0x000000f800297202 */ /* 0x000fe20000000f00 */
[----:B------:R-:W-:-:S02]  /*49230*/  IMAD.MOV.U32 R36, RZ, RZ, R251 ;  /* 0x000000ffff247224 */ /* 0x000fc400078e00fb */
[----:B------:R-:W-:Y:S01]  /*49240*/  IMAD.MOV.U32 R40, RZ, RZ, R249 ;  /* 0x000000ffff287224 */ /* 0x000fe200078e00f9 */
[----:B-1----:R-:W3:Y:S04]  /*49250*/  LDL.LU.64 R126, [R1+0x35b8] ;  /* 0x0035b800017e7983 */ /* 0x002ee80000300a00 */
[----:B------:R-:W3:Y:S04]  /*49260*/  LDL.LU.64 R124, [R1+0x35b0] ;  /* 0x0035b000017c7983 */ /* 0x000ee80000300a00 */
[----:B------:R-:W-:Y:S04]  /*49270*/  STL.64 [R1+0x240], R244 ;  /* 0x000240f401007387 */ /* 0x000fe80000100a00 */
[----:B------:R1:W-:Y:S04]  /*49280*/  STL.64 [R1+0x248], R246 ;  /* 0x000248f601007387 */ /* 0x0003e80000100a00 */
[----:B-1----:R-:W3:Y:S04]  /*49290*/  LDL.LU.64 R246, [R1+0x35a8] ;  /* 0x0035a80001f67983 */ /* 0x002ee80000300a00 */
[----:B------:R-:W3:Y:S04]  /*492a0*/  LDL.LU.64 R244, [R1+0x35a0] ;  /* 0x0035a00001f47983 */ /* 0x000ee80000300a00 */
[----:B------:R-:W3:Y:S04]  /*492b0*/  LDL.LU.64 R18, [R1+0x3598] ;  /* 0x0035980001127983 */ /* 0x000ee80000300a00 */
[----:B------:R-:W3:Y:S04]  /*492c0*/  LDL.LU.64 R250, [R1+0x3590] ;  /* 0x0035900001fa7983 */ /* 0x000ee80000300a00 */
[----:B------:R-:W3:Y:S01]  /*492d0*/  LDL.LU.64 R248, [R1+0x3588] ;  /* 0x0035880001f87983 */ /* 0x000ee20000300a00 */
[C---:B------:R-:W-:Y:S11]  /*492e0*/  HMMA.1688.F32.TF32 R28, R20.reuse, R200, R28 ;  /* 0x000000c8141c723c */ /* 0x040ff6000008101c */
[----:B------:R-:W-:Y:S11]  /*492f0*/  @!UPT UIADD3 URZ, URZ, URZ, URZ ;  /* 0x0000003f3f3ff290 */ /* 0x000ff6000fffe03f */
[----:B------:R-:W-:Y:S01]  /*49300*/  @!UPT UIADD3 URZ, URZ, URZ, URZ ;  /* 0x0000003f3f3ff290 */ /* 0x000fe2000fffe03f */
[----:B------:R-:W-:Y:S04]  /*49310*/  STL.64 [R1+0x1e0], R28 ;  /* 0x0001e01c01007387 */ /* 0x000fe80000100a00 */
[----:B--2---:R-:W-:Y:S04]  /*49320*/  LDS R25, [R3+0x6000] ;  /* 0x0060000003197984 */ /* 0x004fe80000000800 */
[----:B----4-:R-:W-:Y:S04]  /*49330*/  LDS R24, [R252+0x6000] ;  /* 0x00600000fc187984 */ /* 0x010fe80000000800 */
[----:B------:R-:W-:Y:S04]  /*49340*/  LDS R26, [R252+0x7000] ;  /* 0x00700000fc1a7984 */ /* 0x000fe80000000800 */
[----:B------:R-:W3:Y:S04]  /*49350*/  LDS R27, [R3+0x7000] ;  /* 0x00700000031b7984 */ /* 0x000ee80000000800 */
[----:B------:R1:W-:Y:S02]  /*49360*/  STL.64 [R1+0x1e8], R30 ;  /* 0x0001e81e01007387 */ /* 0x0003e40000100a00 */
[----:B-1----:R-:W-:Y:S01]  /*49370*/  HMMA.1688.F32.TF32 R28, R20, R196, R32 ;  /* 0x000000c4141c723c */ /* 0x002fe20000081020 */
[----:B------:R-:W-:Y:S01]  /*49380*/  MOV R221, R16 ;  /* 0x0000001000dd7202 */ /* 0x000fe20000000f00 */
[----:B------:R-:W-:Y:S11]  /*49390*/  IMAD.MOV.U32 R220, RZ, RZ, R17 ;  /* 0x000000ffffdc7224 */ /* 0x000ff600078e0011 */
[----:B------:R-:W-:Y:S11]  /*493a0*/  @!UPT UIADD3 URZ, URZ, URZ, URZ ;  /* 0x0000003f3f3ff290 */ /* 0x000ff6000fffe03f */
[----:B------:R-:W-:Y:S01]  /*493b0*/  MOV R17, R28 ;  /* 0x0000001c00117202 */ /* 0x000fe20000000f00 */
[----:B------:R-:W-:Y:S02]  /*493c0*/  IMAD.MOV.U32 R16, RZ, RZ, R29 ;  /* 0x000000ffff107224 */ /* 0x000fe400078e001d */
[----:B------:R-:W-:Y:S02]  /*493d0*/  IMAD.MOV.U32 R13, RZ, RZ, R30 ;  /* 0x000000ffff0d7224 */ /* 0x000fe400078e001e */
[----:B------:R-:W-:Y:S01]  /*493e0*/  IMAD.MOV.U32 R12, RZ, RZ, R31 ;  /* 0x000000ffff0c7224 */ /* 0x000fe200078e001f */
[C---:B---3--:R-:W-:Y:S08]  /*493f0*/  HMMA.1688.F32.TF32 R56, R24.reuse, R42, R56 ;  /* 0x0000002a1838723c */ /* 0x048ff00000081038 */
[C---:B------:R-:W-:Y:S08]  /*49400*/  HMMA.1688.F32.TF32 R32, R24.reuse, R18, R248 ;  /* 0x000000121820723c */ /* 0x040ff000000810f8 */
[C---:B------:R-:W-:Y:S11]  /*49410*/  HMMA.1688.F32.TF32 R28, R24.reuse, R14, R244 ;  /* 0x0000000e181c723c */ /* 0x040ff600000810f4 */
[----:B------:R-:W-:Y:S04]  /*49420*/  @!UPT UIADD3 URZ, URZ, URZ, URZ ;  /* 0x0000003f3f3ff290 */ /* 0x000fe8000fffe03f */
[----:B------:R-:W-:Y:S04]  /*49430*/  STL.64 [R1+0x3b0], R32 ;  /* 0x0003b02001007387 */ /* 0x000fe80000100a00 */
[----:B------:R1:W-:Y:S02]  /*49440*/  STL.64 [R1+0x3b8], R34 ;  /* 0x0003b82201007387 */ /* 0x0003e40000100a00 */
[----:B-1----:R-:W-:Y:S02]  /*49450*/  HMMA.1688.F32.TF32 R32, R24, R38, R60 ;  /* 0x000000261820723c */ /* 0x002fe4000008103c */
[----:B------:R-:W-:Y:S04]  /*49460*/  STL.64 [R1+0x380], R28 ;  /* 0x0003801c01007387 */ /* 0x000fe80000100a00 */
[----:B------:R1:W-:Y:S04]  /*49470*/  STL.64 [R1+0x388], R30 ;  /* 0x0003881e01007387 */ /* 0x0003e80000100a00 */
[----:B------:R-:W-:Y:S01]  /*49480*/  STL.64 [R1+0x350], R56 ;  /* 0x0003503801007387 */ /* 0x000fe20000100a00 */
[----:B------:R-:W-:Y:S03]  /*49490*/  HMMA.1688.F32.TF32 R20, R20, R192, R76 ;  /* 0x000000c01414723c */ /* 0x000fe6000008104c */
[----:B------:R-:W-:Y:S04]  /*494a0*/  STL.64 [R1+0x358], R58 ;  /* 0x0003583a01007387 */ /* 0x000fe80000100a00 */
[----:B------:R-:W-:Y:S01]  /*494b0*/  LDS R60, [R252+0x6180] ;  /* 0x00618000fc3c7984 */ /* 0x000fe20000000800 */
[C---:B-1----:R-:W-:Y:S03]  /*494c0*/  HMMA.1688.F32.TF32 R28, R24.reuse, R10, R64 ;  /* 0x0000000a181c723c */ /* 0x042fe60000081040 */
[----:B------:R-:W-:Y:S04]  /*494d0*/  LDS R62, [R252+0x7180] ;  /* 0x00718000fc3e7984 */ /* 0x000fe80000000800 */
[----:B------:R-:W-:Y:S04]  /*494e0*/  STL.64 [R1+0x320], R32 ;  /* 0x0003202001007387 */ /* 0x000fe80000100a00 */
[----:B------:R1:W-:Y:S04]  /*494f0*/  STL.64 [R1+0x328], R34 ;  /* 0x0003282201007387 */ /* 0x0003e80000100a00 */
[----:B------:R-:W-:Y:S04]  /*49500*/  LDS R61, [R3+0x6180] ;  /* 0x00618000033d7984 */ /* 0x000fe80000000800 */
[----:B------:R-:W-:Y:S01]  /*49510*/  LDS R63, [R3+0x7180] ;  /* 0x00718000033f7984 */ /* 0x000fe20000000800 */
[C---:B-1----:R-:W-:Y:S04]  /*49520*/  HMMA.1688.F32.TF32 R32, R24.reuse, R6, R68 ;  /* 0x000000061820723c */ /* 0x042fe80000081044 */
[----:B------:R-:W-:Y:S01]  /*49530*/  IMAD.MOV.U32 R184, RZ, RZ, R31 ;  /* 0x000000ffffb87224 */ /* 0x000fe200078e001f */
[----:B------:R-:W-:Y:S01]  /*49540*/  MOV R185, R30 ;  /* 0x0000001e00b97202 */ /* 0x000fe20000000f00 */
[----:B------:R1:W-:Y:S04]  /*49550*/  STL.64 [R1+0x300], R28 ;  /* 0x0003001c01007387 */ /* 0x0003e80000100a00 */
[----:B------:R-:W-:Y:S01]  /*49560*/  STL [R1+0x353c], R184 ;  /* 0x00353cb801007387 */ /* 0x000fe20000100800 */
[C---:B------:R-:W-:Y:S03]  /*49570*/  HMMA.1688.F32.TF32 R56, R24.reuse, R186, R88 ;  /* 0x000000ba1838723c */ /* 0x040fe60000081058 */
[----:B------:R-:W-:Y:S05]  /*49580*/  STL [R1+0x3538], R185 ;  /* 0x003538b901007387 */ /* 0x000fea0000100800 */
[C---:B-1----:R-:W-:Y:S04]  /*49590*/  HMMA.1688.F32.TF32 R28, R24.reuse, R190, R72 ;  /* 0x000000be181c723c */ /* 0x042fe80000081048 */
[----:B------:R-:W-:Y:S04]  /*495a0*/  STL.64 [R1+0x2f0], R32 ;  /* 0x0002f02001007387 */ /* 0x000fe80000100a00 */
[----:B------:R1:W-:Y:S02]  /*495b0*/  STL.64 [R1+0x2f8], R34 ;  /* 0x0002f82201007387 */ /* 0x0003e40000100a00 */
[----:B-1----:R-:W-:Y:S11]  /*495c0*/  HMMA.1688.F32.TF32 R32, R24, R222, R92 ;  /* 0x000000de1820723c */ /* 0x002ff6000008105c */
[----:B------:R-:W-:Y:S03]  /*495d0*/  @!UPT UIADD3 URZ, URZ, URZ, URZ ;  /* 0x0000003f3f3ff290 */ /* 0x000fe6000fffe03f */
[----:B------:R-:W-:Y:S01]  /*495e0*/  IMAD.MOV.U32 R184, RZ, RZ, R30 ;  /* 0x000000ffffb87224 */ /* 0x000fe200078e001e */
[----:B------:R1:W-:Y:S01]  /*495f0*/  STL.64 [R1+0x2d0], R28 ;  /* 0x0002d01c01007387 */ /* 0x0003e20000100a00 */
[----:B------:R-:W-:-:S03]  /*49600*/  IMAD.MOV.U32 R185, RZ, RZ, R31 ;  /* 0x000000ffffb97224 */ /* 0x000fc600078e001f */
[----:B------:R-:W-:Y:S04]  /*49610*/  STL.64 [R1+0x2b0], R56 ;  /* 0x0002b03801007387 */ /* 0x000fe80000100a00 */
[----:B------:R2:W-:Y:S01]  /*49620*/  STL.64 [R1+0x2b8], R58 ;  /* 0x0002b83a01007387 */ /* 0x0005e20000100a00 */
[C---:B-1----:R-:W-:Y:S08]  /*49630*/  HMMA.1688.F32.TF32 R28, R24.reuse, R218, R96 ;  /* 0x000000da181c723c */ /* 0x042ff00000081060 */
[C---:B--2---:R-:W-:Y:S01]  /*49640*/  HMMA.1688.F32.TF32 R56, R24.reuse, R214, R100 ;  /* 0x000000d61838723c */ /* 0x044fe20000081064 */
[----:B------:R-:W-:Y:S04]  /*49650*/  STL.64 [R1+0x290], R32 ;  /* 0x0002902001007387 */ /* 0x000fe80000100a00 */
[----:B------:R1:W-:Y:S03]  /*49660*/  STL.64 [R1+0x298], R34 ;  /* 0x0002982201007387 */ /* 0x0003e60000100a00 */
[----:B-1----:R-:W-:Y:S07]  /*49670*/  HMMA.1688.F32.TF32 R32, R24, R210, R104 ;  /* 0x000000d21820723c */ /* 0x002fee0000081068 */
[----:B------:R1:W-:Y:S04]  /*49680*/  STL.64 [R1+0x270], R28 ;  /* 0x0002701c01007387 */ /* 0x0003e80000100a00 */
[----:B------:R2:W-:Y:S04]  /*49690*/  STL.64 [R1+0x278], R30 ;  /* 0x0002781e01007387 */ /* 0x0005e80000100a00 */
[----:B-1----:R-:W3:Y:S04]  /*496a0*/  LDL.LU R28, [R1+0x540] ;  /* 0x00054000011c7983 */ /* 0x002ee80000300800 */
[----:B------:R-:W-:Y:S04]  /*496b0*/  STL.64 [R1+0x250], R56 ;  /* 0x0002503801007387 */ /* 0x000fe80000100a00 */
[----:B------:R1:W-:Y:S04]  /*496c0*/  STL.64 [R1+0x258], R58 ;  /* 0x0002583a01007387 */ /* 0x0003e80000100a00 */
[----:B------:R-:W-:Y:S04]  /*496d0*/  STL.64 [R1+0x230], R32 ;  /* 0x0002302001007387 */ /* 0x000fe80000100a00 */
[----:B------:R4:W-:Y:S04]  /*496e0*/  STL.64 [R1+0x238], R34 ;  /* 0x0002382201007387 */ /* 0x0009e80000100a00 */
[----:B------:R-:W3:Y:S04]  /*496f0*/  LDL.LU R29, [R1+0x544] ;  /* 0x00054400011d7983 */ /* 0x000ee80000300800 */
[----:B--2---:R-:W3:Y:S04]  /*49700*/  LDL.LU R30, [R1+0x548] ;  /* 0x00054800011e7983 */ /* 0x004ee80000300800 */
[----:B------:R-:W3:Y:S01]  /*49710*/  LDL.LU R31, [R1+0x54c] ;  /* 0x00054c00011f7983 */ /* 0x000ee20000300800 */
[----:B------:R-:W-:-:S03]  /*49720*/  MOV R76, R120 ;  /* 0x00000078004c7202 */ /* 0x000fc60000000f00 */
[----:B------:R-:W2:Y:S01]  /*49730*/  LDL.LU R248, [R1+0x600] ;  /* 0x0006000001f87983 */ /* 0x000ea20000300800 */
        /* <DEDUP_REMOVED lines=8> */
[----:B------:R-:W2:Y:S04]  /*497c0*/  LDL.LU R122, [R1+0x357c] ;  /* 0x00357c00017a7983 */ /* 0x000ea80000300800 */
[----:B------:R-:W2:Y:S01]  /*497d0*/  LDL.LU R123, [R1+0x3578] ;  /* 0x00357800017b7983 */ /* 0x000ea20000300800 */
[----:B------:R-:W-:Y:S01]  /*497e0*/  MOV R9, R20 ;  /* 0x0000001400097202 */ /* 0x000fe20000000f00 */
[----:B------:R-:W-:-:S02]  /*497f0*/  IMAD.MOV.U32 R8, RZ, RZ, R21 ;  /* 0x000000ffff087224 */ /* 0x000fc400078e0015 */
[----:B------:R-:W-:Y:S01]  /*49800*/  IMAD.MOV.U32 R5, RZ, RZ, R22 ;  /* 0x000000ffff057224 */ /* 0x000fe200078e0016 */
[----:B------:R-:W-:Y:S01]  /*49810*/  LDS R20, [R252+0x6080] ;  /* 0x00608000fc147984 */ /* 0x000fe20000000800 */
[----:B------:R-:W-:-:S03]  /*49820*/  IMAD.MOV.U32 R4, RZ, RZ, R23 ;  /* 0x000000ffff047224 */ /* 0x000fc600078e0017 */
[----:B------:R-:W-:Y:S04]  /*49830*/  LDS R22, [R252+0x7080] ;  /* 0x00708000fc167984 */ /* 0x000fe80000000800 */
[----:B------:R-:W-:Y:S04]  /*49840*/  LDS R21, [R3+0x6080] ;  /* 0x0060800003157984 */ /* 0x000fe80000000800 */
[----:B------:R-:W4:Y:S01]  /*49850*/  LDS R23, [R3+0x7080] ;  /* 0x0070800003177984 */ /* 0x000f220000000800 */
[C---:B-1----:R-:W-:Y:S08]  /*49860*/  HMMA.1688.F32.TF32 R56, R24.reuse, R206, R108 ;  /* 0x000000ce1838723c */ /* 0x042ff0000008106c */
[C---:B----4-:R-:W-:Y:S08]  /*49870*/  HMMA.1688.F32.TF32 R32, R24.reuse, R202, R44 ;  /* 0x000000ca1820723c */ /* 0x050ff0000008102c */
[C---:B------:R-:W-:Y:S08]  /*49880*/  HMMA.1688.F32.TF32 R44, R24.reuse, R198, R48 ;  /* 0x000000c6182c723c */ /* 0x040ff00000081030 */
[----:B------:R-:W-:Y:S01]  /*49890*/  HMMA.1688.F32.TF32 R24, R24, R194, R52 ;  /* 0x000000c21818723c */ /* 0x000fe20000081034 */
        /* <DEDUP_REMOVED lines=9> */
[----:B------:R-:W-:Y:S04]  /*49930*/  LDS R32, [R252+0x6100] ;  /* 0x00610000fc207984 */ /* 0x000fe80000000800 */
[----:B------:R-:W-:Y:S01]  /*49940*/  LDS R34, [R252+0x7100] ;  /* 0x00710000fc227984 */ /* 0x000fe20000000800 */
[----:B----4-:R-:W-:Y:S03]  /*49950*/  HMMA.1688.F32.TF32 R24, R20, R42, R128 ;  /* 0x0000002a1418723c */ /* 0x010fe60000081080 */
[----:B------:R-:W-:Y:S04]  /*49960*/  LDS R33, [R3+0x6100] ;  /* 0x0061000003217984 */ /* 0x000fe80000000800 */
[----:B------:R-:W1:Y:S01]  /*49970*/  LDS R35, [R3+0x7100] ;  /* 0x0071000003237984 */ /* 0x000e620000000800 */
[----:B------:R-:W-:Y:S01]  /*49980*/  MOV R64, R228 ;  /* 0x000000e400407202 */ /* 0x000fe20000000f00 */
[----:B------:R-:W-:-:S02]  /*49990*/  IMAD.MOV.U32 R65, RZ, RZ, R229 ;  /* 0x000000ffff417224 */ /* 0x000fc400078e00e5 */
[----:B------:R-:W-:Y:S02]  /*499a0*/  IMAD.MOV.U32 R66, RZ, RZ, R230 ;  /* 0x000000ffff427224 */ /* 0x000fe400078e00e6 */
[----:B------:R-:W-:Y:S01]  /*499b0*/  IMAD.MOV.U32 R67, RZ, RZ, R231 ;  /* 0x000000ffff437224 */ /* 0x000fe200078e00e7 */
[----:B------:R-:W-:Y:S01]  /*499c0*/  MOV R56, R224 ;  /* 0x000000e000387202 */ /* 0x000fe20000000f00 */
[----:B------:R-:W-:Y:S02]  /*499d0*/  IMAD.MOV.U32 R57, RZ, RZ, R225 ;  /* 0x000000ffff397224 */ /* 0x000fe400078e00e1 */
[----:B------:R-:W-:Y:S02]  /*499e0*/  IMAD.MOV.U32 R58, RZ, RZ, R226 ;  /* 0x000000ffff3a7224 */ /* 0x000fe400078e00e2 */
[----:B------:R-:W-:Y:S01]  /*499f0*/  IMAD.MOV.U32 R59, RZ, RZ, R180 ;  /* 0x000000ffff3b7224 */ /* 0x000fe200078e00b4 */
[C---:B--2---:R-:W-:Y:S11]  /*49a00*/  HMMA.1688.F32.TF32 R48, R20.reuse, R18, R120 ;  /* 0x000000121430723c */ /* 0x044ff60000081078 */
[----:B------:R-:W-:Y:S11]  /*49a10*/  @!UPT UIADD3 URZ, URZ, URZ, URZ ;  /* 0x0000003f3f3ff290 */ /* 0x000ff6000fffe03f */
[----:B------:R-:W-:Y:S01]  /*49a20*/  @!UPT UIADD3 URZ, URZ, URZ, URZ ;  /* 0x0000003f3f3ff290 */ /* 0x000fe2000fffe03f */
[----:B------:R-:W-:Y:S04]  /*49a30*/  STL.64 [R1+0x1a0], R48 ;  /* 0x0001a03001007387 */ /* 0x000fe80000100a00 */
[----:B------:R2:W-:Y:S04]  /*49a40*/  STL.64 [R1+0x1a8], R50 ;  /* 0x0001a83201007387 */ /* 0x0005e80000100a00 */
[----:B------:R-:W-:Y:S04]  /*49a50*/  STL.64 [R1+0x180], R44 ;  /* 0x0001802c01007387 */ /* 0x000fe80000100a00 */
[----:B------:R4:W-:Y:S01]  /*49a60*/  STL.64 [R1+0x188], R46 ;  /* 0x0001882e01007387 */ /* 0x0009e20000100a00 */
[C---:B--2---:R-:W-:Y:S03]  /*49a70*/  HMMA.1688.F32.TF32 R48, R20.reuse, R38, R132 ;  /* 0x000000261430723c */ /* 0x044fe60000081084 */
[----:B------:R-:W-:Y:S04]  /*49a80*/  STL.64 [R1+0x170], R24 ;  /* 0x0001701801007387 */ /* 0x000fe80000100a00 */
[----:B------:R2:W-:Y:S01]  /*49a90*/  STL.64 [R1+0x178], R26 ;  /* 0x0001781a01007387 */ /* 0x0005e20000100a00 */
[C---:B----4-:R-:W-:Y:S08]  /*49aa0*/  HMMA.1688.F32.TF32 R44, R20.reuse, R10, R136 ;  /* 0x0000000a142c723c */ /* 0x050ff00000081088 */
[C---:B--2---:R-:W-:Y:S07]  /*49ab0*/  HMMA.1688.F32.TF32 R24, R20.reuse, R6, R140 ;  /* 0x000000061418723c */ /* 0x044fee000008108c */
[----:B------:R-:W-:Y:S04]  /*49ac0*/  STL.64 [R1+0x160], R48 ;  /* 0x0001603001007387 */ /* 0x000fe80000100a00 */
[----:B------:R2:W-:Y:S04]  /*49ad0*/  STL.64 [R1+0x168], R50 ;  /* 0x0001683201007387 */ /* 0x0005e80000100a00 */
[----:B------:R-:W-:Y:S04]  /*49ae0*/  STL.64 [R1+0x150], R44 ;  /* 0x0001502c01007387 */ /* 0x000fe80000100a00 */
[----:B------:R4:W-:Y:S01]  /*49af0*/  STL.64 [R1+0x158], R46 ;  /* 0x0001582e01007387 */ /* 0x0009e20000100a00 */
[C---:B--2---:R-:W-:Y:S03]  /*49b00*/  HMMA.1688.F32.TF32 R48, R20.reuse, R190, R144 ;  /* 0x000000be1430723c */ /* 0x044fe60000081090 */
[----:B------:R-:W-:Y:S04]  /*49b10*/  STL.64 [R1+0x140], R24 ;  /* 0x0001401801007387 */ /* 0x000fe80000100a00 */
[----:B------:R2:W-:Y:S01]  /*49b20*/  STL.64 [R1+0x148], R26 ;  /* 0x0001481a01007387 */ /* 0x0005e20000100a00 */
[C---:B----4-:R-:W-:Y:S03]  /*49b30*/  HMMA.1688.F32.TF32 R44, R20.reuse, R186, R148 ;  /* 0x000000ba142c723c */ /* 0x050fe60000081094 */
[----:B------:R-:W-:Y:S04]  /*49b40*/  LDS R148, [R252+0x6200] ;  /* 0x00620000fc947984 */ /* 0x000fe80000000800 */
[----:B------:R-:W-:Y:S01]  /*49b50*/  LDS R150, [R252+0x7200] ;  /* 0x00720000fc967984 */ /* 0x000fe20000000800 */
[C---:B--2---:R-:W-:Y:S03]  /*49b60*/  HMMA.1688.F32.TF32 R24, R20.reuse, R222, R152 ;  /* 0x000000de1418723c */ /* 0x044fe60000081098 */
[----:B------:R-:W-:Y:S04]  /*49b70*/  LDS R149, [R3+0x6200] ;  /* 0x0062000003957984 */ /* 0x000fe80000000800 */
[----:B------:R-:W2:Y:S04]  /*49b80*/  LDS R151, [R3+0x7200] ;  /* 0x0072000003977984 */ /* 0x000ea80000000800 */
[----:B------:R-:W-:Y:S04]  /*49b90*/  STL.64 [R1+0x130], R48 ;  /* 0x0001303001007387 */ /* 0x000fe80000100a00 */
[----:B------:R4:W-:Y:S04]  /*49ba0*/  STL.64 [R1+0x138], R50 ;  /* 0x0001383201007387 */ /* 0x0009e80000100a00 */
[----:B------:R-:W-:Y:S04]  /*49bb0*/  STL.64 [R1+0x120], R44 ;  /* 0x0001202c01007387 */ /* 0x000fe80000100a00 */
[----:B------:R1:W-:Y:S01]  /*49bc0*/  STL.64 [R1+0x128], R46 ;  /* 0x0001282e01007387 */ /* 0x0003e20000100a00 */
[C---:B----4-:R-:W-:Y:S03]  /*49bd0*/  HMMA.1688.F32.TF32 R48, R20.reuse, R218, R156 ;  /* 0x000000da1430723c */ /* 0x050fe6000008109c */
[----:B------:R-:W-:Y:S04]  /*49be0*/  STL.64 [R1+0x110], R24 ;  /* 0x0001101801007387 */ /* 0x000fe80000100a00 */
[----:B------:R4:W-:Y:S01]  /*49bf0*/  STL.64 [R1+0x118], R26 ;  /* 0x0001181a01007387 */ /* 0x0009e20000100a00 */
[C---:B-1----:R-:W-:Y:S08]  /*49c00*/  HMMA.1688.F32.TF32 R44, R20.reuse, R214, R160 ;  /* 0x000000d6142c723c */ /* 0x042ff000000810a0 */
[C---:B----4-:R-:W-:Y:S07]  /*49c10*/  HMMA.1688.F32.TF32 R24, R20.reuse, R210, R164 ;  /* 0x000000d21418723c */ /* 0x050fee00000810a4 */
[----:B------:R-:W-:Y:S04]  /*49c20*/  STL.64 [R1+0x100], R48 ;  /* 0x0001003001007387 */ /* 0x000fe80000100a00 */
[----:B------:R1:W-:Y:S04]  /*49c30*/  STL.64 [R1+0x108], R50 ;  /* 0x0001083201007387 */ /* 0x0003e80000100a00 */
[----:B------:R-:W-:Y:S04]  /*49c40*/  STL.64 [R1+0xf0], R44 ;  /* 0x0000f02c01007387 */ /* 0x000fe80000100a00 */
[----:B------:R4:W-:Y:S01]  /*49c50*/  STL.64 [R1+0xf8], R46 ;  /* 0x0000f82e01007387 */ /* 0x0009e20000100a00 */
[C---:B-1----:R-:W-:Y:S03]  /*49c60*/  HMMA.1688.F32.TF32 R48, R20.reuse, R206, R168 ;  /* 0x000000ce1430723c */ /* 0x042fe600000810a8 */
[----:B------:R-:W-:Y:S04]  /*49c70*/  STL.64 [R1+0xe0], R24 ;  /* 0x0000e01801007387 */ /* 0x000fe80000100a00 */
[----:B------:R1:W-:Y:S01]  /*49c80*/  STL.64 [R1+0xe8], R26 ;  /* 0x0000e81a01007387 */ /* 0x0003e20000100a00 */
[C---:B----4-:R-:W-:Y:S08]  /*49c90*/  HMMA.1688.F32.TF32 R44, R20.reuse, R202, R112 ;  /* 0x000000ca142c723c */ /* 0x050ff00000081070 */
[C---:B-1----:R-:W-:Y:S08]  /*49ca0*/  HMMA.1688.F32.TF32 R24, R20.reuse, R198, R116 ;  /* 0x000000c61418723c */ /* 0x042ff00000081074 */
        /* <DEDUP_REMOVED lines=10> */
[C---:B---3--:R-:W-:Y:S08]  /*49d50*/  HMMA.1688.F32.TF32 R20, R32.reuse, R14, R28 ;  /* 0x0000000e2014723c */ /* 0x048ff0000008101c */
[C---:B------:R-:W-:Y:S07]  /*49d60*/  HMMA.1688.F32.TF32 R28, R32.reuse, R42, R76 ;  /* 0x0000002a201c723c */ /* 0x040fee000008104c */
[----:B------:R-:W-:Y:S04]  /*49d70*/  STL.64 [R1+0x80], R24 ;  /* 0x0000801801007387 */ /* 0x000fe80000100a00 */
[----:B------:R1:W-:Y:S04]  /*49d80*/  STL.64 [R1+0x88], R26 ;  /* 0x0000881a01007387 */ /* 0x0003e80000100a00 */
[----:B------:R-:W-:Y:S04]  /*49d90*/  STL.64 [R1+0x70], R20 ;  /* 0x0000701401007387 */ /* 0x000fe80000100a00 */
[----:B------:R3:W-:Y:S01]  /*49da0*/  STL.64 [R1+0x78], R22 ;  /* 0x0000781601007387 */ /* 0x0007e20000100a00 */
[C---:B-1----:R-:W-:Y:S08]  /*49db0*/  HMMA.1688.F32.TF32 R24, R32.reuse, R38, R172 ;  /* 0x000000262018723c */ /* 0x042ff000000810ac */
[----:B---3--:R-:W-:Y:S01]  /*49dc0*/  HMMA.1688.F32.TF32 R20, R32, R10, R176 ;  /* 0x0000000a2014723c */ /* 0x008fe200000810b0 */
[----:B------:R1:W-:Y:S04]  /*49dd0*/  STL.64 [R1+0x60], R28 ;  /* 0x0000601c01007387 */ /* 0x0003e80000100a00 */
[----:B------:R3:W-:Y:S10]  /*49de0*/  STL.64 [R1+0x68], R30 ;  /* 0x0000681e01007387 */ /* 0x0007f40000100a00 */
[----:B------:R-:W-:Y:S04]  /*49df0*/  STL.64 [R1+0x10], R24 ;  /* 0x0000101801007387 */ /* 0x000fe80000100a00 */
[----:B------:R4:W-:Y:S04]  /*49e00*/  STL.64 [R1+0x18], R26 ;  /* 0x0000181a01007387 */ /* 0x0009e80000100a00 */
[----:B------:R-:W2:Y:S04]  /*49e10*/  LDL.LU R228, [R1+0x3574] ;  /* 0x0035740001e47983 */ /* 0x000ea80000300800 */
[----:B------:R-:W-:Y:S04]  /*49e20*/  STL.64 [R1], R20 ;  /* 0x0000001401007387 */ /* 0x000fe80000100a00 */
[----:B------:R1:W-:Y:S04]  /*49e30*/  STL.64 [R1+0x8], R22 ;  /* 0x0000081601007387 */ /* 0x0003e80000100a00 */
[----:B------:R-:W2:Y:S04]  /*49e40*/  LDL.LU R229, [R1+0x3570] ;  /* 0x0035700001e57983 */ /* 0x000ea80000300800 */
[----:B------:R-:W2:Y:S04]  /*49e50*/  LDL.LU R230, [R1+0x356c] ;  /* 0x00356c0001e67983 */ /* 0x000ea80000300800 */
[----:B------:R-:W2:Y:S04]  /*49e60*/  LDL.LU R231, [R1+0x3568] ;  /* 0x0035680001e77983 */ /* 0x000ea80000300800 */
[----:B------:R-:W2:Y:S04]  /*49e70*/  LDL.LU R68, [R1+0x20] ;  /* 0x0000200001447983 */ /* 0x000ea80000300800 */
[----:B------:R-:W2:Y:S04]  /*49e80*/  LDL.LU R69, [R1+0x24] ;  /* 0x0000240001457983 */ /* 0x000ea80000300800 */
[----:B------:R-:W2:Y:S04]  /*49e90*/  LDL.LU R70, [R1+0x28] ;  /* 0x0000280001467983 */ /* 0x000ea80000300800 */
[----:B------:R-:W2:Y:S01]  /*49ea0*/  LDL.LU R71, [R1+0x2c] ;  /* 0x00002c0001477983 */ /* 0x000ea20000300800 */
[----:B-1----:R-:W-:-:S03]  /*49eb0*/  MOV R28, R181 ;  /* 0x000000b5001c7202 */ /* 0x002fc60000000f00 */
[----:B------:R-:W2:Y:S01]  /*49ec0*/  LDL.LU R224, [R1+0x3564] ;  /* 0x0035640001e07983 */ /* 0x000ea20000300800 */
[----:B------:R-:W-:-:S03]  /*49ed0*/  IMAD.MOV.U32 R29, RZ, RZ, R182 ;  /* 0x000000ffff1d7224 */ /* 0x000fc600078e00b6 */
[----:B------:R-:W2:Y:S01]  /*49ee0*/  LDL.LU R225, [R1+0x3560] ;  /* 0x0035600001e17983 */ /* 0x000ea20000300800 */
[----:B---3--:R-:W-:-:S03]  /*49ef0*/  IMAD.MOV.U32 R30, RZ, RZ, R183 ;  /* 0x000000ffff1e7224 */ /* 0x008fc600078e00b7 */
[----:B------:R-:W3:Y:S04]  /*49f00*/  LDL.LU R226, [R1+0x355c] ;  /* 0x00355c0001e27983 */ /* 0x000ee80000300800 */
[----:B------:R-:W3:Y:S01]  /*49f10*/  LDL.LU R180, [R1+0x3558] ;  /* 0x0035580001b47983 */ /* 0x000ee20000300800 */
[----:B------:R-:W-:-:S03]  /*49f20*/  IMAD.MOV.U32 R31, RZ, RZ, R227 ;  /* 0x000000ffff1f7224 */ /* 0x000fc600078e00e3 */
        /* <DEDUP_REMOVED lines=8> */
[C---:B------:R-:W-:Y:S08]  /*49fb0*/  HMMA.1688.F32.TF32 R232, R32.reuse, R222, R232 ;  /* 0x000000de20e8723c */ /* 0x040ff000000810e8 */
[C---:B------:R-:W-:Y:S08]  /*49fc0*/  HMMA.1688.F32.TF32 R240, R32.reuse, R214, R240 ;  /* 0x000000d620f0723c */ /* 0x040ff000000810f0 */
[C---:B------:R-:W-:Y:S08]  /*49fd0*/  HMMA.1688.F32.TF32 R132, R32.reuse, R206, R64 ;  /* 0x000000ce2084723c */ /* 0x040ff00000081040 */
[C---:B----4-:R-:W-:Y:S08]  /*49fe0*/  HMMA.1688.F32.TF32 R24, R32.reuse, R202, R56 ;  /* 0x000000ca2018723c */ /* 0x050ff00000081038 */
[C---:B------:R-:W-:Y:S08]  /*49ff0*/  HMMA.1688.F32.TF32 R28, R32.reuse, R198, R28 ;  /* 0x000000c6201c723c */ /* 0x040ff0000008101c */
[C---:B--2---:R-:W-:Y:S08]  /*4a000*/  HMMA.1688.F32.TF32 R228, R32.reuse, R186, R228 ;  /* 0x000000ba20e4723c */ /* 0x044ff000000810e4 */
[C---:B------:R-:W-:Y:S08]  /*4a010*/  HMMA.1688.F32.TF32 R20, R32.reuse, R210, R68 ;  /* 0x000000d22014723c */ /* 0x040ff00000081044 */
[C---:B---3--:R-:W-:Y:S08]  /*4a020*/  HMMA.1688.F32.TF32 R248, R32.reuse, R6, R180 ;  /* 0x0000000620f8723c */ /* 0x048ff000000810b4 */
[C---:B------:R-:W-:Y:S08]  /*4a030*/  HMMA.1688.F32.TF32 R244, R32.reuse, R190, R224 ;  /* 0x000000be20f4723c */ /* 0x040ff000000810e0 */
[C---:B------:R-:W-:Y:S08]  /*4a040*/  HMMA.1688.F32.TF32 R224, R32.reuse, R218, R236 ;  /* 0x000000da20e0723c */ /* 0x040ff000000810ec */
        /* <DEDUP_REMOVED lines=40> */
[----:B------:R-:W4:Y:S01]  /*4a2d0*/  LDL.LU R89, [R1+0xa4] ;  /* 0x0000a40001597983 */ /* 0x000f220000300800 */
[C---:B------:R-:W-:Y:S03]  /*4a2e0*/  HMMA.1688.F32.TF32 R64, R60.reuse, R18, R76 ;  /* 0x000000123c40723c */ /* 0x040fe6000008104c */
        /* <DEDUP_REMOVED lines=36> */
[C---:B---3--:R-:W-:Y:S08]  /*4a530*/  HMMA.1688.F32.TF32 R104, R60.reuse, R214, R104 ;  /* 0x000000d63c68723c */ /* 0x048ff00000081068 */
[C---:B--2---:R-:W-:Y:S01]  /*4a540*/  HMMA.1688.F32.TF32 R68, R60.reuse, R14, R56 ;  /* 0x0000000e3c44723c */ /* 0x044fe20000081038 */
[----:B------:R-:W2:Y:S04]  /*4a550*/  LDL.LU R56, [R1+0x450] ;  /* 0x0004500001387983 */ /* 0x000ea80000300800 */
[----:B------:R-:W2:Y:S04]  /*4a560*/  LDL.LU R57, [R1+0x454] ;  /* 0x0004540001397983 */ /* 0x000ea80000300800 */
[----:B------:R-:W2:Y:S04]  /*4a570*/  LDL.LU R58, [R1+0x458] ;  /* 0x00045800013a7983 */ /* 0x000ea80000300800 */
[----:B------:R-:W2:Y:S10]  /*4a580*/  LDL.LU R59, [R1+0x45c] ;  /* 0x00045c00013b7983 */ /* 0x000eb40000300800 */
[----:B------:R-:W-:Y:S01]  /*4a590*/  STL.64 [R1+0x3520], R70 ;  /* 0x0035204601007387 */ /* 0x000fe20000100a00 */
[C---:B----4-:R-:W-:Y:S03]  /*4a5a0*/  HMMA.1688.F32.TF32 R72, R60.reuse, R42, R72 ;  /* 0x0000002a3c48723c */ /* 0x050fe60000081048 */
[----:B------:R-:W-:Y:S05]  /*4a5b0*/  STL.64 [R1+0x3518], R68 ;  /* 0x0035184401007387 */ /* 0x000fea0000100a00 */
[C---:B------:R-:W-:Y:S11]  /*4a5c0*/  HMMA.1688.F32.TF32 R84, R60.reuse, R6, R52 ;  /* 0x000000063c54723c */ /* 0x040ff60000081034 */
[----:B------:R-:W-:Y:S04]  /*4a5d0*/  @!UPT UIADD3 URZ, URZ, URZ, URZ ;  /* 0x0000003f3f3ff290 */ /* 0x000fe8000fffe03f */
[----:B------:R-:W-:Y:S04]  /*4a5e0*/  STL.64 [R1+0x3530], R74 ;  /* 0x0035304a01007387 */ /* 0x000fe80000100a00 */
[----:B------:R-:W-:Y:S04]  /*4a5f0*/  STL.64 [R1+0x3528], R72 ;  /* 0x0035284801007387 */ /* 0x000fe80000100a00 */
[----:B------:R-:W-:Y:S01]  /*4a600*/  STL [R1+0x3424], R104 ;  /* 0x0034246801007387 */ /* 0x000fe20000100800 */
[C---:B------:R-:W-:Y:S03]  /*4a610*/  HMMA.1688.F32.TF32 R44, R60.reuse, R210, R44 ;  /* 0x000000d23c2c723c */ /* 0x040fe6000008102c */
[----:B------:R-:W-:Y:S04]  /*4a620*/  STL [R1+0x3420], R105 ;  /* 0x0034206901007387 */ /* 0x000fe80000100800 */
[----:B------:R-:W-:Y:S01]  /*4a630*/  STL [R1+0x341c], R106 ;  /* 0x00341c6a01007387 */ /* 0x000fe20000100800 */
[C---:B------:R-:W-:Y:S03]  /*4a640*/  HMMA.1688.F32.TF32 R48, R60.reuse, R206, R48 ;  /* 0x000000ce3c30723c */ /* 0x040fe60000081030 */
[----:B------:R-:W-:Y:S05]  /*4a650*/  STL [R1+0x3418], R107 ;  /* 0x0034186b01007387 */ /* 0x000fea0000100800 */
[C---:B------:R-:W-:Y:S07]  /*4a660*/  HMMA.1688.F32.TF32 R52, R60.reuse, R202, R108 ;  /* 0x000000ca3c34723c */ /* 0x040fee000008106c */
[----:B------:R-:W-:Y:S04]  /*4a670*/  STL [R1+0x3410], R44 ;  /* 0x0034102c01007387 */ /* 0x000fe80000100800 */
[----:B------:R-:W-:Y:S04]  /*4a680*/  STL [R1+0x340c], R45 ;  /* 0x00340c2d01007387 */ /* 0x000fe80000100800 */
[----:B------:R-:W-:Y:S04]  /*4a690*/  STL [R1+0x3408], R46 ;  /* 0x0034082e01007387 */ /* 0x000fe80000100800 */
[----:B------:R-:W-:Y:S04]  /*4a6a0*/  STL [R1+0x3404], R47 ;  /* 0x0034042f01007387 */ /* 0x000fe80000100800 */
[----:B------:R3:W-:Y:S04]  /*4a6b0*/  STL [R1+0x3430], R48 ;  /* 0x0034303001007387 */ /* 0x0007e80000100800 */
[----:B------:R4:W-:Y:S04]  /*4a6c0*/  STL [R1+0x342c], R49 ;  /* 0x00342c3101007387 */ /* 0x0009e80000100800 */
[----:B------:R1:W-:Y:S04]  /*4a6d0*/  STL [R1+0x3428], R50 ;  /* 0x0034283201007387 */ /* 0x0003e80000100800 */
[----:B------:R-:W-:Y:S04]  /*4a6e0*/  STL [R1+0x3414], R51 ;  /* 0x0034143301007387 */ /* 0x000fe80000100800 */
[----:B------:R1:W-:Y:S04]  /*4a6f0*/  STL [R1+0x3440], R52 ;  /* 0x0034403401007387 */ /* 0x0003e80000100800 */
[----:B------:R1:W-:Y:S04]  /*4a700*/  STL [R1+0x343c], R53 ;  /* 0x00343c3501007387 */ /* 0x0003e80000100800 */
[----:B------:R1:W-:Y:S04]  /*4a710*/  STL [R1+0x3438], R54 ;  /* 0x0034383601007387 */ /* 0x0003e80000100800 */
[----:B------:R1:W-:Y:S04]  /*4a720*/  STL [R1+0x3434], R55 ;  /* 0x0034343701007387 */ /* 0x0003e80000100800 */
[----:B------:R-:W1:Y:S04]  /*4a730*/  LDL.LU R164, [R1+0x580] ;  /* 0x0005800001a47983 */ /* 0x000e680000300800 */
[----:B------:R-:W1:Y:S04]  /*4a740*/  LDL.LU R165, [R1+0x584] ;  /* 0x0005840001a57983 */ /* 0x000e680000300800 */
[----:B------:R-:W1:Y:S04]  /*4a750*/  LDL.LU R166, [R1+0x588] ;  /* 0x0005880001a67983 */ /* 0x000e680000300800 */
[----:B------:R-:W1:Y:S04]  /*4a760*/  LDL.LU R167, [R1+0x58c] ;  /* 0x00058c0001a77983 */ /* 0x000e680000300800 */
        /* <DEDUP_REMOVED lines=12> */
[C---:B------:R-:W-:Y:S03]  /*4a830*/  HMMA.1688.F32.TF32 R80, R60.reuse, R10, R120 ;  /* 0x0000000a3c50723c */ /* 0x040fe60000081078 */
        /* <DEDUP_REMOVED lines=40> */
[C---:B--2---:R-:W-:Y:S08]  /*4aac0*/  HMMA.1688.F32.TF32 R56, R60.reuse, R198, R56 ;  /* 0x000000c63c38723c */ /* 0x044ff00000081038 */
[C---:B------:R-:W-:Y:S08]  /*4aad0*/  HMMA.1688.F32.TF32 R76, R60.reuse, R38, R76 ;  /* 0x000000263c4c723c */ /* 0x040ff0000008104c */
[C---:B------:R-:W-:Y:S08]  /*4aae0*/  HMMA.1688.F32.TF32 R88, R60.reuse, R190, R88 ;  /* 0x000000be3c58723c */ /* 0x040ff00000081058 */
[C---:B------:R-:W-:Y:S08]  /*4aaf0*/  HMMA.1688.F32.TF32 R92, R60.reuse, R186, R92 ;  /* 0x000000ba3c5c723c */ /* 0x040ff0000008105c */
[C---:B------:R-:W-:Y:S08]  /*4ab00*/  HMMA.1688.F32.TF32 R96, R60.reuse, R222, R96 ;  /* 0x000000de3c60723c */ /* 0x040ff00000081060 */
[----:B------:R-:W-:Y:S01]  /*4ab10*/  HMMA.1688.F32.TF32 R100, R60, R218, R100 ;  /* 0x000000da3c64723c */ /* 0x000fe20000081064 */
[----:B------:R-:W-:Y:S04]  /*4ab20*/  STL [R1+0x344c], R56 ;  /* 0x00344c3801007387 */ /* 0x000fe80000100800 */
[----:B------:R-:W-:Y:S04]  /*4ab30*/  STL [R1+0x3448], R57 ;  /* 0x0034483901007387 */ /* 0x000fe80000100800 */
[----:B------:R-:W-:Y:S04]  /*4ab40*/  STL [R1+0x3444], R58 ;  /* 0x0034443a01007387 */ /* 0x000fe80000100800 */
[----:B------:R-:W-:Y:S01]  /*4ab50*/  STL [R1+0x3400], R59 ;  /* 0x0034003b01007387 */ /* 0x000fe20000100800 */
[----:B-1----:R-:W-:Y:S08]  /*4ab60*/  HMMA.1688.F32.TF32 R20, R148, R214, R164 ;  /* 0x000000d69414723c */ /* 0x002ff000000810a4 */
[----:B---3--:R-:W-:Y:S08]  /*4ab70*/  HMMA.1688.F32.TF32 R60, R60, R194, R152 ;  /* 0x000000c23c3c723c */ /* 0x008ff00000081098 */
[C---:B----4-:R-:W-:Y:S11]  /*4ab80*/  HMMA.1688.F32.TF32 R108, R148.reuse, R18, R108 ;  /* 0x00000012946c723c */ /* 0x050ff6000008106c */
[----:B------:R-:W-:Y:S04]  /*4ab90*/  @!UPT UIADD3 URZ, URZ, URZ, URZ ;  /* 0x0000003f3f3ff290 */ /* 0x000fe8000fffe03f */
[----:B------:R1:W-:Y:S04]  /*4aba0*/  STL [R1+0x3450], R61 ;  /* 0x0034503d01007387 */ /* 0x0003e80000100800 */
[----:B------:R2:W-:Y:S04]  /*4abb0*/  STL [R1+0x33fc], R62 ;  /* 0x0033fc3e01007387 */ /* 0x0005e80000100800 */
[----:B------:R3:W-:Y:S01]  /*4abc0*/  STL [R1+0x33f8], R63 ;  /* 0x0033f83f01007387 */ /* 0x0007e20000100800 */
[----:B------:R-:W-:Y:S03]  /*4abd0*/  HMMA.1688.F32.TF32 R24, R148, R218, R168 ;  /* 0x000000da9418723c */ /* 0x000fe600000810a8 */
[----:B------:R4:W-:Y:S01]  /*4abe0*/  STL [R1+0x33f4], R111 ;  /* 0x0033f46f01007387 */ /* 0x0009e20000100800 */
[----:B------:R-:W-:Y:S01]  /*4abf0*/  MOV R48, R20 ;  /* 0x0000001400307202 */ /* 0x000fe20000000f00 */
[----:B------:R-:W-:-:S02]  /*4ac00*/  IMAD.MOV.U32 R49, RZ, RZ, R21 ;  /* 0x000000ffff317224 */ /* 0x000fc400078e0015 */
[----:B------:R-:W-:Y:S01]  /*4ac10*/  IMAD.MOV.U32 R50, RZ, RZ, R22 ;  /* 0x000000ffff327224 */ /* 0x000fe200078e0016 */
[----:B------:R-:W-:Y:S01]  /*4ac20*/  MOV R182, R0 ;  /* 0x0000000000b67202 */ /* 0x000fe20000000f00 */
[----:B------:R-:W-:Y:S01]  /*4ac30*/  IMAD.MOV.U32 R104, RZ, RZ, R23 ;  /* 0x000000ffff687224 */ /* 0x000fe200078e0017 */
[----:B------:R-:W-:Y:S01]  /*4ac40*/  LDS R152, [R252+0x6280] ;  /* 0x00628000fc987984 */ /* 0x000fe20000000800 */
[----:B------:R-:W-:-:S03]  /*4ac50*/  IMAD.MOV.U32 R183, RZ, RZ, R2 ;  /* 0x000000ffffb77224 */ /* 0x000fc600078e0002 */
[----:B------:R-:W-:Y:S04]  /*4ac60*/  LDS R154, [R252+0x7280] ;  /* 0x00728000fc9a7984 */ /* 0x000fe80000000800 */
[----:B------:R-:W-:Y:S04]  /*4ac70*/  LDS R153, [R3+0x6280] ;  /* 0x0062800003997984 */ /* 0x000fe80000000800 */
[----:B------:R-:W1:Y:S04]  /*4ac80*/  LDS R155, [R3+0x7280] ;  /* 0x00728000039b7984 */ /* 0x000e680000000800 */
[----:B------:R-:W-:Y:S04]  /*4ac90*/  STL.64 [R1+0x20], R24 ;  /* 0x0000201801007387 */ /* 0x000fe80000100a00 */
[----:B------:R1:W-:Y:S04]  /*4aca0*/  STL.64 [R1+0x28], R26 ;  /* 0x0000281a01007387 */ /* 0x0003e80000100a00 */
        /* <DEDUP_REMOVED lines=8> */
[----:B------:R-:W-:Y:S03]  /*4ad30*/  HMMA.1688.F32.TF32 R20, R148, R210, R160 ;  /* 0x000000d29414723c */ /* 0x000fe600000810a0 */
[----:B------:R-:W3:Y:S04]  /*4ad40*/  LDL.LU R164, [R1+0x750] ;  /* 0x0007500001a47983 */ /* 0x000ee80000300800 */
[----:B------:R-:W3:Y:S04]  /*4ad50*/  LDL.LU R165, [R1+0x754] ;  /* 0x0007540001a57983 */ /* 0x000ee80000300800 */
[----:B------:R-:W3:Y:S04]  /*4ad60*/  LDL.LU R166, [R1+0x758] ;  /* 0x0007580001a67983 */ /* 0x000ee80000300800 */
[----:B------:R-:W4:Y:S04]  /*4ad70*/  LDL.LU R167, [R1+0x75c] ;  /* 0x00075c0001a77983 */ /* 0x000f280000300800 */
[----:B------:R-:W4:Y:S04]  /*4ad80*/  LDL.LU R180, [R1+0x520] ;  /* 0x0005200001b47983 */ /* 0x000f280000300800 */
[----:B------:R-:W4:Y:S04]  /*4ad90*/  LDL.LU R181, [R1+0x524] ;  /* 0x0005240001b57983 */ /* 0x000f280000300800 */
[----:B------:R-:W4:Y:S01]  /*4ada0*/  LDL.LU R0, [R1+0x3544] ;  /* 0x0035440001007983 */ /* 0x000f220000300800 */
[----:B------:R-:W-:-:S03]  /*4adb0*/  MOV R52, R20 ;  /* 0x0000001400347202 */ /* 0x000fc60000000f00 */
[----:B------:R-:W4:Y:S01]  /*4adc0*/  LDL.LU R2, [R1+0x3540] ;  /* 0x0035400001027983 */ /* 0x000f220000300800 */
[----:B------:R-:W-:-:S03]  /*4add0*/  IMAD.MOV.U32 R53, RZ, RZ, R21 ;  /* 0x000000ffff357224 */ /* 0x000fc600078e0015 */
[----:B------:R-:W4:Y:S01]  /*4ade0*/  LDL.LU R168, [R1+0x810] ;  /* 0x0008100001a87983 */ /* 0x000f220000300800 */
[----:B------:R-:W-:Y:S02]  /*4adf0*/  IMAD.MOV.U32 R54, RZ, RZ, R22 ;  /* 0x000000ffff367224 */ /* 0x000fe400078e0016 */
[----:B------:R-:W-:Y:S01]  /*4ae00*/  IMAD.MOV.U32 R55, RZ, RZ, R23 ;  /* 0x000000ffff377224 */ /* 0x000fe200078e0017 */
[----:B------:R-:W4:Y:S01]  /*4ae10*/  LDL.LU R169, [R1+0x814] ;  /* 0x0008140001a97983 */ /* 0x000f220000300800 */
[----:B------:R-:W-:Y:S03]  /*4ae20*/  HMMA.1688.F32.TF32 R20, R148, R206, R156 ;  /* 0x000000ce9414723c */ /* 0x000fe6000008109c */
        /* <DEDUP_REMOVED lines=16> */
[----:B------:R-:W-:Y:S01]  /*4af30*/  MOV R105, R20 ;  /* 0x0000001400697202 */ /* 0x000fe20000000f00 */
[----:B------:R-:W-:-:S02]  /*4af40*/  IMAD.MOV.U32 R106, RZ, RZ, R21 ;  /* 0x000000ffff6a7224 */ /* 0x000fc400078e0015 */
[----:B------:R-:W-:Y:S02]  /*4af50*/  IMAD.MOV.U32 R107, RZ, RZ, R22 ;  /* 0x000000ffff6b7224 */ /* 0x000fe400078e0016 */
[----:B------:R-:W-:Y:S02]  /*4af60*/  IMAD.MOV.U32 R51, RZ, RZ, R23 ;  /* 0x000000ffff337224 */ /* 0x000fe400078e0017 */
[C---:B--2---:R-:W-:Y:S11]  /*4af70*/  HMMA.1688.F32.TF32 R20, R148.reuse, R202, R244 ;  /* 0x000000ca9414723c */ /* 0x044ff600000810f4 */
[----:B------:R-:W-:Y:S11]  /*4af80*/  @!UPT UIADD3 URZ, URZ, URZ, URZ ;  /* 0x0000003f3f3ff290 */ /* 0x000ff6000fffe03f */
[----:B------:R-:W-:Y:S02]  /*4af90*/  @!UPT UIADD3 URZ, URZ, URZ, URZ ;  /* 0x0000003f3f3ff290 */ /* 0x000fe4000fffe03f */
[----:B-1----:R-:W-:Y:S01]  /*4afa0*/  MOV R61, R20 ;  /* 0x00000014003d7202 */ /* 0x002fe20000000f00 */
[----:B------:R-:W-:Y:S02]  /*4afb0*/  IMAD.MOV.U32 R56, RZ, RZ, R21 ;  /* 0x000000ffff387224 */ /* 0x000fe400078e0015 */
[----:B------:R-:W-:Y:S02]  /*4afc0*/  IMAD.MOV.U32 R57, RZ, RZ, R22 ;  /* 0x000000ffff397224 */ /* 0x000fe400078e0016 */
[----:B------:R-:W-:Y:S02]  /*4afd0*/  IMAD.MOV.U32 R58, RZ, RZ, R23 ;  /* 0x000000ffff3a7224 */ /* 0x000fe400078e0017 */
[C---:B---3--:R-:W-:Y:S11]  /*4afe0*/  HMMA.1688.F32.TF32 R20, R148.reuse, R198, R248 ;  /* 0x000000c69414723c */ /* 0x048ff600000810f8 */
[----:B------:R-:W-:Y:S11]  /*4aff0*/  @!UPT UIADD3 URZ, URZ, URZ, URZ ;  /* 0x0000003f3f3ff290 */ /* 0x000ff6000fffe03f */
[----:B------:R-:W-:Y:S02]  /*4b000*/  @!UPT UIADD3 URZ, URZ, URZ, URZ ;  /* 0x0000003f3f3ff290 */ /* 0x000fe4000fffe03f */
[----:B------:R-:W-:Y:S01]  /*4b010*/  MOV R44, R20 ;  /* 0x00000014002c7202 */ /* 0x000fe20000000f00 */
[----:B------:R-:W-:Y:S02]  /*4b020*/  IMAD.MOV.U32 R45, RZ, RZ, R21 ;  /* 0x000000ffff2d7224 */ /* 0x000fe400078e0015 */
[----:B------:R-:W-:Y:S02]  /*4b030*/  IMAD.MOV.U32 R46, RZ, RZ, R22 ;  /* 0x000000ffff2e7224 */ /* 0x000fe400078e0016 */
[----:B------:R-:W-:Y:S02]  /*4b040*/  IMAD.MOV.U32 R47, RZ, RZ, R23 ;  /* 0x000000ffff2f7224 */ /* 0x000fe400078e0017 */
[----:B----4-:R-:W-:Y:S11]  /*4b050*/  HMMA.1688.F32.TF32 R20, R148, R194, R180 ;  /* 0x000000c29414723c */ /* 0x010ff600000810b4 */
[----:B------:R-:W-:Y:S11]  /*4b060*/  @!UPT UIADD3 URZ, URZ, URZ, URZ ;  /* 0x0000003f3f3ff290 */ /* 0x000ff6000fffe03f */
[----:B------:R-:W-:Y:S02]  /*4b070*/  @!UPT UIADD3 URZ, URZ, URZ, URZ ;  /* 0x0000003f3f3ff290 */ /* 0x000fe4000fffe03f */
[----:B------:R-:W-:Y:S01]  /*4b080*/  MOV R59, R20 ;  /* 0x00000014003b7202 */ /* 0x000fe20000000f00 */
[----:B------:R-:W-:Y:S02]  /*4b090*/  IMAD.MOV.U32 R62, RZ, RZ, R21 ;  /* 0x000000ffff3e7224 */ /* 0x000fe400078e0015 */
[----:B------:R-:W-:Y:S02]  /*4b0a0*/  IMAD.MOV.U32 R63, RZ, RZ, R22 ;  /* 0x000000ffff3f7224 */ /* 0x000fe400078e0016 */
[----:B------:R-:W-:Y:S02]  /*4b0b0*/  IMAD.MOV.U32 R111, RZ, RZ, R23 ;  /* 0x000000ffff6f7224 */ /* 0x000fe400078e0017 */
[----:B------:R-:W-:Y:S01]  /*4b0c0*/  HMMA.1688.F32.TF32 R20, R152, R18, R156 ;  /* 0x000000129814723c */ /* 0x000fe2000008109c */
[----:B------:R-:W-:Y:S01]  /*4b0d0*/  IMAD.MOV.U32 R162, RZ, RZ, R2 ;  /* 0x000000ffffa27224 */ /* 0x000fe200078e0002 */
[----:B------:R-:W-:Y:S01]  /*4b0e0*/  LDS R156, [R252+0x6380] ;  /* 0x00638000fc9c7984 */ /* 0x000fe20000000800 */
[----:B------:R-:W-:-:S03]  /*4b0f0*/  IMAD.MOV.U32 R163, RZ, RZ, R0 ;  /* 0x000000ffffa37224 */ /* 0x000fc600078e0000 */
[----:B------:R-:W-:Y:S02]  /*4b100*/  LDS R158, [R252+0x7380] ;  /* 0x00738000fc9e7984 */ /* 0x000fe40000000800 */
[C---:B------:R-:W-:Y:S02]  /*4b110*/  HMMA.1688.F32.TF32 R28, R152.reuse, R38, R168 ;  /* 0x00000026981c723c */ /* 0x040fe400000810a8 */
[----:B------:R-:W-:Y:S04]  /*4b120*/  LDS R157, [R3+0x6380] ;  /* 0x00638000039d7984 */ /* 0x000fe80000000800 */
[----:B------:R-:W-:Y:S02]  /*4b130*/  LDS R159, [R3+0x7380] ;  /* 0x00738000039f7984 */ /* 0x000fe40000000800 */
[----:B------:R-:W-:Y:S07]  /*4b140*/  HMMA.1688.F32.TF32 R24, R152, R14, R176 ;  /* 0x0000000e9818723c */ /* 0x000fee00000810b0 */
[----:B------:R1:W-:Y:S01]  /*4b150*/  STL.64 [R1+0x568], R22 ;  /* 0x0005681601007387 */ /* 0x0003e20000100a00 */
[----:B------:R-:W-:Y:S01]  /*4b160*/  MOV R200, R20 ;  /* 0x0000001400c87202 */ /* 0x000fe20000000f00 */
[----:B------:R-:W-:-:S02]  /*4b170*/  IMAD.MOV.U32 R201, RZ, RZ, R21 ;  /* 0x000000ffffc97224 */ /* 0x000fc400078e0015 */
[C---:B-1----:R-:W-:Y:S11]  /*4b180*/  HMMA.1688.F32.TF32 R20, R152.reuse, R42, R172 ;  /* 0x0000002a9814723c */ /* 0x042ff600000810ac */
[----:B------:R-:W-:Y:S01]  /*4b190*/  @!UPT UIADD3 URZ, URZ, URZ, URZ ;  /* 0x0000003f3f3ff290 */ /* 0x000fe2000fffe03f */
[----:B------:R-:W-:Y:S04]  /*4b1a0*/  STL.64 [R1+0x5c0], R24 ;  /* 0x0005c01801007387 */ /* 0x000fe80000100a00 */
[----:B------:R1:W-:Y:S02]  /*4b1b0*/  STL.64 [R1+0x5c8], R26 ;  /* 0x0005c81a01007387 */ /* 0x0003e40000100a00 */
[C---:B-1----:R-:W-:Y:S05]  /*4b1c0*/  HMMA.1688.F32.TF32 R24, R152.reuse, R10, R164 ;  /* 0x0000000a9818723c */ /* 0x042fea00000810a4 */
[----:B------:R-:W-:Y:S04]  /*4b1d0*/  STL.64 [R1+0x5f0], R20 ;  /* 0x0005f01401007387 */ /* 0x000fe80000100a00 */
[----:B------:R1:W-:Y:S02]  /*4b1e0*/  STL.64 [R1+0x5f8], R22 ;  /* 0x0005f81601007387 */ /* 0x0003e40000100a00 */
[----:B-1----:R-:W-:Y:S02]  /*4b1f0*/  HMMA.1688.F32.TF32 R20, R152, R6, R160 ;  /* 0x000000069814723c */ /* 0x002fe400000810a0 */
[----:B------:R-:W-:Y:S04]  /*4b200*/  STL.64 [R1+0x600], R28 ;  /* 0x0006001c01007387 */ /* 0x000fe80000100a00 */
[----:B------:R-:W-:Y:S06]  /*4b210*/  STL.64 [R1+0x608], R30 ;  /* 0x0006081e01007387 */ /* 0x000fec0000100a00 */
[----:B------:R-:W-:Y:S04]  /*4b220*/  STL.64 [R1+0x630], R24 ;  /* 0x0006301801007387 */ /* 0x000fe80000100a00 */
[----:B------:R-:W-:Y:S07]  /*4b230*/  STL.64 [R1+0x638], R26 ;  /* 0x0006381a01007387 */ /* 0x000fee0000100a00 */
        /* <DEDUP_REMOVED lines=17> */
[----:B------:R-:W1:Y:S04]  /*4b350*/  LDL.LU R224, [R1+0x5d0] ;  /* 0x0005d00001e07983 */ /* 0x000e680000300800 */
[----:B------:R-:W1:Y:S04]  /*4b360*/  LDL.LU R225, [R1+0x5d4] ;  /* 0x0005d40001e17983 */ /* 0x000e680000300800 */
[----:B------:R-:W1:Y:S04]  /*4b370*/  LDL.LU R226, [R1+0x5d8] ;  /* 0x0005d80001e27983 */ /* 0x000e680000300800 */
[----:B------:R-:W1:Y:S04]  /*4b380*/  LDL.LU R227, [R1+0x5dc] ;  /* 0x0005dc0001e37983 */ /* 0x000e680000300800 */
        /* <DEDUP_REMOVED lines=32> */
[----:B------:R-:W-:-:S02]  /*4b590*/  IMAD.MOV.U32 R2, RZ, RZ, R22 ;  /* 0x000000ffff027224 */ /* 0x000fc400078e0016 */
[----:B------:R-:W-:-:S05]  /*4b5a0*/  IMAD.MOV.U32 R0, RZ, RZ, R23 ;  /* 0x000000ffff007224 */ /* 0x000fca00078e0017 */
[----:B------:R1:W-:Y:S04]  /*4b5b0*/  STL [R1+0x33f0], R0 ;  /* 0x0033f00001007387 */ /* 0x0003e80000100800 */
[----:B------:R1:W-:Y:S01]  /*4b5c0*/  STL [R1+0x33ec], R2 ;  /* 0x0033ec0201007387 */ /* 0x0003e20000100800 */
[C---:B------:R-:W-:Y:S08]  /*4b5d0*/  HMMA.1688.F32.TF32 R112, R148.reuse, R14, R112 ;  /* 0x0000000e9470723c */ /* 0x040ff00000081070 */
[C---:B------:R-:W-:Y:S08]  /*4b5e0*/  HMMA.1688.F32.TF32 R144, R148.reuse, R42, R144 ;  /* 0x0000002a9490723c */ /* 0x040ff00000081090 */
[C---:B------:R-:W-:Y:S08]  /*4b5f0*/  HMMA.1688.F32.TF32 R120, R148.reuse, R38, R120 ;  /* 0x000000269478723c */ /* 0x040ff00000081078 */
[C---:B------:R-:W-:Y:S08]  /*4b600*/  HMMA.1688.F32.TF32 R124, R148.reuse, R10, R124 ;  /* 0x0000000a947c723c */ /* 0x040ff0000008107c */
[C---:B------:R-:W-:Y:S08]  /*4b610*/  HMMA.1688.F32.TF32 R128, R148.reuse, R6, R128 ;  /* 0x000000069480723c */ /* 0x040ff00000081080 */
        /* <DEDUP_REMOVED lines=8> */
[----:B--2---:R-:W-:Y:S11]  /*4b6a0*/  HMMA.1688.F32.TF32 R24, R152, R190, R240 ;  /* 0x000000be9818723c */ /* 0x004ff600000810f0 */
[----:B------:R-:W-:Y:S05]  /*4b6b0*/  @!UPT UIADD3 URZ, URZ, URZ, URZ ;  /* 0x0000003f3f3ff290 */ /* 0x000fea000fffe03f */
[----:B------:R-:W-:Y:S01]  /*4b6c0*/  MOV R0, R22 ;  /* 0x0000001600007202 */ /* 0x000fe20000000f00 */
[----:B------:R-:W-:-:S06]  /*4b6d0*/  IMAD.MOV.U32 R2, RZ, RZ, R23 ;  /* 0x000000ffff027224 */ /* 0x000fcc00078e0017 */
[----:B------:R-:W-:Y:S04]  /*4b6e0*/  STL.64 [R1+0x6e0], R24 ;  /* 0x0006e01801007387 */ /* 0x000fe80000100a00 */
[----:B------:R-:W-:Y:S04]  /*4b6f0*/  STL.64 [R1+0x6e8], R26 ;  /* 0x0006e81a01007387 */ /* 0x000fe80000100a00 */
[----:B------:R3:W-:Y:S02]  /*4b700*/  STL.64 [R1+0x6d0], R20 ;  /* 0x0006d01401007387 */ /* 0x0007e40000100a00 */
[C---:B---3--:R-:W-:Y:S08]  /*4b710*/  HMMA.1688.F32.TF32 R20, R152.reuse, R222, R236 ;  /* 0x000000de9814723c */ /* 0x048ff000000810ec */
[C---:B------:R-:W-:Y:S11]  /*4b720*/  HMMA.1688.F32.TF32 R24, R152.reuse, R218, R232 ;  /* 0x000000da9818723c */ /* 0x040ff600000810e8 */
[----:B------:R-:W-:Y:S04]  /*4b730*/  @!UPT UIADD3 URZ, URZ, URZ, URZ ;  /* 0x0000003f3f3ff290 */ /* 0x000fe8000fffe03f */
[----:B------:R1:W-:Y:S01]  /*4b740*/  STL.64 [R1+0x6c8], R22 ;  /* 0x0006c81601007387 */ /* 0x0003e20000100a00 */
[----:B------:R-:W-:Y:S02]  /*4b750*/  IMAD.MOV.U32 R216, RZ, RZ, R20 ;  /* 0x000000ffffd87224 */ /* 0x000fe400078e0014 */
[----:B------:R-:W-:Y:S02]  /*4b760*/  IMAD.MOV.U32 R217, RZ, RZ, R21 ;  /* 0x000000ffffd97224 */ /* 0x000fe400078e0015 */
[C---:B-1----:R-:W-:Y:S03]  /*4b770*/  HMMA.1688.F32.TF32 R20, R152.reuse, R214, R228 ;  /* 0x000000d69814723c */ /* 0x042fe600000810e4 */
[----:B------:R-:W-:Y:S04]  /*4b780*/  STL [R1+0x33dc], R217 ;  /* 0x0033dcd901007387 */ /* 0x000fe80000100800 */
[----:B------:R-:W-:Y:S04]  /*4b790*/  STL [R1+0x33d8], R216 ;  /* 0x0033d8d801007387 */ /* 0x000fe80000100800 */
[----:B------:R-:W-:Y:S04]  /*4b7a0*/  STL.64 [R1+0x6b0], R24 ;  /* 0x0006b01801007387 */ /* 0x000fe80000100a00 */
[----:B------:R4:W-:Y:S08]  /*4b7b0*/  STL.64 [R1+0x6b8], R26 ;  /* 0x0006b81a01007387 */ /* 0x0009f00000100a00 */
[----:B------:R1:W-:Y:S01]  /*4b7c0*/  STL.64 [R1+0x6a8], R22 ;  /* 0x0006a81601007387 */ /* 0x0003e20000100a00 */
[----:B------:R-:W-:Y:S01]  /*4b7d0*/  MOV R196, R20 ;  /* 0x0000001400c47202 */ /* 0x000fe20000000f00 */
[----:B----4-:R-:W-:Y:S01]  /*4b7e0*/  HMMA.1688.F32.TF32 R24, R152, R210, R244 ;  /* 0x000000d29818723c */ /* 0x010fe200000810f4 */
[----:B------:R-:W-:-:S07]  /*4b7f0*/  IMAD.MOV.U32 R197, RZ, RZ, R21 ;  /* 0x000000ffffc57224 */ /* 0x000fce00078e0015 */
[C---:B-1----:R-:W-:Y:S01]  /*4b800*/  HMMA.1688.F32.TF32 R20, R152.reuse, R206, R248 ;  /* 0x000000ce9814723c */ /* 0x042fe200000810f8 */
[----:B------:R-:W-:Y:S04]  /*4b810*/  STL [R1+0x33e0], R197 ;  /* 0x0033e0c501007387 */ /* 0x000fe80000100800 */
[----:B------:R-:W-:Y:S03]  /*4b820*/  STL [R1+0x33d4], R196 ;  /* 0x0033d4c401007387 */ /* 0x000fe60000100800 */
[C---:B------:R-:W-:Y:S07]  /*4b830*/  HMMA.1688.F32.TF32 R28, R152.reuse, R202, R180 ;  /* 0x000000ca981c723c */ /* 0x040fee00000810b4 */
[----:B------:R-:W-:Y:S04]  /*4b840*/  STL.64 [R1+0x690], R24 ;  /* 0x0006901801007387 */ /* 0x000fe80000100a00 */
[----:B------:R1:W-:Y:S04]  /*4b850*/  STL.64 [R1+0x698], R26 ;  /* 0x0006981a01007387 */ /* 0x0003e80000100a00 */
[----:B------:R-:W-:Y:S04]  /*4b860*/  STL.64 [R1+0x680], R20 ;  /* 0x0006801401007387 */ /* 0x000fe80000100a00 */
[----:B------:R2:W-:Y:S01]  /*4b870*/  STL.64 [R1+0x688], R22 ;  /* 0x0006881601007387 */ /* 0x0005e20000100a00 */
[C---:B-1----:R-:W-:Y:S08]  /*4b880*/  HMMA.1688.F32.TF32 R24, R152.reuse, R198, R176 ;  /* 0x000000c69818723c */ /* 0x042ff000000810b0 */
[----:B--2---:R-:W-:Y:S01]  /*4b890*/  HMMA.1688.F32.TF32 R20, R152, R194, R172 ;  /* 0x000000c29814723c */ /* 0x004fe200000810ac */
[----:B------:R-:W-:Y:S04]  /*4b8a0*/  STL.64 [R1+0x670], R28 ;  /* 0x0006701c01007387 */ /* 0x000fe80000100a00 */
[----:B------:R1:W-:Y:S10]  /*4b8b0*/  STL.64 [R1+0x678], R30 ;  /* 0x0006781e01007387 */ /* 0x0003f40000100a00 */
[----:B------:R-:W-:Y:S01]  /*4b8c0*/  STL.64 [R1+0x660], R24 ;  /* 0x0006601801007387 */ /* 0x000fe20000100a00 */
[----:B-1----:R-:W-:Y:S03]  /*4b8d0*/  HMMA.1688.F32.TF32 R28, R148, R18, R168 ;  /* 0x00000012941c723c */ /* 0x002fe600000810a8 */
[----:B------:R1:W-:Y:S05]  /*4b8e0*/  STL.64 [R1+0x668], R26 ;  /* 0x0006681a01007387 */ /* 0x0003ea0000100a00 */
[----:B------:R-:W-:Y:S01]  /*4b8f0*/  IMAD.MOV.U32 R197, RZ, RZ, R20 ;  /* 0x000000ffffc57224 */ /* 0x000fe200078e0014 */
[----:B------:R-:W-:Y:S01]  /*4b900*/  MOV R216, R22 ;  /* 0x0000001600d87202 */ /* 0x000fe20000000f00 */
[----:B------:R-:W-:-:S02]  /*4b910*/  IMAD.MOV.U32 R217, RZ, RZ, R21 ;  /* 0x000000ffffd97224 */ /* 0x000fc400078e0015 */
[----:B------:R-:W-:Y:S01]  /*4b920*/  IMAD.MOV.U32 R196, RZ, RZ, R23 ;  /* 0x000000ffffc47224 */ /* 0x000fe200078e0017 */
[C---:B-1----:R-:W-:Y:S08]  /*4b930*/  HMMA.1688.F32.TF32 R24, R148.reuse, R14, R164 ;  /* 0x0000000e9418723c */ /* 0x042ff000000810a4 */
[----:B------:R-:W-:Y:S01]  /*4b940*/  HMMA.1688.F32.TF32 R20, R148, R42, R160 ;  /* 0x0000002a9414723c */ /* 0x000fe200000810a0 */
[----:B------:R-:W-:Y:S04]  /*4b950*/  STL [R1+0x33e8], R216 ;  /* 0x0033e8d801007387 */ /* 0x000fe80000100800 */
[----:B------:R-:W-:Y:S04]  /*4b960*/  STL [R1+0x33e4], R196 ;  /* 0x0033e4c401007387 */ /* 0x000fe80000100800 */
[----:B------:R-:W-:Y:S04]  /*4b970*/  STL.64 [R1+0x650], R28 ;  /* 0x0006501c01007387 */ /* 0x000fe80000100a00 */
[----:B------:R-:W-:Y:S04]  /*4b980*/  STL.64 [R1+0x658], R30 ;  /* 0x0006581e01007387 */ /* 0x000fe80000100a00 */
[----:B------:R1:W-:Y:S04]  /*4b990*/  STL.64 [R1+0x700], R24 ;  /* 0x0007001801007387 */ /* 0x0003e80000100a00 */
[----:B------:R2:W-:Y:S04]  /*4b9a0*/  STL.64 [R1+0x708], R26 ;  /* 0x0007081a01007387 */ /* 0x0005e80000100a00 */
[----:B------:R3:W-:Y:S04]  /*4b9b0*/  STL.64 [R1+0x728], R22 ;  /* 0x0007281601007387 */ /* 0x0007e80000100a00 */
        /* <DEDUP_REMOVED lines=34> */
[----:B--2---:R-:W4:Y:S04]  /*4bbe0*/  LDL.LU R26, [R1+0x488] ;  /* 0x00048800011a7983 */ /* 0x004f280000300800 */
        /* <DEDUP_REMOVED lines=13> */
[----:B------:R-:W-:-:S03]  /*4bcc0*/  IMAD.MOV.U32 R216, RZ, RZ, R20 ;  /* 0x000000ffffd87224 */ /* 0x000fc600078e0014 */
[----:B------:R-:W4:Y:S01]  /*4bcd0*/  LDL.LU R132, [R1+0x460] ;  /* 0x0004600001847983 */ /* 0x000f220000300800 */
[----:B------:R-:W-:-:S03]  /*4bce0*/  IMAD.MOV.U32 R196, RZ, RZ, R21 ;  /* 0x000000ffffc47224 */ /* 0x000fc600078e0015 */
[----:B------:R-:W4:Y:S04]  /*4bcf0*/  LDL.LU R133, [R1+0x464] ;  /* 0x0004640001857983 */ /* 0x000f280000300800 */
[----:B------:R-:W4:Y:S04]  /*4bd00*/  LDL.LU R134, [R1+0x468] ;  /* 0x0004680001867983 */ /* 0x000f280000300800 */
[----:B------:R-:W4:Y:S04]  /*4bd10*/  LDL.LU R135, [R1+0x46c] ;  /* 0x00046c0001877983 */ /* 0x000f280000300800 */
[----:B------:R-:W4:Y:S04]  /*4bd20*/  LDL.LU R20, [R1+0x430] ;  /* 0x0004300001147983 */ /* 0x000f280000300800 */
        /* <DEDUP_REMOVED lines=24> */
[C---:B------:R-:W-:Y:S08]  /*4beb0*/  HMMA.1688.F32.TF32 R64, R148.reuse, R10, R32 ;  /* 0x0000000a9440723c */ /* 0x040ff00000081020 */
[C---:B----4-:R-:W-:Y:S08]  /*4bec0*/  HMMA.1688.F32.TF32 R32, R148.reuse, R6, R28 ;  /* 0x000000069420723c */ /* 0x050ff0000008101c */
        /* <DEDUP_REMOVED lines=8> */
[----:B------:R-:W2:Y:S04]  /*4bf50*/  LDL.LU R160, [R1+0x2c0] ;  /* 0x0002c00001a07983 */ /* 0x000ea80000300800 */
[----:B------:R-:W-:Y:S04]  /*4bf60*/  STL.64 [R1+0x860], R28 ;  /* 0x0008601c01007387 */ /* 0x000fe80000100a00 */
[----:B------:R1:W-:Y:S04]  /*4bf70*/  STL.64 [R1+0x868], R30 ;  /* 0x0008681e01007387 */ /* 0x0003e80000100a00 */
[----:B------:R-:W-:Y:S01]  /*4bf80*/  STL.64 [R1+0x850], R24 ;  /* 0x0008501801007387 */ /* 0x000fe20000100a00 */
[C---:B---3--:R-:W-:Y:S03]  /*4bf90*/  HMMA.1688.F32.TF32 R20, R148.reuse, R218, R20 ;  /* 0x000000da9414723c */ /* 0x048fe60000081014 */
[----:B------:R3:W-:Y:S04]  /*4bfa0*/  STL.64 [R1+0x858], R26 ;  /* 0x0008581a01007387 */ /* 0x0007e80000100a00 */
[----:B------:R-:W2:Y:S01]  /*4bfb0*/  LDL.LU R161, [R1+0x2c4] ;  /* 0x0002c40001a17983 */ /* 0x000ea20000300800 */
[C---:B-1----:R-:W-:Y:S03]  /*4bfc0*/  HMMA.1688.F32.TF32 R28, R148.reuse, R214, R240 ;  /* 0x000000d6941c723c */ /* 0x042fe600000810f0 */
[----:B------:R-:W2:Y:S04]  /*4bfd0*/  LDL.LU R162, [R1+0x2c8] ;  /* 0x0002c80001a27983 */ /* 0x000ea80000300800 */
[----:B------:R-:W2:Y:S01]  /*4bfe0*/  LDL.LU R163, [R1+0x2cc] ;  /* 0x0002cc0001a37983 */ /* 0x000ea20000300800 */
[C---:B---3--:R-:W-:Y:S11]  /*4bff0*/  HMMA.1688.F32.TF32 R24, R148.reuse, R222, R132 ;  /* 0x000000de9418723c */ /* 0x048ff60000081084 */
[----:B------:R-:W-:Y:S11]  /*4c000*/  @!UPT UIADD3 URZ, URZ, URZ, URZ ;  /* 0x0000003f3f3ff290 */ /* 0x000ff6000fffe03f */
[----:B------:R-:W-:Y:S01]  /*4c010*/  @!UPT UIADD3 URZ, URZ, URZ, URZ ;  /* 0x0000003f3f3ff290 */ /* 0x000fe2000fffe03f */
[----:B------:R-:W-:Y:S04]  /*4c020*/  STL.64 [R1+0x840], R24 ;  /* 0x0008401801007387 */ /* 0x000fe80000100a00 */
[----:B------:R1:W-:Y:S04]  /*4c030*/  STL.64 [R1+0x848], R26 ;  /* 0x0008481a01007387 */ /* 0x0003e80000100a00 */
[----:B------:R-:W-:Y:S04]  /*4c040*/  STL.64 [R1+0x830], R20 ;  /* 0x0008301401007387 */ /* 0x000fe80000100a00 */
[----:B------:R3:W-:Y:S01]  /*4c050*/  STL.64 [R1+0x838], R22 ;  /* 0x0008381601007387 */ /* 0x0007e20000100a00 */
[C---:B-1----:R-:W-:Y:S08]  /*4c060*/  HMMA.1688.F32.TF32 R24, R148.reuse, R210, R224 ;  /* 0x000000d29418723c */ /* 0x042ff000000810e0 */
[C---:B---3--:R-:W-:Y:S01]  /*4c070*/  HMMA.1688.F32.TF32 R20, R148.reuse, R206, R168 ;  /* 0x000000ce9414723c */ /* 0x048fe200000810a8 */
[----:B------:R-:W-:Y:S04]  /*4c080*/  STL.64 [R1+0x820], R28 ;  /* 0x0008201c01007387 */ /* 0x000fe80000100a00 */
[----:B------:R-:W-:Y:S04]  /*4c090*/  STL.64 [R1+0x828], R30 ;  /* 0x0008281e01007387 */ /* 0x000fe80000100a00 */
[----:B------:R-:W3:Y:S06]  /*4c0a0*/  LDL.LU R168, [R1+0x2a0] ;  /* 0x0002a00001a87983 */ /* 0x000eec0000300800 */
[----:B------:R-:W-:Y:S04]  /*4c0b0*/  STL.64 [R1+0x810], R24 ;  /* 0x0008101801007387 */ /* 0x000fe80000100a00 */
[----:B------:R-:W-:Y:S04]  /*4c0c0*/  STL.64 [R1+0x818], R26 ;  /* 0x0008181a01007387 */ /* 0x000fe80000100a00 */
[----:B------:R-:W-:Y:S04]  /*4c0d0*/  STL.64 [R1+0x800], R20 ;  /* 0x0008001401007387 */ /* 0x000fe80000100a00 */
[----:B------:R1:W-:Y:S04]  /*4c0e0*/  STL.64 [R1+0x808], R22 ;  /* 0x0008081601007387 */ /* 0x0003e80000100a00 */
[----:B------:R-:W3:Y:S04]  /*4c0f0*/  LDL.LU R169, [R1+0x2a4] ;  /* 0x0002a40001a97983 */ /* 0x000ee80000300800 */
[----:B------:R-:W3:Y:S04]  /*4c100*/  LDL.LU R170, [R1+0x2a8] ;  /* 0x0002a80001aa7983 */ /* 0x000ee80000300800 */
[----:B------:R-:W3:Y:S01]  /*4c110*/  LDL.LU R171, [R1+0x2ac] ;  /* 0x0002ac0001ab7983 */ /* 0x000ee20000300800 */
[C---:B-1----:R-:W-:Y:S08]  /*4c120*/  HMMA.1688.F32.TF32 R20, R148.reuse, R202, R236 ;  /* 0x000000ca9414723c */ /* 0x042ff000000810ec */
[C---:B------:R-:W-:Y:S08]  /*4c130*/  HMMA.1688.F32.TF32 R28, R148.reuse, R198, R232 ;  /* 0x000000c6941c723c */ /* 0x040ff000000810e8 */
[----:B------:R-:W-:Y:S07]  /*4c140*/  HMMA.1688.F32.TF32 R24, R148, R194, R228 ;  /* 0x000000c29418723c */ /* 0x000fee00000810e4 */
        /* <DEDUP_REMOVED lines=9> */
[C---:B----4-:R-:W-:Y:S03]  /*4c1e0*/  HMMA.1688.F32.TF32 R24, R156.reuse, R42, R180 ;  /* 0x0000002a9c18723c */ /* 0x050fe600000810b4 */
[----:B------:R1:W-:Y:S05]  /*4c1f0*/  STL.64 [R1+0x778], R22 ;  /* 0x0007781601007387 */ /* 0x0003ea0000100a00 */
[C---:B-1----:R-:W-:Y:S06]  /*4c200*/  HMMA.1688.F32.TF32 R20, R156.reuse, R38, R176 ;  /* 0x000000269c14723c */ /* 0x042fec00000810b0 */
[----:B------:R-:W-:Y:S04]  /*4c210*/  STL.64 [R1+0x760], R28 ;  /* 0x0007601c01007387 */ /* 0x000fe80000100a00 */
[----:B------:R-:W-:Y:S05]  /*4c220*/  STL.64 [R1+0x768], R30 ;  /* 0x0007681e01007387 */ /* 0x000fea0000100a00 */
[----:B------:R-:W-:Y:S04]  /*4c230*/  STL.64 [R1+0x7d0], R24 ;  /* 0x0007d01801007387 */ /* 0x000fe80000100a00 */
[----:B------:R1:W-:Y:S04]  /*4c240*/  STL.64 [R1+0x7d8], R26 ;  /* 0x0007d81a01007387 */ /* 0x0003e80000100a00 */
[----:B------:R4:W-:Y:S01]  /*4c250*/  STL.64 [R1+0x7c8], R22 ;  /* 0x0007c81601007387 */ /* 0x0009e20000100a00 */
[----:B------:R-:W-:Y:S01]  /*4c260*/  MOV R204, R20 ;  /* 0x0000001400cc7202 */ /* 0x000fe20000000f00 */
[----:B-1----:R-:W-:Y:S01]  /*4c270*/  HMMA.1688.F32.TF32 R24, R156, R10, R172 ;  /* 0x0000000a9c18723c */ /* 0x002fe200000810ac */
[----:B------:R-:W-:-:S07]  /*4c280*/  IMAD.MOV.U32 R205, RZ, RZ, R21 ;  /* 0x000000ffffcd7224 */ /* 0x000fce00078e0015 */
[----:B----4-:R-:W-:Y:S01]  /*4c290*/  HMMA.1688.F32.TF32 R20, R156, R6, R164 ;  /* 0x000000069c14723c */ /* 0x010fe200000810a4 */
[----:B------:R-:W-:Y:S04]  /*4c2a0*/  STL [R1+0x33a4], R205 ;  /* 0x0033a4cd01007387 */ /* 0x000fe80000100800 */
[----:B------:R-:W-:Y:S10]  /*4c2b0*/  STL [R1+0x33a0], R204 ;  /* 0x0033a0cc01007387 */ /* 0x000ff40000100800 */
[----:B------:R-:W-:Y:S04]  /*4c2c0*/  STL.64 [R1+0x7b0], R24 ;  /* 0x0007b01801007387 */ /* 0x000fe80000100a00 */
[----:B------:R-:W-:Y:S04]  /*4c2d0*/  STL.64 [R1+0x7b8], R26 ;  /* 0x0007b81a01007387 */ /* 0x000fe80000100a00 */
[----:B------:R2:W-:Y:S04]  /*4c2e0*/  STL.64 [R1+0x7a8], R22 ;  /* 0x0007a81601007387 */ /* 0x0005e80000100a00 */
[----:B------:R-:W4:Y:S04]  /*4c2f0*/  LDL.LU R164, [R1+0x280] ;  /* 0x0002800001a47983 */ /* 0x000f280000300800 */
[----:B------:R-:W4:Y:S04]  /*4c300*/  LDL.LU R165, [R1+0x284] ;  /* 0x0002840001a57983 */ /* 0x000f280000300800 */
[----:B------:R-:W4:Y:S04]  /*4c310*/  LDL.LU R166, [R1+0x288] ;  /* 0x0002880001a67983 */ /* 0x000f280000300800 */
[----:B------:R-:W4:Y:S01]  /*4c320*/  LDL.LU R167, [R1+0x28c] ;  /* 0x00028c0001a77983 */ /* 0x000f220000300800 */
[----:B------:R-:W-:-:S02]  /*4c330*/  IMAD.MOV.U32 R208, RZ, RZ, R20 ;  /* 0x000000ffffd07224 */ /* 0x000fc400078e0014 */
[----:B------:R-:W-:-:S05]  /*4c340*/  IMAD.MOV.U32 R209, RZ, RZ, R21 ;  /* 0x000000ffffd17224 */ /* 0x000fca00078e0015 */
[----:B------:R-:W-:Y:S04]  /*4c350*/  STL [R1+0x33ac], R209 ;  /* 0x0033acd101007387 */ /* 0x000fe80000100800 */
[----:B------:R-:W-:Y:S01]  /*4c360*/  STL [R1+0x33a8], R208 ;  /* 0x0033a8d001007387 */ /* 0x000fe20000100800 */
[----:B--2---:R-:W-:Y:S01]  /*4c370*/  HMMA.1688.F32.TF32 R20, R156, R190, R160 ;  /* 0x000000be9c14723c */ /* 0x004fe200000810a0 */
[----:B------:R-:W-:Y:S02]  /*4c380*/  IMAD.MOV.U32 R176, RZ, RZ, R221 ;  /* 0x000000ffffb07224 */ /* 0x000fe400078e00dd */
[----:B------:R-:W-:Y:S01]  /*4c390*/  IMAD.MOV.U32 R177, RZ, RZ, R220 ;  /* 0x000000ffffb17224 */ /* 0x000fe200078e00dc */
[----:B------:R-:W-:Y:S01]  /*4c3a0*/  MOV R179, R188 ;  /* 0x000000bc00b37202 */ /* 0x000fe20000000f00 */
[----:B------:R-:W-:Y:S01]  /*4c3b0*/  IMAD.MOV.U32 R178, RZ, RZ, R189 ;  /* 0x000000ffffb27224 */ /* 0x000fe200078e00bd */
[----:B------:R-:W-:Y:S01]  /*4c3c0*/  MOV R175, R36 ;  /* 0x0000002400af7202 */ /* 0x000fe20000000f00 */
[----:B------:R-:W-:Y:S01]  /*4c3d0*/  IMAD.MOV.U32 R172, RZ, RZ, R41 ;  /* 0x000000ffffac7224 */ /* 0x000fe200078e0029 */
[----:B------:R-:W-:Y:S01]  /*4c3e0*/  LDS R188, [R252+0x8000] ;  /* 0x00800000fcbc7984 */ /* 0x000fe20000000800 */
[----:B------:R-:W-:-:S02]  /*4c3f0*/  IMAD.MOV.U32 R173, RZ, RZ, R40 ;  /* 0x000000ffffad7224 */ /* 0x000fc400078e0028 */
[----:B------:R-:W-:Y:S01]  /*4c400*/  IMAD.MOV.U32 R174, RZ, RZ, R37 ;  /* 0x000000ffffae7224 */ /* 0x000fe200078e0025 */
[----:B------:R-:W-:Y:S01]  /*4c410*/  LDS R190, [R252+0x9000] ;  /* 0x00900000fcbe7984 */ /* 0x000fe20000000800 */
[----:B------:R-:W-:-:S03]  /*4c420*/  IMAD.MOV.U32 R250, RZ, RZ, R184 ;  /* 0x000000fffffa7224 */ /* 0x000fc600078e00b8 */
[----:B------:R-:W-:Y:S04]  /*4c430*/  LDS R189, [R3+0x8000] ;  /* 0x0080000003bd7984 */ /* 0x000fe80000000800 */
[----:B------:R-:W-:Y:S04]  /*4c440*/  LDS R191, [R3+0x9000] ;  /* 0x0090000003bf7984 */ /* 0x000fe80000000800 */
[----:B------:R-:W-:Y:S01]  /*4c450*/  MOV R205, R20 ;  /* 0x0000001400cd7202 */ /* 0x000fe20000000f00 */
[----:B------:R3:W-:Y:S01]  /*4c460*/  STL.64 [R1+0x758], R22 ;  /* 0x0007581601007387 */ /* 0x0007e20000100a00 */
[----:B------:R-:W-:-:S03]  /*4c470*/  IMAD.MOV.U32 R204, RZ, RZ, R21 ;  /* 0x000000ffffcc7224 */ /* 0x000fc600078e0015 */
[----:B------:R-:W2:Y:S04]  /*4c480*/  LDL.LU R160, [R1+0x260] ;  /* 0x0002600001a07983 */ /* 0x000ea80000300800 */
[----:B------:R-:W2:Y:S04]  /*4c490*/  LDL.LU R161, [R1+0x264] ;  /* 0x0002640001a17983 */ /* 0x000ea80000300800 */
[----:B------:R-:W2:Y:S04]  /*4c4a0*/  LDL.LU R162, [R1+0x268] ;  /* 0x0002680001a27983 */ /* 0x000ea80000300800 */
[----:B------:R-:W2:Y:S04]  /*4c4b0*/  LDL.LU R163, [R1+0x26c] ;  /* 0x00026c0001a37983 */ /* 0x000ea80000300800 */
[----:B------:R-:W-:Y:S04]  /*4c4c0*/  STL [R1+0x33b4], R204 ;  /* 0x0033b4cc01007387 */ /* 0x000fe80000100800 */
[----:B------:R-:W-:Y:S01]  /*4c4d0*/  STL [R1+0x33b0], R205 ;  /* 0x0033b0cd01007387 */ /* 0x000fe20000100800 */
[----:B---3--:R-:W-:Y:S03]  /*4c4e0*/  HMMA.1688.F32.TF32 R20, R156, R186, R168 ;  /* 0x000000ba9c14723c */ /* 0x008fe600000810a8 */
[----:B------:R-:W-:Y:S04]  /*4c4f0*/  LDS R186, [R252+0x9080] ;  /* 0x00908000fcba7984 */ /* 0x000fe80000000800 */
[----:B------:R-:W-:Y:S11]  /*4c500*/  LDS R187, [R3+0x9080] ;  /* 0x0090800003bb7984 */ /* 0x000ff60000000800 */
[----:B------:R-:W-:Y:S05]  /*4c510*/  @!UPT UIADD3 URZ, URZ, URZ, URZ ;  /* 0x0000003f3f3ff290 */ /* 0x000fea000fffe03f */
[----:B------:R4:W-:Y:S04]  /*4c520*/  STL [R1+0x73c], R23 ;  /* 0x00073c1701007387 */ /* 0x0009e80000100800 */
        /* <DEDUP_REMOVED lines=8> */
[----:B------:R-:W-:Y:S01]  /*4c5b0*/  IMAD.MOV.U32 R212, RZ, RZ, R20 ;  /* 0x000000ffffd47224 */ /* 0x000fe200078e0014 */
[----:B------:R-:W-:Y:S01]  /*4c5c0*/  MOV R208, R22 ;  /* 0x0000001600d07202 */ /* 0x000fe20000000f00 */
[----:B------:R-:W-:-:S04]  /*4c5d0*/  IMAD.MOV.U32 R213, RZ, RZ, R21 ;  /* 0x000000ffffd57224 */ /* 0x000fc800078e0015 */
[----:B------:R-:W-:Y:S04]  /*4c5e0*/  STL [R1+0x33c0], R208 ;  /* 0x0033c0d001007387 */ /* 0x000fe80000100800 */
[----:B------:R-:W-:Y:S04]  /*4c5f0*/  STL [R1+0x33bc], R213 ;  /* 0x0033bcd501007387 */ /* 0x000fe80000100800 */
[----:B------:R1:W-:Y:S01]  /*4c600*/  STL [R1+0x33b8], R212 ;  /* 0x0033b8d401007387 */ /* 0x0003e20000100800 */
[C---:B----4-:R-:W-:Y:S11]  /*4c610*/  HMMA.1688.F32.TF32 R20, R156.reuse, R222, R164 ;  /* 0x000000de9c14723c */ /* 0x050ff600000810a4 */
[----:B------:R-:W-:Y:S11]  /*4c620*/  @!UPT UIADD3 URZ, URZ, URZ, URZ ;  /* 0x0000003f3f3ff290 */ /* 0x000ff6000fffe03f */
[----:B------:R-:W-:Y:S01]  /*4c630*/  @!UPT UIADD3 URZ, URZ, URZ, URZ ;  /* 0x0000003f3f3ff290 */ /* 0x000fe2000fffe03f */
[----:B------:R-:W-:Y:S04]  /*4c640*/  STL.64 [R1+0x710], R20 ;  /* 0x0007101401007387 */ /* 0x000fe80000100a00 */
[----:B------:R-:W-:Y:S04]  /*4c650*/  STL.64 [R1+0x718], R22 ;  /* 0x0007181601007387 */ /* 0x000fe80000100a00 */
[----:B------:R-:W4:Y:S01]  /*4c660*/  LDL R251, [R1+0x9c0] ;  /* 0x0009c00001fb7983 */ /* 0x000f220000100800 */
[----:B--2---:R-:W-:Y:S07]  /*4c670*/  HMMA.1688.F32.TF32 R220, R156, R218, R160 ;  /* 0x000000da9cdc723c */ /* 0x004fee00000810a0 */
[----:B------:R-:W-:Y:S01]  /*4c680*/  IMAD.MOV.U32 R162, RZ, RZ, R5 ;  /* 0x000000ffffa27224 */ /* 0x000fe200078e0005 */
[----:B------:R-:W-:Y:S01]  /*4c690*/  MOV R163, R4 ;  /* 0x0000000400a37202 */ /* 0x000fe20000000f00 */
[----:B------:R-:W-:Y:S01]  /*4c6a0*/  IMAD.MOV.U32 R164, RZ, RZ, R17 ;  /* 0x000000ffffa47224 */ /* 0x000fe200078e0011 */
[----:B------:R-:W-:Y:S01]  /*4c6b0*/  MOV R167, R12 ;  /* 0x0000000c00a77202 */ /* 0x000fe20000000f00 */
[----:B------:R-:W-:-:S02]  /*4c6c0*/  IMAD.MOV.U32 R165, RZ, RZ, R16 ;  /* 0x000000ffffa57224 */ /* 0x000fc400078e0010 */
[----:B------:R-:W-:Y:S01]  /*4c6d0*/  IMAD.MOV.U32 R166, RZ, RZ, R13 ;  /* 0x000000ffffa67224 */ /* 0x000fe200078e000d */
[C---:B---3--:R-:W-:Y:S11]  /*4c6e0*/  HMMA.1688.F32.TF32 R4, R156.reuse, R214, R180 ;  /* 0x000000d69c04723c */ /* 0x048ff600000810b4 */
[----:B------:R-:W-:Y:S11]  /*4c6f0*/  @!UPT UIADD3 URZ, URZ, URZ, URZ ;  /* 0x0000003f3f3ff290 */ /* 0x000ff6000fffe03f */
[----:B------:R-:W-:Y:S02]  /*4c700*/  @!UPT UIADD3 URZ, URZ, URZ, URZ ;  /* 0x0000003f3f3ff290 */ /* 0x000fe4000fffe03f */
[----:B------:R-:W-:Y:S01]  /*4c710*/  IMAD.MOV.U32 R205, RZ, RZ, R4 ;  /* 0x000000ffffcd7224 */ /* 0x000fe200078e0004 */
[----:B------:R-:W-:Y:S01]  /*4c720*/  MOV R214, R7 ;  /* 0x0000000700d67202 */ /* 0x000fe20000000f00 */
[----:B------:R-:W-:Y:S02]  /*4c730*/  IMAD.MOV.U32 R209, RZ, RZ, R5 ;  /* 0x000000ffffd17224 */ /* 0x000fe400078e0005 */
[----:B------:R-:W-:Y:S02]  /*4c740*/  IMAD.MOV.U32 R215, RZ, RZ, R6 ;  /* 0x000000ffffd77224 */ /* 0x000fe400078e0006 */
[C---:B------:R-:W-:Y:S01]  /*4c750*/  HMMA.1688.F32.TF32 R4, R156.reuse, R210, R176 ;  /* 0x000000d29c04723c */ /* 0x040fe200000810b0 */
[----:B------:R-:W-:Y:S11]  /*4c760*/  IMAD.MOV.U32 R160, RZ, RZ, R9 ;  /* 0x000000ffffa07224 */ /* 0x000ff600078e0009 */
[----:B------:R-:W-:Y:S11]  /*4c770*/  @!UPT UIADD3 URZ, URZ, URZ, URZ ;  /* 0x0000003f3f3ff290 */ /* 0x000ff6000fffe03f */
[----:B------:R-:W-:Y:S01]  /*4c780*/  @!UPT UIADD3 URZ, URZ, URZ, URZ ;  /* 0x0000003f3f3ff290 */ /* 0x000fe2000fffe03f */
[----:B-1----:R-:W-:Y:S01]  /*4c790*/  IMAD.MOV.U32 R212, RZ, RZ, R4 ;  /* 0x000000ffffd47224 */ /* 0x002fe200078e0004 */
[----:B------:R-:W-:Y:S01]  /*4c7a0*/  MOV R210, R7 ;  /* 0x0000000700d27202 */ /* 0x000fe20000000f00 */
[----:B------:R-:W-:Y:S02]  /*4c7b0*/  IMAD.MOV.U32 R204, RZ, RZ, R5 ;  /* 0x000000ffffcc7224 */ /* 0x000fe400078e0005 */
[----:B------:R-:W-:Y:S02]  /*4c7c0*/  IMAD.MOV.U32 R211, RZ, RZ, R6 ;  /* 0x000000ffffd37224 */ /* 0x000fe400078e0006 */
[----:B------:R-:W-:Y:S01]  /*4c7d0*/  HMMA.1688.F32.TF32 R4, R156, R202, R168 ;  /* 0x000000ca9c04723c */ /* 0x000fe200000810a8 */
[----:B------:R-:W-:-:S07]  /*4c7e0*/  IMAD.MOV.U32 R161, RZ, RZ, R8 ;  /* 0x000000ffffa17224 */ /* 0x000fce00078e0008 */
[C---:B------:R-:W-:Y:S11]  /*4c7f0*/  HMMA.1688.F32.TF32 R8, R156.reuse, R206, R172 ;  /* 0x000000ce9c08723c */ /* 0x040ff600000810ac */
[----:B------:R-:W-:Y:S05]  /*4c800*/  @!UPT UIADD3 URZ, URZ, URZ, URZ ;  /* 0x0000003f3f3ff290 */ /* 0x000fea000fffe03f */
[----:B------:R-:W-:Y:S01]  /*4c810*/  IMAD.MOV.U32 R192, RZ, RZ, R4 ;  /* 0x000000ffffc07224 */ /* 0x000fe200078e0004 */
[----:B------:R-:W-:Y:S01]  /*4c820*/  MOV R206, R7 ;  /* 0x0000000700ce7202 */ /* 0x000fe20000000f00 */
[----:B------:R-:W-:Y:S02]  /*4c830*/  IMAD.MOV.U32 R193, RZ, RZ, R5 ;  /* 0x000000ffffc17224 */ /* 0x000fe400078e0005 */
[----:B------:R-:W-:Y:S02]  /*4c840*/  IMAD.MOV.U32 R207, RZ, RZ, R6 ;  /* 0x000000ffffcf7224 */ /* 0x000fe400078e0006 */
[----:B------:R-:W-:Y:S01]  /*4c850*/  HMMA.1688.F32.TF32 R4, R156, R198, R164 ;  /* 0x000000c69c04723c */ /* 0x000fe200000810a4 */
[----:B------:R-:W-:Y:S04]  /*4c860*/  STL [R1+0x338c], R220 ;  /* 0x00338cdc01007387 */ /* 0x000fe80000100800 */
[----:B------:R-:W-:Y:S04]  /*4c870*/  STL [R1+0x3388], R221 ;  /* 0x003388dd01007387 */ /* 0x000fe80000100800 */
[----:B------:R-:W-:Y:S04]  /*4c880*/  STL [R1+0x3384], R222 ;  /* 0x003384de01007387 */ /* 0x000fe80000100800 */
[----:B------:R-:W-:Y:S04]  /*4c890*/  STL [R1+0x3380], R223 ;  /* 0x003380df01007387 */ /* 0x000fe80000100800 */
[----:B------:R-:W-:Y:S04]  /*4c8a0*/  STL [R1+0x33d0], R214 ;  /* 0x0033d0d601007387 */ /* 0x000fe80000100800 */
[----:B------:R-:W-:Y:S04]  /*4c8b0*/  STL [R1+0x33cc], R215 ;  /* 0x0033ccd701007387 */ /* 0x000fe80000100800 */
[----:B------:R1:W-:Y:S01]  /*4c8c0*/  STL [R1+0x33c8], R209 ;  /* 0x0033c8d101007387 */ /* 0x0003e20000100800 */
[----:B------:R-:W-:Y:S01]  /*4c8d0*/  IMAD.MOV.U32 R208, RZ, RZ, R6 ;  /* 0x000000ffffd07224 */ /* 0x000fe200078e0006 */
[----:B------:R-:W-:-:S02]  /*4c8e0*/  MOV R213, R7 ;  /* 0x0000000700d57202 */ /* 0x000fc40000000f00 */
[----:B------:R2:W-:Y:S01]  /*4c8f0*/  STL [R1+0x33c4], R205 ;  /* 0x0033c4cd01007387 */ /* 0x0005e20000100800 */
[----:B-1----:R-:W-:Y:S02]  /*4c900*/  IMAD.MOV.U32 R209, RZ, RZ, R4 ;  /* 0x000000ffffd17224 */ /* 0x002fe400078e0004 */
[----:B--2---:R-:W-:Y:S02]  /*4c910*/  IMAD.MOV.U32 R205, RZ, RZ, R5 ;  /* 0x000000ffffcd7224 */ /* 0x004fe400078e0005 */
[----:B------:R-:W-:Y:S01]  /*4c920*/  HMMA.1688.F32.TF32 R4, R156, R194, R160 ;  /* 0x000000c29c04723c */ /* 0x000fe200000810a0 */
[----:B------:R-:W-:Y:S04]  /*4c930*/  STL.64 [R1+0x5e0], R8 ;  /* 0x0005e00801007387 */ /* 0x000fe80000100a00 */
[----:B------:R-:W-:Y:S04]  /*4c940*/  STL.64 [R1+0x5e8], R10 ;  /* 0x0005e80a01007387 */ /* 0x000fe80000100a00 */
[----:B----4-:R-:W1:Y:S04]  /*4c950*/  LDSM.16.M88.4 R180, [R251+0x80080] ;  /* 0x08008000fbb4783b */ /* 0x010e680000000200 */
[----:B------:R-:W2:Y:S04]  /*4c960*/  LDSM.16.M88.4 R176, [R251+0x82080] ;  /* 0x08208000fbb0783b */ /* 0x000ea80000000200 */
[----:B------:R-:W3:Y:S07]  /*4c970*/  LDSM.16.M88.4 R8, [R251+0x84080] ;  /* 0x08408000fb08783b */ /* 0x000eee0000000200 */
[----:B------:R-:W-:Y:S01]  /*4c980*/  IMAD.MOV.U32 R214, RZ, RZ, R4 ;  /* 0x000000ffffd67224 */ /* 0x000fe200078e0004 */
[----:B------:R-:W-:Y:S01]  /*4c990*/  MOV R194, R7 ;  /* 0x0000000700c27202 */ /* 0x000fe20000000f00 */
[----:B------:R-:W-:Y:S01]  /*4c9a0*/  IMAD.MOV.U32 R215, RZ, RZ, R5 ;  /* 0x000000ffffd77224 */ /* 0x000fe200078e0005 */
[----:B------:R-:W-:Y:S01]  /*4c9b0*/  LDSM.16.M88.4 R172, [R251+0x88080] ;  /* 0x08808000fbac783b */ /* 0x000fe20000000200 */
[----:B------:R-:W-:-:S03]  /*4c9c0*/  IMAD.MOV.U32 R195, RZ, RZ, R6 ;  /* 0x000000ffffc37224 */ /* 0x000fc600078e0006 */
[----:B------:R-:W4:Y:S04]  /*4c9d0*/  LDSM.16.M88.4 R4, [R251+0x86080] ;  /* 0x08608000fb04783b */ /* 0x000f280000000200 */
[----:B------:R-:W1:Y:S04]  /*4c9e0*/  LDSM.16.M88.4 R168, [R251+0x8a080] ;  /* 0x08a08000fba8783b */ /* 0x000e680000000200 */
[----:B------:R-:W2:Y:S04]  /*4c9f0*/  LDSM.16.M88.4 R164, [R251+0x8c080] ;  /* 0x08c08000fba4783b */ /* 0x000ea80000000200 */
[----:B------:R-:W2:Y:S04]  /*4ca00*/  LDSM.16.M88.4 R160, [R251+0x8e080] ;  /* 0x08e08000fba0783b */ /* 0x000ea80000000200 */
[----:B------:R-:W3:Y:S04]  /*4ca10*/  LDSM.16.M88.4 R156, [R251+0x90080] ;  /* 0x09008000fb9c783b */ /* 0x000ee80000000200 */
[----:B------:R-:W3:Y:S04]  /*4ca20*/  LDSM.16.M88.4 R152, [R251+0x92080] ;  /* 0x09208000fb98783b */ /* 0x000ee80000000200 */
[----:B------:R-:W4:Y:S04]  /*4ca30*/  LDSM.16.M88.4 R148, [R251+0x94080] ;  /* 0x09408000fb94783b */ /* 0x000f280000000200 */
[----:B------:R-:W4:Y:S04]  /*4ca40*/  LDSM.16.M88.4 R40, [R251+0x96080] ;  /* 0x09608000fb28783b */ /* 0x000f280000000200 */
[----:B------:R-:W4:Y:S04]  /*4ca50*/  LDSM.16.M88.4 R36, [R251+0x98080] ;  /* 0x09808000fb24783b */ /* 0x000f280000000200 */
[----:B------:R-:W4:Y:S04]  /*4ca60*/  LDSM.16.M88.4 R16, [R251+0x9a080] ;  /* 0x09a08000fb10783b */ /* 0x000f280000000200 */
[----:B------:R-:W4:Y:S04]  /*4ca70*/  LDSM.16.M88.4 R12, [R251+0x9c080] ;  /* 0x09c08000fb0c783b */ /* 0x000f280000000200 */
[----:B-1----:R-:W-:Y:S04]  /*4ca80*/  STL [R1+0x3394], R182 ;  /* 0x003394b601007387 */ /* 0x002fe80000100800 */
[----:B------:R-:W-:Y:S04]  /*4ca90*/  STL [R1+0x3390], R183 ;  /* 0x003390b701007387 */ /* 0x000fe80000100800 */
[----:B--2---:R-:W-:Y:S04]  /*4caa0*/  STL [R1+0x339c], R178 ;  /* 0x00339cb201007387 */ /* 0x004fe80000100800 */
[----:B------:R-:W-:Y:S04]  /*4cab0*/  STL [R1+0x3398], R179 ;  /* 0x003398b301007387 */ /* 0x000fe80000100800 */
[----:B---3--:R-:W-:Y:S04]  /*4cac0*/  STL [R1+0x3268], R10 ;  /* 0x0032680a01007387 */ /* 0x008fe80000100800 */
[----:B------:R-:W-:Y:S04]  /*4cad0*/  STL [R1+0x3264], R11 ;  /* 0x0032640b01007387 */ /* 0x000fe80000100800 */
[----:B----4-:R-:W-:Y:S04]  /*4cae0*/  STL [R1+0x3270], R6 ;  /* 0x0032700601007387 */ /* 0x010fe80000100800 */
[----:B------:R-:W-:Y:S04]  /*4caf0*/  STL [R1+0x326c], R7 ;  /* 0x00326c0701007387 */ /* 0x000fe80000100800 */
        /* <DEDUP_REMOVED lines=26> */
[----:B------:R-:W3:Y:S04]  /*4cca0*/  LDL.LU R248, [R1+0x2d0] ;  /* 0x0002d00001f87983 */ /* 0x000ee80000300800 */
[----:B------:R1:W4:Y:S04]  /*4ccb0*/  LDSM.16.M88.4 R236, [R251+0x9e080] ;  /* 0x09e08000fbec783b */ /* 0x0003280000000200 */
[----:B------:R-:W3:Y:S04]  /*4ccc0*/  LDL.LU R249, [R1+0x2d4] ;  /* 0x0002d40001f97983 */ /* 0x000ee80000300800 */
[----:B------:R-:W3:Y:S01]  /*4ccd0*/  LDL.LU R184, [R1+0x353c] ;  /* 0x00353c0001b87983 */ /* 0x000ee20000300800 */
[----:B-1----:R-:W-:-:S03]  /*4cce0*/  IMAD.MOV.U32 R251, RZ, RZ, R185 ;  /* 0x000000fffffb7224 */ /* 0x002fc600078e00b9 */
        /* <DEDUP_REMOVED lines=19> */
[----:B----4-:R-:W-:Y:S04]  /*4ce20*/  STL [R1+0x32bc], R238 ;  /* 0x0032bcee01007387 */ /* 0x010fe80000100800 */
[----:B------:R-:W-:Y:S01]  /*4ce30*/  STL [R1+0x32b8], R239 ;  /* 0x0032b8ef01007387 */ /* 0x000fe20000100800 */
[----:B--2---:R-:W-:Y:S03]  /*4ce40*/  HMMA.1688.F32.TF32 R24, R188, R180, R228 ;  /* 0x000000b4bc18723c */ /* 0x004fe600000810e4 */
[----:B------:R-:W2:Y:S04]  /*4ce50*/  LDL.LU R228, [R1+0x290] ;  /* 0x0002900001e47983 */ /* 0x000ea80000300800 */
[----:B------:R-:W2:Y:S04]  /*4ce60*/  LDL.LU R229, [R1+0x294] ;  /* 0x0002940001e57983 */ /* 0x000ea80000300800 */
[----:B------:R-:W2:Y:S04]  /*4ce70*/  LDL.LU R230, [R1+0x298] ;  /* 0x0002980001e67983 */ /* 0x000ea80000300800 */
[----:B------:R-:W2:Y:S04]  /*4ce80*/  LDL.LU R231, [R1+0x29c] ;  /* 0x00029c0001e77983 */ /* 0x000ea80000300800 */
[----:B------:R-:W4:Y:S04]  /*4ce90*/  LDL.LU R224, [R1+0x2b0] ;  /* 0x0002b00001e07983 */ /* 0x000f280000300800 */
[----:B------:R-:W4:Y:S01]  /*4cea0*/  LDL.LU R225, [R1+0x2b4] ;  /* 0x0002b40001e17983 */ /* 0x000f220000300800 */
[----:B------:R-:W-:Y:S01]  /*4ceb0*/  IMAD.MOV.U32 R220, RZ, RZ, R24 ;  /* 0x000000ffffdc7224 */ /* 0x000fe200078e0018 */
[----:B------:R-:W-:Y:S01]  /*4cec0*/  MOV R223, R27 ;  /* 0x0000001b00df7202 */ /* 0x000fe20000000f00 */
[----:B------:R-:W-:Y:S01]  /*4ced0*/  IMAD.MOV.U32 R221, RZ, RZ, R25 ;  /* 0x000000ffffdd7224 */ /* 0x000fe200078e0019 */
[----:B------:R-:W4:Y:S01]  /*4cee0*/  LDL.LU R226, [R1+0x2b8] ;  /* 0x0002b80001e27983 */ /* 0x000f220000300800 */
[----:B------:R-:W-:-:S03]  /*4cef0*/  IMAD.MOV.U32 R222, RZ, RZ, R26 ;  /* 0x000000ffffde7224 */ /* 0x000fc600078e001a */
[----:B------:R-:W4:Y:S01]  /*4cf00*/  LDL.LU R227, [R1+0x2bc] ;  /* 0x0002bc0001e37983 */ /* 0x000f220000300800 */
[C---:B---3--:R-:W-:Y:S08]  /*4cf10*/  HMMA.1688.F32.TF32 R24, R188.reuse, R176, R132 ;  /* 0x000000b0bc18723c */ /* 0x048ff00000081084 */
[C---:B------:R-:W-:Y:S01]  /*4cf20*/  HMMA.1688.F32.TF32 R28, R188.reuse, R8, R232 ;  /* 0x00000008bc1c723c */ /* 0x040fe200000810e8 */
[----:B------:R-:W3:Y:S11]  /*4cf30*/  LDL.LU R232, [R1+0x270] ;  /* 0x0002700001e87983 */ /* 0x000ef60000300800 */
[----:B------:R-:W-:Y:S04]  /*4cf40*/  @!UPT UIADD3 URZ, URZ, URZ, URZ ;  /* 0x0000003f3f3ff290 */ /* 0x000fe8000fffe03f */
[----:B------:R-:W-:Y:S01]  /*4cf50*/  IMAD.MOV.U32 R178, RZ, RZ, R24 ;  /* 0x000000ffffb27224 */ /* 0x000fe200078e0018 */
[----:B------:R-:W-:Y:S01]  /*4cf60*/  MOV R183, R27 ;  /* 0x0000001b00b77202 */ /* 0x000fe20000000f00 */
[----:B------:R-:W-:Y:S02]  /*4cf70*/  IMAD.MOV.U32 R179, RZ, RZ, R25 ;  /* 0x000000ffffb37224 */ /* 0x000fe400078e0019 */
[----:B------:R-:W-:Y:S02]  /*4cf80*/  IMAD.MOV.U32 R182, RZ, RZ, R26 ;  /* 0x000000ffffb67224 */ /* 0x000fe400078e001a */
[C---:B------:R-:W-:Y:S01]  /*4cf90*/  HMMA.1688.F32.TF32 R24, R188.reuse, R4, R244 ;  /* 0x00000004bc18723c */ /* 0x040fe200000810f4 */
[----:B------:R-:W-:Y:S04]  /*4cfa0*/  STL.64 [R1+0x570], R28 ;  /* 0x0005701c01007387 */ /* 0x000fe80000100a00 */
[----:B------:R-:W-:Y:S11]  /*4cfb0*/  STL.64 [R1+0x578], R30 ;  /* 0x0005781e01007387 */ /* 0x000ff60000100a00 */
[----:B------:R-:W-:Y:S07]  /*4cfc0*/  @!UPT UIADD3 URZ, URZ, URZ, URZ ;  /* 0x0000003f3f3ff290 */ /* 0x000fee000fffe03f */
[----:B------:R-:W-:Y:S04]  /*4cfd0*/  STL.64 [R1+0x550], R24 ;  /* 0x0005501801007387 */ /* 0x000fe80000100a00 */
[----:B------:R1:W-:Y:S04]  /*4cfe0*/  STL.64 [R1+0x558], R26 ;  /* 0x0005581a01007387 */ /* 0x0003e80000100a00 */
        /* <DEDUP_REMOVED lines=9> */
[C---:B-1----:R-:W-:Y:S01]  /*4d080*/  HMMA.1688.F32.TF32 R24, R188.reuse, R168, R240 ;  /* 0x000000a8bc18723c */ /* 0x042fe200000810f0 */
[----:B------:R-:W-:Y:S04]  /*4d090*/  LDS R184, [R252+0x8080] ;  /* 0x00808000fcb87984 */ /* 0x000fe80000000800 */
[----:B------:R-:W1:Y:S03]  /*4d0a0*/  LDS R185, [R3+0x8080] ;  /* 0x0080800003b97984 */ /* 0x000e660000000800 */
[C---:B------:R-:W-:Y:S08]  /*4d0b0*/  HMMA.1688.F32.TF32 R28, R188.reuse, R172, R20 ;  /* 0x000000acbc1c723c */ /* 0x040ff00000081014 */
[----:B------:R-:W-:Y:S11]  /*4d0c0*/  HMMA.1688.F32.TF32 R20, R188, R164, R248 ;  /* 0x000000a4bc14723c */ /* 0x000ff600000810f8 */
[----:B------:R-:W-:Y:S04]  /*4d0d0*/  @!UPT UIADD3 URZ, URZ, URZ, URZ ;  /* 0x0000003f3f3ff290 */ /* 0x000fe8000fffe03f */
[----:B------:R-:W-:Y:S04]  /*4d0e0*/  STL.64 [R1+0x510], R28 ;  /* 0x0005101c01007387 */ /* 0x000fe80000100a00 */
[----:B------:R-:W-:Y:S04]  /*4d0f0*/  STL.64 [R1+0x518], R30 ;  /* 0x0005181e01007387 */ /* 0x000fe80000100a00 */
[----:B------:R-:W-:Y:S04]  /*4d100*/  STL.64 [R1+0x500], R24 ;  /* 0x0005001801007387 */ /* 0x000fe80000100a00 */
[----:B------:R4:W-:Y:S04]  /*4d110*/  STL.64 [R1+0x508], R26 ;  /* 0x0005081a01007387 */ /* 0x0009e80000100a00 */
[----:B------:R-:W3:Y:S04]  /*4d120*/  LDL.LU R248, [R1+0x230] ;  /* 0x0002300001f87983 */ /* 0x000ee80000300800 */
[----:B------:R-:W3:Y:S04]  /*4d130*/  LDL.LU R249, [R1+0x234] ;  /* 0x0002340001f97983 */ /* 0x000ee80000300800 */
[----:B------:R-:W3:Y:S04]  /*4d140*/  LDL.LU R250, [R1+0x238] ;  /* 0x0002380001fa7983 */ /* 0x000ee80000300800 */
[----:B------:R-:W3:Y:S01]  /*4d150*/  LDL.LU R251, [R1+0x23c] ;  /* 0x00023c0001fb7983 */ /* 0x000ee20000300800 */
[----:B------:R-:W-:Y:S01]  /*4d160*/  MOV R15, R23 ;  /* 0x00000017000f7202 */ /* 0x000fe20000000f00 */
[----:B------:R-:W-:-:S02]  /*4d170*/  IMAD.MOV.U32 R14, RZ, RZ, R22 ;  /* 0x000000ffff0e7224 */ /* 0x000fc400078e0016 */
[----:B------:R-:W-:Y:S02]  /*4d180*/  IMAD.MOV.U32 R239, RZ, RZ, R21 ;  /* 0x000000ffffef7224 */ /* 0x000fe400078e0015 */
[----:B------:R-:W-:Y:S01]  /*4d190*/  IMAD.MOV.U32 R238, RZ, RZ, R20 ;  /* 0x000000ffffee7224 */ /* 0x000fe200078e0014 */
[----:B------:R-:W-:Y:S04]  /*4d1a0*/  STL [R1+0x32cc], R15 ;  /* 0x0032cc0f01007387 */ /* 0x000fe80000100800 */
[----:B------:R-:W-:Y:S04]  /*4d1b0*/  STL [R1+0x32c8], R14 ;  /* 0x0032c80e01007387 */ /* 0x000fe80000100800 */
[----:B------:R-:W-:Y:S04]  /*4d1c0*/  STL [R1+0x32c4], R239 ;  /* 0x0032c4ef01007387 */ /* 0x000fe80000100800 */
[----:B------:R1:W-:Y:S01]  /*4d1d0*/  STL [R1+0x32c0], R238 ;  /* 0x0032c0ee01007387 */ /* 0x0003e20000100800 */
[C---:B----4-:R-:W-:Y:S08]  /*4d1e0*/  HMMA.1688.F32.TF32 R24, R188.reuse, R160, R224 ;  /* 0x000000a0bc18723c */ /* 0x050ff000000810e0 */
[----:B--2---:R-:W-:Y:S11]  /*4d1f0*/  HMMA.1688.F32.TF32 R20, R188, R156, R228 ;  /* 0x0000009cbc14723c */ /* 0x004ff600000810e4 */
[----:B------:R-:W-:Y:S04]  /*4d200*/  @!UPT UIADD3 URZ, URZ, URZ, URZ ;  /* 0x0000003f3f3ff290 */ /* 0x000fe8000fffe03f */
[----:B------:R-:W-:Y:S04]  /*4d210*/  STL.64 [R1+0x4e0], R24 ;  /* 0x0004e01801007387 */ /* 0x000fe80000100a00 */
[----:B------:R3:W-:Y:S04]  /*4d220*/  STL.64 [R1+0x4e8], R26 ;  /* 0x0004e81a01007387 */ /* 0x0007e80000100a00 */
[----:B------:R-:W2:Y:S04]  /*4d230*/  LDL.LU R228, [R1+0x210] ;  /* 0x0002100001e47983 */ /* 0x000ea80000300800 */
[----:B------:R-:W2:Y:S04]  /*4d240*/  LDL.LU R229, [R1+0x214] ;  /* 0x0002140001e57983 */ /* 0x000ea80000300800 */
[----:B------:R-:W2:Y:S04]  /*4d250*/  LDL.LU R230, [R1+0x218] ;  /* 0x0002180001e67983 */ /* 0x000ea80000300800 */
[----:B------:R-:W2:Y:S01]  /*4d260*/  LDL.LU R231, [R1+0x21c] ;  /* 0x00021c0001e77983 */ /* 0x000ea20000300800 */
[----:B-1----:R-:W-:Y:S01]  /*4d270*/  MOV R238, R23 ;  /* 0x0000001700ee7202 */ /* 0x002fe20000000f00 */
[----:B------:R-:W-:-:S02]  /*4d280*/  IMAD.MOV.U32 R239, RZ, RZ, R22 ;  /* 0x000000ffffef7224 */ /* 0x000fc400078e0016 */
[----:B------:R-:W-:Y:S02]  /*4d290*/  IMAD.MOV.U32 R15, RZ, RZ, R20 ;  /* 0x000000ffff0f7224 */ /* 0x000fe400078e0014 */
[----:B------:R-:W-:Y:S01]  /*4d2a0*/  IMAD.MOV.U32 R14, RZ, RZ, R21 ;  /* 0x000000ffff0e7224 */ /* 0x000fe200078e0015 */
[----:B------:R1:W-:Y:S04]  /*4d2b0*/  STL [R1+0x32dc], R238 ;  /* 0x0032dcee01007387 */ /* 0x0003e80000100800 */
[----:B------:R-:W-:Y:S04]  /*4d2c0*/  STL [R1+0x32d8], R239 ;  /* 0x0032d8ef01007387 */ /* 0x000fe80000100800 */
[----:B------:R-:W-:Y:S04]  /*4d2d0*/  STL [R1+0x32d4], R15 ;  /* 0x0032d40f01007387 */ /* 0x000fe80000100800 */
[----:B------:R4:W-:Y:S01]  /*4d2e0*/  STL [R1+0x32d0], R14 ;  /* 0x0032d00e01007387 */ /* 0x0009e20000100800 */
[C---:B---3--:R-:W-:Y:S08]  /*4d2f0*/  HMMA.1688.F32.TF32 R24, R188.reuse, R152, R232 ;  /* 0x00000098bc18723c */ /* 0x048ff000000810e8 */
[----:B------:R-:W-:Y:S11]  /*4d300*/  HMMA.1688.F32.TF32 R20, R188, R148, R244 ;  /* 0x00000094bc14723c */ /* 0x000ff600000810f4 */
[----:B------:R-:W-:Y:S04]  /*4d310*/  @!UPT UIADD3 URZ, URZ, URZ, URZ ;  /* 0x0000003f3f3ff290 */ /* 0x000fe8000fffe03f */
[----:B------:R-:W-:Y:S04]  /*4d320*/  STL.64 [R1+0x4c0], R24 ;  /* 0x0004c01801007387 */ /* 0x000fe80000100a00 */
[----:B------:R-:W-:Y:S04]  /*4d330*/  STL.64 [R1+0x4c8], R26 ;  /* 0x0004c81a01007387 */ /* 0x000fe80000100a00 */
        /* <DEDUP_REMOVED lines=12> */
[----:B------:R-:W-:Y:S03]  /*4d400*/  HMMA.1688.F32.TF32 R20, R188, R40, R248 ;  /* 0x00000028bc14723c */ /* 0x000fe600000810f8 */
[----:B------:R-:W3:Y:S04]  /*4d410*/  LDL.LU R248, [R1+0x1d0] ;  /* 0x0001d00001f87983 */ /* 0x000ee80000300800 */
[----:B------:R-:W3:Y:S04]  /*4d420*/  LDL.LU R249, [R1+0x1d4] ;  /* 0x0001d40001f97983 */ /* 0x000ee80000300800 */
[----:B------:R-:W3:Y:S04]  /*4d430*/  LDL.LU R250, [R1+0x1d8] ;  /* 0x0001d80001fa7983 */ /* 0x000ee80000300800 */
[----:B------:R-:W3:Y:S09]  /*4d440*/  LDL.LU R251, [R1+0x1dc] ;  /* 0x0001dc0001fb7983 */ /* 0x000ef20000300800 */
[----:B-1----:R-:W-:Y:S01]  /*4d450*/  IMAD.MOV.U32 R238, RZ, RZ, R20 ;  /* 0x000000ffffee7224 */ /* 0x002fe200078e0014 */
[----:B----4-:R-:W-:Y:S01]  /*4d460*/  MOV R14, R23 ;  /* 0x00000017000e7202 */ /* 0x010fe20000000f00 */
[----:B------:R-:W-:-:S02]  /*4d470*/  IMAD.MOV.U32 R239, RZ, RZ, R21 ;  /* 0x000000ffffef7224 */ /* 0x000fc400078e0015 */
[----:B------:R-:W-:Y:S02]  /*4d480*/  IMAD.MOV.U32 R15, RZ, RZ, R22 ;  /* 0x000000ffff0f7224 */ /* 0x000fe400078e0016 */
[----:B------:R-:W-:Y:S04]  /*4d490*/  STL [R1+0x32fc], R14 ;  /* 0x0032fc0e01007387 */ /* 0x000fe80000100800 */
[----:B------:R-:W-:Y:S04]  /*4d4a0*/  STL [R1+0x32f8], R15 ;  /* 0x0032f80f01007387 */ /* 0x000fe80000100800 */
[----:B------:R-:W-:Y:S04]  /*4d4b0*/  STL [R1+0x32f4], R238 ;  /* 0x0032f4ee01007387 */ /* 0x000fe80000100800 */
[----:B------:R1:W-:Y:S01]  /*4d4c0*/  STL [R1+0x32f0], R239 ;  /* 0x0032f0ef01007387 */ /* 0x0003e20000100800 */
[----:B--2---:R-:W-:Y:S03]  /*4d4d0*/  HMMA.1688.F32.TF32 R20, R188, R36, R228 ;  /* 0x00000024bc14723c */ /* 0x004fe600000810e4 */
[----:B------:R-:W2:Y:S04]  /*4d4e0*/  LDL.LU R228, [R1+0x1b0] ;  /* 0x0001b00001e47983 */ /* 0x000ea80000300800 */
[----:B------:R-:W2:Y:S04]  /*4d4f0*/  LDL.LU R229, [R1+0x1b4] ;  /* 0x0001b40001e57983 */ /* 0x000ea80000300800 */
[----:B------:R-:W2:Y:S04]  /*4d500*/  LDL.LU R230, [R1+0x1b8] ;  /* 0x0001b80001e67983 */ /* 0x000ea80000300800 */
[----:B------:R-:W2:Y:S09]  /*4d510*/  LDL.LU R231, [R1+0x1bc] ;  /* 0x0001bc0001e77983 */ /* 0x000eb20000300800 */
[----:B------:R-:W-:Y:S01]  /*4d520*/  MOV R18, R23 ;  /* 0x0000001700127202 */ /* 0x000fe20000000f00 */
[----:B------:R-:W-:-:S02]  /*4d530*/  IMAD.MOV.U32 R19, RZ, RZ, R22 ;  /* 0x000000ffff137224 */ /* 0x000fc400078e0016 */
[----:B------:R-:W-:Y:S02]  /*4d540*/  IMAD.MOV.U32 R39, RZ, RZ, R20 ;  /* 0x000000ffff277224 */ /* 0x000fe400078e0014 */
[----:B------:R-:W-:Y:S01]  /*4d550*/  IMAD.MOV.U32 R38, RZ, RZ, R21 ;  /* 0x000000ffff267224 */ /* 0x000fe200078e0015 */
[----:B------:R4:W-:Y:S04]  /*4d560*/  STL [R1+0x330c], R18 ;  /* 0x00330c1201007387 */ /* 0x0009e80000100800 */
[----:B------:R-:W-:Y:S04]  /*4d570*/  STL [R1+0x3308], R19 ;  /* 0x0033081301007387 */ /* 0x000fe80000100800 */
[----:B------:R-:W-:Y:S04]  /*4d580*/  STL [R1+0x3304], R39 ;  /* 0x0033042701007387 */ /* 0x000fe80000100800 */
[----:B------:R1:W-:Y:S01]  /*4d590*/  STL [R1+0x3300], R38 ;  /* 0x0033002601007387 */ /* 0x0003e20000100800 */
[----:B---3--:R-:W-:Y:S03]  /*4d5a0*/  HMMA.1688.F32.TF32 R20, R188, R16, R244 ;  /* 0x00000010bc14723c */ /* 0x008fe600000810f4 */
[----:B------:R-:W3:Y:S04]  /*4d5b0*/  LDL.LU R244, [R1+0x1a0] ;  /* 0x0001a00001f47983 */ /* 0x000ee80000300800 */
[----:B------:R-:W3:Y:S04]  /*4d5c0*/  LDL.LU R245, [R1+0x1a4] ;  /* 0x0001a40001f57983 */ /* 0x000ee80000300800 */
[----:B------:R-:W3:Y:S04]  /*4d5d0*/  LDL.LU R246, [R1+0x1a8] ;  /* 0x0001a80001f67983 */ /* 0x000ee80000300800 */
[----:B------:R-:W3:Y:S09]  /*4d5e0*/  LDL.LU R247, [R1+0x1ac] ;  /* 0x0001ac0001f77983 */ /* 0x000ef20000300800 */
        /* <DEDUP_REMOVED lines=13> */
[----:B------:R-:W-:Y:S01]  /*4d6c0*/  IMAD.MOV.U32 R42, RZ, RZ, R20 ;  /* 0x000000ffff2a7224 */ /* 0x000fe200078e0014 */
[----:B------:R-:W-:Y:S01]  /*4d6d0*/  MOV R151, R23 ;  /* 0x0000001700977202 */ /* 0x000fe20000000f00 */
[----:B------:R-:W-:-:S02]  /*4d6e0*/  IMAD.MOV.U32 R43, RZ, RZ, R21 ;  /* 0x000000ffff2b7224 */ /* 0x000fc400078e0015 */
[----:B------:R-:W-:Y:S02]  /*4d6f0*/  IMAD.MOV.U32 R150, RZ, RZ, R22 ;  /* 0x000000ffff967224 */ /* 0x000fe400078e0016 */
[----:B------:R1:W-:Y:S04]  /*4d700*/  STL [R1+0x332c], R151 ;  /* 0x00332c9701007387 */ /* 0x0003e80000100800 */
[----:B------:R-:W-:Y:S04]  /*4d710*/  STL [R1+0x3328], R150 ;  /* 0x0033289601007387 */ /* 0x000fe80000100800 */
[----:B------:R-:W-:Y:S04]  /*4d720*/  STL [R1+0x3324], R43 ;  /* 0x0033242b01007387 */ /* 0x000fe80000100800 */
[----:B------:R1:W-:Y:S04]  /*4d730*/  STL [R1+0x3320], R42 ;  /* 0x0033202a01007387 */ /* 0x0003e80000100800 */
[----:B------:R-:W3:Y:S04]  /*4d740*/  LDL.LU R224, [R1+0x170] ;  /* 0x0001700001e07983 */ /* 0x000ee80000300800 */
[----:B------:R-:W3:Y:S04]  /*4d750*/  LDL.LU R225, [R1+0x174] ;  /* 0x0001740001e17983 */ /* 0x000ee80000300800 */
[----:B------:R-:W3:Y:S04]  /*4d760*/  LDL.LU R226, [R1+0x178] ;  /* 0x0001780001e27983 */ /* 0x000ee80000300800 */
[----:B------:R-:W3:Y:S01]  /*4d770*/  LDL.LU R227, [R1+0x17c] ;  /* 0x00017c0001e37983 */ /* 0x000ee20000300800 */
[----:B--2---:R-:W-:Y:S03]  /*4d780*/  HMMA.1688.F32.TF32 R20, R188, R236, R228 ;  /* 0x000000ecbc14723c */ /* 0x004fe600000810e4 */
[----:B------:R-:W-:Y:S04]  /*4d790*/  LDS R188, [R252+0x8100] ;  /* 0x00810000fcbc7984 */ /* 0x000fe80000000800 */
[----:B------:R-:W-:Y:S04]  /*4d7a0*/  LDS R190, [R252+0x9100] ;  /* 0x00910000fcbe7984 */ /* 0x000fe80000000800 */
[----:B------:R-:W-:Y:S04]  /*4d7b0*/  LDS R189, [R3+0x8100] ;  /* 0x0081000003bd7984 */ /* 0x000fe80000000800 */
[----:B------:R-:W2:Y:S09]  /*4d7c0*/  LDS R191, [R3+0x9100] ;  /* 0x0091000003bf7984 */ /* 0x000eb20000000800 */
[----:B----4-:R-:W-:Y:S01]  /*4d7d0*/  IMAD.MOV.U32 R18, RZ, RZ, R20 ;  /* 0x000000ffff127224 */ /* 0x010fe200078e0014 */
[----:B------:R-:W-:Y:S01]  /*4d7e0*/  MOV R38, R23 ;  /* 0x0000001700267202 */ /* 0x000fe20000000f00 */
[----:B------:R-:W-:-:S02]  /*4d7f0*/  IMAD.MOV.U32 R19, RZ, RZ, R21 ;  /* 0x000000ffff137224 */ /* 0x000fc400078e0015 */
[----:B------:R-:W-:Y:S02]  /*4d800*/  IMAD.MOV.U32 R39, RZ, RZ, R22 ;  /* 0x000000ffff277224 */ /* 0x000fe400078e0016 */
[----:B------:R4:W-:Y:S04]  /*4d810*/  STL [R1+0x333c], R38 ;  /* 0x00333c2601007387 */ /* 0x0009e80000100800 */
[----:B------:R-:W-:Y:S04]  /*4d820*/  STL [R1+0x3338], R39 ;  /* 0x0033382701007387 */ /* 0x000fe80000100800 */
[----:B------:R-:W-:Y:S04]  /*4d830*/  STL [R1+0x3334], R19 ;  /* 0x0033341301007387 */ /* 0x000fe80000100800 */
[----:B------:R1:W-:Y:S04]  /*4d840*/  STL [R1+0x3330], R18 ;  /* 0x0033301201007387 */ /* 0x0003e80000100800 */
[----:B------:R-:W2:Y:S04]  /*4d850*/  LDL.LU R232, [R1+0x160] ;  /* 0x0001600001e87983 */ /* 0x000ea80000300800 */
[----:B------:R-:W2:Y:S04]  /*4d860*/  LDL.LU R233, [R1+0x164] ;  /* 0x0001640001e97983 */ /* 0x000ea80000300800 */
[----:B------:R-:W2:Y:S04]  /*4d870*/  LDL.LU R234, [R1+0x168] ;  /* 0x0001680001ea7983 */ /* 0x000ea80000300800 */
[----:B------:R-:W2:Y:S01]  /*4d880*/  LDL.LU R235, [R1+0x16c] ;  /* 0x00016c0001eb7983 */ /* 0x000ea20000300800 */
[C---:B---3--:R-:W-:Y:S11]  /*4d890*/  HMMA.1688.F32.TF32 R20, R184.reuse, R180, R244 ;  /* 0x000000b4b814723c */ /* 0x048ff600000810f4 */
[----:B------:R-:W-:Y:S11]  /*4d8a0*/  @!UPT UIADD3 URZ, URZ, URZ, URZ ;  /* 0x0000003f3f3ff290 */ /* 0x000ff6000fffe03f */
[----:B------:R-:W-:Y:S02]  /*4d8b0*/  @!UPT UIADD3 URZ, URZ, URZ, URZ ;  /* 0x0000003f3f3ff290 */ /* 0x000fe4000fffe03f */
[----:B------:R-:W-:Y:S01]  /*4d8c0*/  MOV R159, R23 ;  /* 0x00000017009f7202 */ /* 0x000fe20000000f00 */
[----:B------:R-:W-:Y:S02]  /*4d8d0*/  IMAD.MOV.U32 R158, RZ, RZ, R22 ;  /* 0x000000ffff9e7224 */ /* 0x000fe400078e0016 */
[----:B------:R-:W-:Y:S02]  /*4d8e0*/  IMAD.MOV.U32 R155, RZ, RZ, R21 ;  /* 0x000000ffff9b7224 */ /* 0x000fe400078e0015 */
[----:B------:R-:W-:Y:S01]  /*4d8f0*/  IMAD.MOV.U32 R154, RZ, RZ, R20 ;  /* 0x000000ffff9a7224 */ /* 0x000fe200078e0014 */
[----:B------:R3:W-:Y:S04]  /*4d900*/  STL [R1+0x334c], R159 ;  /* 0x00334c9f01007387 */ /* 0x0007e80000100800 */
[----:B------:R-:W-:Y:S04]  /*4d910*/  STL [R1+0x3348], R158 ;  /* 0x0033489e01007387 */ /* 0x000fe80000100800 */
[----:B------:R-:W-:Y:S04]  /*4d920*/  STL [R1+0x3344], R155 ;  /* 0x0033449b01007387 */ /* 0x000fe80000100800 */
[----:B------:R1:W-:Y:S04]  /*4d930*/  STL [R1+0x3340], R154 ;  /* 0x0033409a01007387 */ /* 0x0003e80000100800 */
[----:B------:R-:W3:Y:S04]  /*4d940*/  LDL.LU R228, [R1+0x150] ;  /* 0x0001500001e47983 */ /* 0x000ee80000300800 */
[----:B------:R-:W3:Y:S04]  /*4d950*/  LDL.LU R229, [R1+0x154] ;  /* 0x0001540001e57983 */ /* 0x000ee80000300800 */
[----:B------:R-:W3:Y:S04]  /*4d960*/  LDL.LU R230, [R1+0x158] ;  /* 0x0001580001e67983 */ /* 0x000ee80000300800 */
[----:B------:R-:W3:Y:S04]  /*4d970*/  LDL.LU R231, [R1+0x15c] ;  /* 0x00015c0001e77983 */ /* 0x000ee80000300800 */
[----:B------:R-:W4:Y:S04]  /*4d980*/  LDL.LU R244, [R1+0x140] ;  /* 0x0001400001f47983 */ /* 0x000f280000300800 */
[----:B------:R-:W4:Y:S04]  /*4d990*/  LDL.LU R245, [R1+0x144] ;  /* 0x0001440001f57983 */ /* 0x000f280000300800 */
[----:B------:R-:W4:Y:S04]  /*4d9a0*/  LDL.LU R246, [R1+0x148] ;  /* 0x0001480001f67983 */ /* 0x000f280000300800 */
[----:B------:R-:W4:Y:S01]  /*4d9b0*/  LDL.LU R247, [R1+0x14c] ;  /* 0x00014c0001f77983 */ /* 0x000f220000300800 */
[----:B------:R-:W-:Y:S03]  /*4d9c0*/  HMMA.1688.F32.TF32 R20, R184, R176, R248 ;  /* 0x000000b0b814723c */ /* 0x000fe600000810f8 */
[----:B------:R-:W4:Y:S04]  /*4d9d0*/  LDL.LU R248, [R1+0x130] ;  /* 0x0001300001f87983 */ /* 0x000f280000300800 */
[----:B------:R-:W4:Y:S04]  /*4d9e0*/  LDL.LU R249, [R1+0x134] ;  /* 0x0001340001f97983 */ /* 0x000f280000300800 */
[----:B------:R-:W4:Y:S04]  /*4d9f0*/  LDL.LU R250, [R1+0x138] ;  /* 0x0001380001fa7983 */ /* 0x000f280000300800 */
[----:B------:R-:W4:Y:S09]  /*4da00*/  LDL.LU R251, [R1+0x13c] ;  /* 0x00013c0001fb7983 */ /* 0x000f320000300800 */
[----:B-1----:R-:W-:Y:S01]  /*4da10*/  IMAD.MOV.U32 R239, RZ, RZ, R20 ;  /* 0x000000ffffef7224 */ /* 0x002fe200078e0014 */
[----:B------:R-:W-:Y:S01]  /*4da20*/  MOV R15, R23 ;  /* 0x00000017000f7202 */ /* 0x000fe20000000f00 */
[----:B------:R-:W-:-:S02]  /*4da30*/  IMAD.MOV.U32 R238, RZ, RZ, R21 ;  /* 0x000000ffffee7224 */ /* 0x000fc400078e0015 */
        /* <DEDUP_REMOVED lines=8> */
[----:B------:R-:W-:Y:S04]  /*4dac0*/  STL [R1+0x335c], R15 ;  /* 0x00335c0f01007387 */ /* 0x000fe80000100800 */
[----:B------:R-:W-:Y:S04]  /*4dad0*/  STL [R1+0x3358], R14 ;  /* 0x0033580e01007387 */ /* 0x000fe80000100800 */
[----:B------:R1:W-:Y:S04]  /*4dae0*/  STL [R1+0x3354], R238 ;  /* 0x003354ee01007387 */ /* 0x0003e80000100800 */
[----:B------:R1:W-:Y:S04]  /*4daf0*/  STL [R1+0x3350], R239 ;  /* 0x003350ef01007387 */ /* 0x0003e80000100800 */
[----:B------:R-:W-:Y:S04]  /*4db00*/  STL [R1+0x336c], R6 ;  /* 0x00336c0601007387 */ /* 0x000fe80000100800 */
[----:B------:R-:W-:Y:S04]  /*4db10*/  STL [R1+0x3368], R174 ;  /* 0x003368ae01007387 */ /* 0x000fe80000100800 */
[----:B------:R-:W-:Y:S04]  /*4db20*/  STL [R1+0x3364], R170 ;  /* 0x003364aa01007387 */ /* 0x000fe80000100800 */
[----:B------:R1:W-:Y:S01]  /*4db30*/  STL [R1+0x3360], R162 ;  /* 0x003360a201007387 */ /* 0x0003e20000100800 */
[C---:B--2---:R-:W-:Y:S11]  /*4db40*/  HMMA.1688.F32.TF32 R20, R184.reuse, R4, R232 ;  /* 0x00000004b814723c */ /* 0x044ff600000810e8 */
[----:B------:R-:W-:Y:S11]  /*4db50*/  @!UPT UIADD3 URZ, URZ, URZ, URZ ;  /* 0x0000003f3f3ff290 */ /* 0x000ff6000fffe03f */
[----:B------:R-:W-:Y:S02]  /*4db60*/  @!UPT UIADD3 URZ, URZ, URZ, URZ ;  /* 0x0000003f3f3ff290 */ /* 0x000fe4000fffe03f */
[----:B------:R-:W-:Y:S01]  /*4db70*/  IMAD.MOV.U32 R151, RZ, RZ, R20 ;  /* 0x000000ffff977224 */ /* 0x000fe200078e0014 */
[----:B------:R-:W-:Y:S01]  /*4db80*/  MOV R42, R23 ;  /* 0x00000017002a7202 */ /* 0x000fe20000000f00 */
[----:B------:R-:W-:Y:S02]  /*4db90*/  IMAD.MOV.U32 R150, RZ, RZ, R21 ;  /* 0x000000ffff967224 */ /* 0x000fe400078e0015 */
[----:B------:R-:W-:Y:S02]  /*4dba0*/  IMAD.MOV.U32 R43, RZ, RZ, R22 ;  /* 0x000000ffff2b7224 */ /* 0x000fe400078e0016 */
[----:B------:R-:W-:Y:S04]  /*4dbb0*/  STL [R1+0x337c], R42 ;  /* 0x00337c2a01007387 */ /* 0x000fe80000100800 */
[----:B------:R-:W-:Y:S01]  /*4dbc0*/  STL [R1+0x3378], R43 ;  /* 0x0033782b01007387 */ /* 0x000fe20000100800 */
[C---:B---3--:R-:W-:Y:S11]  /*4dbd0*/  HMMA.1688.F32.TF32 R20, R184.reuse, R172, R228 ;  /* 0x000000acb814723c */ /* 0x048ff600000810e4 */
[----:B------:R-:W-:Y:S11]  /*4dbe0*/  @!UPT UIADD3 URZ, URZ, URZ, URZ ;  /* 0x0000003f3f3ff290 */ /* 0x000ff6000fffe03f */
[----:B------:R-:W-:Y:S02]  /*4dbf0*/  @!UPT UIADD3 URZ, URZ, URZ, URZ ;  /* 0x0000003f3f3ff290 */ /* 0x000fe4000fffe03f */
[----:B----4-:R-:W-:Y:S01]  /*4dc00*/  IMAD.MOV.U32 R38, RZ, RZ, R20 ;  /* 0x000000ffff267224 */ /* 0x010fe200078e0014 */
[----:B------:R-:W-:Y:S01]  /*4dc10*/  MOV R18, R23 ;  /* 0x0000001700127202 */ /* 0x000fe20000000f00 */
[----:B------:R-:W-:Y:S02]  /*4dc20*/  IMAD.MOV.U32 R39, RZ, RZ, R21 ;  /* 0x000000ffff277224 */ /* 0x000fe400078e0015 */
[----:B------:R-:W-:Y:S02]  /*4dc30*/  IMAD.MOV.U32 R19, RZ, RZ, R22 ;  /* 0x000000ffff137224 */ /* 0x000fe400078e0016 */
[C---:B------:R-:W-:Y:S01]  /*4dc40*/  HMMA.1688.F32.TF32 R20, R184.reuse, R168, R244 ;  /* 0x000000a8b814723c */ /* 0x040fe200000810f4 */
[----:B------:R2:W-:Y:S04]  /*4dc50*/  STL [R1+0x3374], R150 ;  /* 0x0033749601007387 */ /* 0x0005e80000100800 */
[----:B------:R3:W-:Y:S11]  /*4dc60*/  STL [R1+0x3370], R151 ;  /* 0x0033709701007387 */ /* 0x0007f60000100800 */
[----:B------:R-:W-:Y:S08]  /*4dc70*/  @!UPT UIADD3 URZ, URZ, URZ, URZ ;  /* 0x0000003f3f3ff290 */ /* 0x000ff0000fffe03f */
[----:B------:R-:W-:Y:S01]  /*4dc80*/  IMAD.MOV.U32 R159, RZ, RZ, R20 ;  /* 0x000000ffff9f7224 */ /* 0x000fe200078e0014 */
[----:B------:R-:W-:Y:S01]  /*4dc90*/  MOV R154, R23 ;  /* 0x00000017009a7202 */ /* 0x000fe20000000f00 */
[----:B------:R-:W-:Y:S02]  /*4dca0*/  IMAD.MOV.U32 R158, RZ, RZ, R21 ;  /* 0x000000ffff9e7224 */ /* 0x000fe400078e0015 */
[----:B------:R-:W-:Y:S02]  /*4dcb0*/  IMAD.MOV.U32 R155, RZ, RZ, R22 ;  /* 0x000000ffff9b7224 */ /* 0x000fe400078e0016 */
[----:B------:R-:W-:Y:S01]  /*4dcc0*/  HMMA.1688.F32.TF32 R20, R184, R164, R248 ;  /* 0x000000a4b814723c */ /* 0x000fe200000810f8 */
[----:B------:R-:W4:Y:S04]  /*4dcd0*/  LDL.LU R248, [R1] ;  /* 0x0000000001f87983 */ /* 0x000f280000300800 */
        /* <DEDUP_REMOVED lines=12> */
[----:B------:R-:W3:Y:S01]  /*4dda0*/  LDL.LU R240, [R1+0x90] ;  /* 0x0000900001f07983 */ /* 0x000ee20000300800 */
[----:B------:R-:W-:-:S03]  /*4ddb0*/  IMAD.MOV.U32 R10, RZ, RZ, R21 ;  /* 0x000000ffff0a7224 */ /* 0x000fc600078e0015 */
[----:B------:R-:W3:Y:S01]  /*4ddc0*/  LDL.LU R241, [R1+0x94] ;  /* 0x0000940001f17983 */ /* 0x000ee20000300800 */
[----:B------:R-:W-:-:S03]  /*4ddd0*/  IMAD.MOV.U32 R11, RZ, RZ, R22 ;  /* 0x000000ffff0b7224 */ /* 0x000fc600078e0016 */
[----:B------:R-:W3:Y:S01]  /*4dde0*/  LDL.LU R242, [R1+0x98] ;  /* 0x0000980001f27983 */ /* 0x000ee20000300800 */
[----:B------:R-:W-:-:S03]  /*4ddf0*/  MOV R175, R23 ;  /* 0x0000001700af7202 */ /* 0x000fc60000000f00 */
        /* <DEDUP_REMOVED lines=41> */
[C---:B----4-:R-:W-:Y:S08]  /*4e090*/  HMMA.1688.F32.TF32 R248, R188.reuse, R172, R248 ;  /* 0x000000acbcf8723c */ /* 0x050ff000000810f8 */
[C---:B--2---:R-:W-:Y:S08]  /*4e0a0*/  HMMA.1688.F32.TF32 R244, R188.reuse, R4, R244 ;  /* 0x00000004bcf4723c */ /* 0x044ff000000810f4 */
[----:B---3--:R-:W-:Y:S08]  /*4e0b0*/  HMMA.1688.F32.TF32 R228, R188, R8, R228 ;  /* 0x00000008bce4723c */ /* 0x008ff000000810e4 */
[C---:B------:R-:W-:Y:S08]  /*4e0c0*/  HMMA.1688.F32.TF32 R72, R184.reuse, R160, R72 ;  /* 0x000000a0b848723c */ /* 0x040ff00000081048 */
[C---:B------:R-:W-:Y:S08]  /*4e0d0*/  HMMA.1688.F32.TF32 R68, R184.reuse, R156, R68 ;  /* 0x0000009cb844723c */ /* 0x040ff00000081044 */
[C---:B------:R-:W-:Y:S08]  /*4e0e0*/  HMMA.1688.F32.TF32 R20, R184.reuse, R12, R20 ;  /* 0x0000000cb814723c */ /* 0x040ff00000081014 */
[C---:B------:R-:W-:Y:S08]  /*4e0f0*/  HMMA.1688.F32.TF32 R24, R184.reuse, R36, R24 ;  /* 0x00000024b818723c */ /* 0x040ff00000081018 */
[C---:B------:R-:W-:Y:S08]  /*4e100*/  HMMA.1688.F32.TF32 R64, R184.reuse, R152, R64 ;  /* 0x00000098b840723c */ /* 0x040ff00000081040 */
[----:B------:R-:W-:Y:S01]  /*4e110*/  HMMA.1688.F32.TF32 R32, R184, R148, R32 ;  /* 0x00000094b820723c */ /* 0x000fe20000081020 */
[----:B-1----:R-:W-:Y:S01]  /*4e120*/  IMAD.MOV.U32 R238, RZ, RZ, R74 ;  /* 0x000000ffffee7224 */ /* 0x002fe200078e004a */
[----:B------:R-:W-:-:S06]  /*4e130*/  MOV R239, R75 ;  /* 0x0000004b00ef7202 */ /* 0x000fcc0000000f00 */
[C---:B------:R-:W-:Y:S01]  /*4e140*/  HMMA.1688.F32.TF32 R28, R184.reuse, R40, R28 ;  /* 0x00000028b81c723c */ /* 0x040fe2000008101c */
[----:B------:R-:W-:Y:S01]  /*4e150*/  IMAD.MOV.U32 R15, RZ, RZ, R72 ;  /* 0x000000ffff0f7224 */ /* 0x000fe200078e0048 */
[----:B------:R-:W2:Y:S01]  /*4e160*/  LDL.LU.64 R74, [R1+0x3530] ;  /* 0x00353000014a7983 */ /* 0x000ea20000300a00 */
[----:B------:R-:W-:Y:S01]  /*4e170*/  IMAD.MOV.U32 R14, RZ, RZ, R73 ;  /* 0x000000ffff0e7224 */ /* 0x000fe200078e0049 */
[----:B------:R-:W-:Y:S01]  /*4e180*/  MOV R162, R71 ;  /* 0x0000004700a27202 */ /* 0x000fe20000000f00 */
[----:B------:R-:W-:Y:S01]  /*4e190*/  IMAD.MOV.U32 R170, RZ, RZ, R70 ;  /* 0x000000ffffaa7224 */ /* 0x000fe200078e0046 */
[----:B------:R-:W2:Y:S01]  /*4e1a0*/  LDL.LU.64 R72, [R1+0x3528] ;  /* 0x0035280001487983 */ /* 0x000ea20000300a00 */
[----:B------:R-:W-:Y:S01]  /*4e1b0*/  IMAD.MOV.U32 R6, RZ, RZ, R68 ;  /* 0x000000ffff067224 */ /* 0x000fe200078e0044 */
[C---:B------:R-:W-:Y:S01]  /*4e1c0*/  HMMA.1688.F32.TF32 R132, R184.reuse, R16, R132 ;  /* 0x00000010b884723c */ /* 0x040fe20000081084 */
[----:B------:R-:W-:Y:S01]  /*4e1d0*/  IMAD.MOV.U32 R174, RZ, RZ, R69 ;  /* 0x000000ffffae7224 */ /* 0x000fe200078e0045 */
[----:B------:R-:W3:Y:S01]  /*4e1e0*/  LDL.LU.64 R70, [R1+0x3520] ;  /* 0x0035200001467983 */ /* 0x000ee20000300a00 */
[----:B------:R-:W-:Y:S01]  /*4e1f0*/  IMAD.MOV.U32 R150, RZ, RZ, R66 ;  /* 0x000000ffff967224 */ /* 0x000fe200078e0042 */
[----:B------:R-:W-:Y:S01]  /*4e200*/  MOV R151, R67 ;  /* 0x0000004300977202 */ /* 0x000fe20000000f00 */
[----:B------:R-:W-:Y:S01]  /*4e210*/  IMAD.MOV.U32 R42, RZ, RZ, R64 ;  /* 0x000000ffff2a7224 */ /* 0x000fe200078e0040 */
[----:B------:R-:W3:Y:S01]  /*4e220*/  LDL.LU.64 R68, [R1+0x3518] ;  /* 0x0035180001447983 */ /* 0x000ee20000300a00 */
[----:B------:R-:W-:Y:S01]  /*4e230*/  IMAD.MOV.U32 R43, RZ, RZ, R65 ;  /* 0x000000ffff2b7224 */ /* 0x000fe200078e0041 */
[----:B------:R-:W-:Y:S01]  /*4e240*/  HMMA.1688.F32.TF32 R184, R184, R236, R240 ;  /* 0x000000ecb8b8723c */ /* 0x000fe200000810f0 */
[----:B------:R-:W-:Y:S01]  /*4e250*/  IMAD.MOV.U32 R166, RZ, RZ, R34 ;  /* 0x000000ffffa67224 */ /* 0x000fe200078e0022 */
[----:B------:R-:W4:Y:S01]  /*4e260*/  LDL.LU.64 R66, [R1+0x3510] ;  /* 0x0035100001427983 */ /* 0x000f220000300a00 */
[----:B------:R-:W-:Y:S01]  /*4e270*/  MOV R167, R35 ;  /* 0x0000002300a77202 */ /* 0x000fe20000000f00 */
[----:B------:R-:W-:-:S02]  /*4e280*/  IMAD.MOV.U32 R171, RZ, RZ, R32 ;  /* 0x000000ffffab7224 */ /* 0x000fc400078e0020 */
[----:B------:R-:W4:Y:S01]  /*4e290*/  LDL.LU.64 R64, [R1+0x3508] ;  /* 0x0035080001407983 */ /* 0x000f220000300a00 */
[----:B------:R-:W-:Y:S01]  /*4e2a0*/  IMAD.MOV.U32 R163, RZ, RZ, R33 ;  /* 0x000000ffffa37224 */ /* 0x000fe200078e0021 */
[C---:B------:R-:W-:Y:S02]  /*4e2b0*/  HMMA.1688.F32.TF32 R224, R188.reuse, R180, R224 ;  /* 0x000000b4bce0723c */ /* 0x040fe400000810e0 */
[----:B------:R-:W2:Y:S04]  /*4e2c0*/  LDL.LU.64 R34, [R1+0x3500] ;  /* 0x0035000001227983 */ /* 0x000ea80000300a00 */
[----:B------:R-:W2:Y:S04]  /*4e2d0*/  LDL.LU.64 R32, [R1+0x34f8] ;  /* 0x0034f80001207983 */ /* 0x000ea80000300a00 */
[----:B------:R-:W-:Y:S04]  /*4e2e0*/  STL.64 [R1+0x390], R28 ;  /* 0x0003901c01007387 */ /* 0x000fe80000100a00 */
[----:B------:R1:W-:Y:S01]  /*4e2f0*/  STL.64 [R1+0x398], R30 ;  /* 0x0003981e01007387 */ /* 0x0003e20000100a00 */
[C---:B------:R-:W-:Y:S03]  /*4e300*/  HMMA.1688.F32.TF32 R232, R188.reuse, R176, R232 ;  /* 0x000000b0bce8723c */ /* 0x040fe600000810e8 */
        /* <DEDUP_REMOVED lines=12> */
[----:B-1----:R-:W4:Y:S04]  /*4e3d0*/  LDL.LU.64 R22, [R1+0x34c0] ;  /* 0x0034c00001167983 */ /* 0x002f280000300a00 */
[----:B------:R-:W4:Y:S04]  /*4e3e0*/  LDL.LU.64 R20, [R1+0x34b8] ;  /* 0x0034b80001147983 */ /* 0x000f280000300a00 */
[----:B------:R-:W4:Y:S04]  /*4e3f0*/  LDL.LU.64 R242, [R1+0x34b0] ;  /* 0x0034b00001f27983 */ /* 0x000f280000300a00 */
[----:B------:R-:W4:Y:S04]  /*4e400*/  LDL.LU.64 R240, [R1+0x34a8] ;  /* 0x0034a80001f07983 */ /* 0x000f280000300a00 */
[----:B------:R-:W-:Y:S04]  /*4e410*/  STL.64 [R1+0x350], R184 ;  /* 0x000350b801007387 */ /* 0x000fe80000100a00 */
[----:B------:R-:W-:Y:S04]  /*4e420*/  STL.64 [R1+0x358], R186 ;  /* 0x000358ba01007387 */ /* 0x000fe80000100a00 */
[----:B------:R-:W-:Y:S04]  /*4e430*/  STL.64 [R1+0x340], R224 ;  /* 0x000340e001007387 */ /* 0x000fe80000100a00 */
[----:B------:R1:W-:Y:S04]  /*4e440*/  STL.64 [R1+0x348], R226 ;  /* 0x000348e201007387 */ /* 0x0003e80000100a00 */
[----:B------:R-:W-:Y:S04]  /*4e450*/  LDS R184, [R252+0x8180] ;  /* 0x00818000fcb87984 */ /* 0x000fe80000000800 */
[----:B------:R-:W-:Y:S04]  /*4e460*/  LDS R186, [R252+0x9180] ;  /* 0x00918000fcba7984 */ /* 0x000fe80000000800 */
[----:B-1----:R-:W4:Y:S04]  /*4e470*/  LDL.LU.64 R226, [R1+0x34a0] ;  /* 0x0034a00001e27983 */ /* 0x002f280000300a00 */
[----:B------:R-:W4:Y:S04]  /*4e480*/  LDL.LU.64 R224, [R1+0x3498] ;  /* 0x0034980001e07983 */ /* 0x000f280000300a00 */
[----:B------:R-:W-:Y:S04]  /*4e490*/  STL.64 [R1+0x330], R232 ;  /* 0x000330e801007387 */ /* 0x000fe80000100a00 */
[----:B------:R1:W-:Y:S04]  /*4e4a0*/  STL.64 [R1+0x338], R234 ;  /* 0x000338ea01007387 */ /* 0x0003e80000100a00 */
[----:B------:R-:W-:Y:S04]  /*4e4b0*/  LDS R185, [R3+0x8180] ;  /* 0x0081800003b97984 */ /* 0x000fe80000000800 */
[----:B------:R-:W2:Y:S04]  /*4e4c0*/  LDS R187, [R3+0x9180] ;  /* 0x0091800003bb7984 */ /* 0x000ea80000000800 */
[----:B-1----:R-:W4:Y:S04]  /*4e4d0*/  LDL.LU.64 R234, [R1+0x3490] ;  /* 0x0034900001ea7983 */ /* 0x002f280000300a00 */
[----:B------:R-:W4:Y:S04]  /*4e4e0*/  LDL.LU.64 R232, [R1+0x3488] ;  /* 0x0034880001e87983 */ /* 0x000f280000300a00 */
[----:B------:R-:W-:Y:S04]  /*4e4f0*/  STL.64 [R1+0x320], R228 ;  /* 0x000320e401007387 */ /* 0x000fe80000100a00 */
[----:B------:R1:W-:Y:S04]  /*4e500*/  STL.64 [R1+0x328], R230 ;  /* 0x000328e601007387 */ /* 0x0003e80000100a00 */
        /* <DEDUP_REMOVED lines=9> */
[----:B------:R-:W4:Y:S01]  /*4e5a0*/  LDL.LU.64 R248, [R1+0x3458] ;  /* 0x0034580001f87983 */ /* 0x000f220000300a00 */
[C---:B--2---:R-:W-:Y:S08]  /*4e5b0*/  HMMA.1688.F32.TF32 R28, R188.reuse, R12, R28 ;  /* 0x0000000cbc1c723c */ /* 0x044ff0000008101c */
[C---:B---3--:R-:W-:Y:S08]  /*4e5c0*/  HMMA.1688.F32.TF32 R132, R188.reuse, R36, R132 ;  /* 0x00000024bc84723c */ /* 0x048ff00000081084 */
[C---:B----4-:R-:W-:Y:S08]  /*4e5d0*/  HMMA.1688.F32.TF32 R228, R188.reuse, R160, R228 ;  /* 0x000000a0bce4723c */ /* 0x050ff000000810e4 */
[C---:B------:R-:W-:Y:S11]  /*4e5e0*/  HMMA.1688.F32.TF32 R248, R188.reuse, R168, R248 ;  /* 0x000000a8bcf8723c */ /* 0x040ff600000810f8 */
[----:B------:R-:W-:Y:S11]  /*4e5f0*/  @!UPT UIADD3 URZ, URZ, URZ, URZ ;  /* 0x0000003f3f3ff290 */ /* 0x000ff6000fffe03f */
[----:B------:R-:W-:Y:S01]  /*4e600*/  @!UPT UIADD3 URZ, URZ, URZ, URZ ;  /* 0x0000003f3f3ff290 */ /* 0x000fe2000fffe03f */
[----:B------:R-:W-:Y:S04]  /*4e610*/  STL.64 [R1+0x2f0], R248 ;  /* 0x0002f0f801007387 */ /* 0x000fe80000100a00 */
[----:B------:R1:W-:Y:S02]  /*4e620*/  STL.64 [R1+0x2f8], R250 ;  /* 0x0002f8fa01007387 */ /* 0x0003e40000100a00 */
[C---:B-1----:R-:W-:Y:S08]  /*4e630*/  HMMA.1688.F32.TF32 R248, R188.reuse, R164, R244 ;  /* 0x000000a4bcf8723c */ /* 0x042ff000000810f4 */
[C---:B------:R-:W-:Y:S08]  /*4e640*/  HMMA.1688.F32.TF32 R244, R188.reuse, R156, R232 ;  /* 0x0000009cbcf4723c */ /* 0x040ff000000810e8 */
[C---:B------:R-:W-:Y:S07]  /*4e650*/  HMMA.1688.F32.TF32 R232, R188.reuse, R152, R224 ;  /* 0x00000098bce8723c */ /* 0x040fee00000810e0 */
[----:B------:R-:W-:Y:S04]  /*4e660*/  STL.64 [R1+0x2e0], R248 ;  /* 0x0002e0f801007387 */ /* 0x000fe80000100a00 */
[----:B------:R-:W-:Y:S04]  /*4e670*/  STL.64 [R1+0x2e8], R250 ;  /* 0x0002e8fa01007387 */ /* 0x000fe80000100a00 */
[----:B------:R-:W-:Y:S01]  /*4e680*/  STL.64 [R1+0x2d0], R228 ;  /* 0x0002d0e401007387 */ /* 0x000fe20000100a00 */
[C---:B------:R-:W-:Y:S03]  /*4e690*/  HMMA.1688.F32.TF32 R224, R188.reuse, R40, R20 ;  /* 0x00000028bce0723c */ /* 0x040fe60000081014 */
[----:B------:R1:W-:Y:S05]  /*4e6a0*/  STL.64 [R1+0x2d8], R230 ;  /* 0x0002d8e601007387 */ /* 0x0003ea0000100a00 */
[C---:B------:R-:W-:Y:S08]  /*4e6b0*/  HMMA.1688.F32.TF32 R20, R188.reuse, R16, R24 ;  /* 0x00000010bc14723c */ /* 0x040ff00000081018 */
[C---:B-1----:R-:W-:Y:S08]  /*4e6c0*/  HMMA.1688.F32.TF32 R228, R188.reuse, R148, R240 ;  /* 0x00000094bce4723c */ /* 0x042ff000000810f0 */
[----:B------:R-:W-:Y:S01]  /*4e6d0*/  HMMA.1688.F32.TF32 R24, R188, R236, R32 ;  /* 0x000000ecbc18723c */ /* 0x000fe20000081020 */
[----:B------:R-:W-:Y:S04]  /*4e6e0*/  STL.64 [R1+0x2c0], R244 ;  /* 0x0002c0f401007387 */ /* 0x000fe80000100a00 */
[----:B------:R-:W-:Y:S04]  /*4e6f0*/  STL.64 [R1+0x2c8], R246 ;  /* 0x0002c8f601007387 */ /* 0x000fe80000100a00 */
[----:B------:R-:W-:Y:S04]  /*4e700*/  STL.64 [R1+0x2b0], R232 ;  /* 0x0002b0e801007387 */ /* 0x000fe80000100a00 */
[----:B------:R-:W-:Y:S04]  /*4e710*/  STL.64 [R1+0x2b8], R234 ;  /* 0x0002b8ea01007387 */ /* 0x000fe80000100a00 */
[----:B------:R-:W-:Y:S04]  /*4e720*/  STL.64 [R1+0x2a0], R228 ;  /* 0x0002a0e401007387 */ /* 0x000fe80000100a00 */
[----:B------:R-:W-:Y:S04]  /*4e730*/  STL.64 [R1+0x2a8], R230 ;  /* 0x0002a8e601007387 */ /* 0x000fe80000100a00 */
[----:B------:R1:W-:Y:S04]  /*4e740*/  STL.64 [R1+0x280], R224 ;  /* 0x000280e001007387 */ /* 0x0003e80000100a00 */
[----:B------:R2:W-:Y:S04]  /*4e750*/  STL.64 [R1+0x288], R226 ;  /* 0x000288e201007387 */ /* 0x0005e80000100a00 */
[----:B------:R-:W-:Y:S04]  /*4e760*/  STL.64 [R1+0x270], R132 ;  /* 0x0002708401007387 */ /* 0x000fe80000100a00 */
[----:B------:R-:W-:Y:S04]  /*4e770*/  STL.64 [R1+0x278], R134 ;  /* 0x0002788601007387 */ /* 0x000fe80000100a00 */
[----:B------:R-:W-:Y:S04]  /*4e780*/  STL.64 [R1+0x260], R20 ;  /* 0x0002601401007387 */ /* 0x000fe80000100a00 */
[----:B------:R-:W-:Y:S04]  /*4e790*/  STL.64 [R1+0x268], R22 ;  /* 0x0002681601007387 */ /* 0x000fe80000100a00 */
[----:B------:R-:W-:Y:S04]  /*4e7a0*/  STL.64 [R1+0x250], R28 ;  /* 0x0002501c01007387 */ /* 0x000fe80000100a00 */
[----:B------:R-:W-:Y:S04]  /*4e7b0*/  STL.64 [R1+0x258], R30 ;  /* 0x0002581e01007387 */ /* 0x000fe80000100a00 */
[----:B------:R-:W-:Y:S04]  /*4e7c0*/  STL.64 [R1+0x240], R24 ;  /* 0x0002401801007387 */ /* 0x000fe80000100a00 */
[----:B------:R3:W-:Y:S01]  /*4e7d0*/  STL.64 [R1+0x248], R26 ;  /* 0x0002481a01007387 */ /* 0x0007e20000100a00 */
[----:B------:R-:W-:Y:S01]  /*4e7e0*/  HMMA.1688.F32.TF32 R32, R184, R176, R68 ;  /* 0x000000b0b820723c */ /* 0x000fe20000081044 */
[----:B------:R-:W-:-:S02]  /*4e7f0*/  IMAD.MOV.U32 R248, RZ, RZ, R61 ;  /* 0x000000fffff87224 */ /* 0x000fc400078e003d */
[----:B------:R-:W-:Y:S01]  /*4e800*/  IMAD.MOV.U32 R249, RZ, RZ, R56 ;  /* 0x000000fffff97224 */ /* 0x000fe200078e0038 */
[----:B------:R-:W-:Y:S01]  /*4e810*/  MOV R251, R58 ;  /* 0x0000003a00fb7202 */ /* 0x000fe20000000f00 */
[----:B------:R-:W-:Y:S02]  /*4e820*/  IMAD.MOV.U32 R250, RZ, RZ, R57 ;  /* 0x000000fffffa7224 */ /* 0x000fe400078e0039 */
[----:B-1----:R-:W-:Y:S02]  /*4e830*/  IMAD.MOV.U32 R224, RZ, RZ, R52 ;  /* 0x000000ffffe07224 */ /* 0x002fe400078e0034 */
[----:B------:R-:W-:Y:S01]  /*4e840*/  IMAD.MOV.U32 R225, RZ, RZ, R53 ;  /* 0x000000ffffe17224 */ /* 0x000fe200078e0035 */
[----:B--2---:R-:W-:Y:S01]  /*4e850*/  MOV R227, R55 ;  /* 0x0000003700e37202 */ /* 0x004fe20000000f00 */
[----:B---3--:R-:W-:Y:S01]  /*4e860*/  HMMA.1688.F32.TF32 R24, R184, R180, R64 ;  /* 0x000000b4b818723c */ /* 0x008fe20000081040 */
[----:B------:R-:W-:Y:S02]  /*4e870*/  IMAD.MOV.U32 R226, RZ, RZ, R54 ;  /* 0x000000ffffe27224 */ /* 0x000fe400078e0036 */
[----:B------:R-:W-:-:S02]  /*4e880*/  IMAD.MOV.U32 R240, RZ, RZ, R48 ;  /* 0x000000fffff07224 */ /* 0x000fc400078e0030 */
[----:B------:R-:W-:Y:S01]  /*4e890*/  IMAD.MOV.U32 R241, RZ, RZ, R49 ;  /* 0x000000fffff17224 */ /* 0x000fe200078e0031 */
[----:B------:R-:W-:Y:S01]  /*4e8a0*/  MOV R243, R104 ;  /* 0x0000006800f37202 */ /* 0x000fe20000000f00 */
[----:B------:R-:W-:Y:S01]  /*4e8b0*/  IMAD.MOV.U32 R242, RZ, RZ, R50 ;  /* 0x000000fffff27224 */ /* 0x000fe200078e0032 */
[----:B------:R-:W-:Y:S01]  /*4e8c0*/  HMMA.1688.F32.TF32 R28, R184, R8, R72 ;  /* 0x00000008b81c723c */ /* 0x000fe20000081048 */
[----:B------:R-:W-:Y:S02]  /*4e8d0*/  IMAD.MOV.U32 R232, RZ, RZ, R105 ;  /* 0x000000ffffe87224 */ /* 0x000fe400078e0069 */
[----:B------:R-:W-:Y:S02]  /*4e8e0*/  IMAD.MOV.U32 R233, RZ, RZ, R106 ;  /* 0x000000ffffe97224 */ /* 0x000fe400078e006a */
[----:B------:R-:W-:Y:S01]  /*4e8f0*/  IMAD.MOV.U32 R234, RZ, RZ, R107 ;  /* 0x000000ffffea7224 */ /* 0x000fe200078e006b */
[----:B------:R-:W-:Y:S01]  /*4e900*/  MOV R235, R51 ;  /* 0x0000003300eb7202 */ /* 0x000fe20000000f00 */
[----:B------:R-:W-:-:S02]  /*4e910*/  IMAD.MOV.U32 R244, RZ, RZ, R44 ;  /* 0x000000fffff47224 */ /* 0x000fc400078e002c */
[----:B------:R-:W-:Y:S01]  /*4e920*/  IMAD.MOV.U32 R245, RZ, RZ, R45 ;  /* 0x000000fffff57224 */ /* 0x000fe200078e002d */
[----:B------:R-:W-:Y:S01]  /*4e930*/  MOV R247, R47 ;  /* 0x0000002f00f77202 */ /* 0x000fe20000000f00 */
[----:B------:R-:W-:Y:S02]  /*4e940*/  IMAD.MOV.U32 R246, RZ, RZ, R46 ;  /* 0x000000fffff67224 */ /* 0x000fe400078e002e */
[----:B------:R-:W-:Y:S02]  /*4e950*/  IMAD.MOV.U32 R228, RZ, RZ, R59 ;  /* 0x000000ffffe47224 */ /* 0x000fe400078e003b */
[----:B------:R-:W-:Y:S01]  /*4e960*/  IMAD.MOV.U32 R229, RZ, RZ, R62 ;  /* 0x000000ffffe57224 */ /* 0x000fe200078e003e */
[----:B------:R-:W-:Y:S04]  /*4e970*/  STL.64 [R1+0x230], R24 ;  /* 0x0002301801007387 */ /* 0x000fe80000100a00 */
[----:B------:R1:W-:Y:S01]  /*4e980*/  STL.64 [R1+0x238], R26 ;  /* 0x0002381a01007387 */ /* 0x0003e20000100a00 */
[----:B------:R-:W-:Y:S01]  /*4e990*/  IMAD.MOV.U32 R230, RZ, RZ, R63 ;  /* 0x000000ffffe67224 */ /* 0x000fe200078e003f */
[----:B------:R-:W-:-:S02]  /*4e9a0*/  MOV R231, R111 ;  /* 0x0000006f00e77202 */ /* 0x000fc40000000f00 */
[----:B------:R-:W-:Y:S04]  /*4e9b0*/  LDS R20, [R252+0x8200] ;  /* 0x00820000fc147984 */ /* 0x000fe80000000800 */
[----:B------:R-:W-:Y:S01]  /*4e9c0*/  LDS R22, [R252+0x9200] ;  /* 0x00920000fc167984 */ /* 0x000fe20000000800 */
[C---:B-1----:R-:W-:Y:S03]  /*4e9d0*/  HMMA.1688.F32.TF32 R24, R184.reuse, R4, R76 ;  /* 0x00000004b818723c */ /* 0x042fe6000008104c */
[----:B------:R-:W-:Y:S04]  /*4e9e0*/  STL.64 [R1+0x220], R32 ;  /* 0x0002202001007387 */ /* 0x000fe80000100a00 */
[----:B------:R1:W-:Y:S04]  /*4e9f0*/  STL.64 [R1+0x228], R34 ;  /* 0x0002282201007387 */ /* 0x0003e80000100a00 */
[----:B------:R-:W-:Y:S04]  /*4ea00*/  STL.64 [R1+0x210], R28 ;  /* 0x0002101c01007387 */ /* 0x000fe80000100a00 */
[----:B------:R2:W-:Y:S01]  /*4ea10*/  STL.64 [R1+0x218], R30 ;  /* 0x0002181e01007387 */ /* 0x0005e20000100a00 */
[C---:B-1----:R-:W-:Y:S03]  /*4ea20*/  HMMA.1688.F32.TF32 R32, R184.reuse, R172, R80 ;  /* 0x000000acb820723c */ /* 0x042fe60000081050 */
[----:B------:R-:W-:Y:S04]  /*4ea30*/  LDS R21, [R3+0x8200] ;  /* 0x0082000003157984 */ /* 0x000fe80000000800 */
[----:B------:R-:W1:Y:S01]  /*4ea40*/  LDS R23, [R3+0x9200] ;  /* 0x0092000003177984 */ /* 0x000e620000000800 */
[C---:B--2---:R-:W-:Y:S03]  /*4ea50*/  HMMA.1688.F32.TF32 R28, R184.reuse, R168, R84 ;  /* 0x000000a8b81c723c */ /* 0x044fe60000081054 */
[----:B------:R-:W-:Y:S04]  /*4ea60*/  STL.64 [R1+0x200], R24 ;  /* 0x0002001801007387 */ /* 0x000fe80000100a00 */
[----:B------:R2:W-:Y:S02]  /*4ea70*/  STL.64 [R1+0x208], R26 ;  /* 0x0002081a01007387 */ /* 0x0005e40000100a00 */
[C---:B--2---:R-:W-:Y:S06]  /*4ea80*/  HMMA.1688.F32.TF32 R24, R184.reuse, R164, R88 ;  /* 0x000000a4b818723c */ /* 0x044fec0000081058 */
[----:B------:R-:W-:Y:S04]  /*4ea90*/  STL.64 [R1+0x1f0], R32 ;  /* 0x0001f02001007387 */ /* 0x000fe80000100a00 */
[----:B------:R2:W-:Y:S04]  /*4eaa0*/  STL.64 [R1+0x1f8], R34 ;  /* 0x0001f82201007387 */ /* 0x0005e80000100a00 */
[----:B------:R-:W-:Y:S04]  /*4eab0*/  STL.64 [R1+0x1e0], R28 ;  /* 0x0001e01c01007387 */ /* 0x000fe80000100a00 */
[----:B------:R3:W-:Y:S01]  /*4eac0*/  STL.64 [R1+0x1e8], R30 ;  /* 0x0001e81e01007387 */ /* 0x0007e20000100a00 */
[C---:B--2---:R-:W-:Y:S04]  /*4ead0*/  HMMA.1688.F32.TF32 R32, R184.reuse, R160, R92 ;  /* 0x000000a0b820723c */ /* 0x044fe8000008105c */
[----:B------:R-:W-:Y:S04]  /*4eae0*/  STL.64 [R1+0x1d0], R24 ;  /* 0x0001d01801007387 */ /* 0x000fe80000100a00 */
[C---:B---3--:R-:W-:Y:S01]  /*4eaf0*/  HMMA.1688.F32.TF32 R28, R184.reuse, R156, R96 ;  /* 0x0000009cb81c723c */ /* 0x048fe20000081060 */
[----:B------:R2:W-:Y:S07]  /*4eb00*/  STL.64 [R1+0x1d8], R26 ;  /* 0x0001d81a01007387 */ /* 0x0005ee0000100a00 */
[C---:B--2---:R-:W-:Y:S07]  /*4eb10*/  HMMA.1688.F32.TF32 R24, R184.reuse, R152, R100 ;  /* 0x00000098b818723c */ /* 0x044fee0000081064 */
[----:B------:R-:W-:Y:S04]  /*4eb20*/  STL.64 [R1+0x1c0], R32 ;  /* 0x0001c02001007387 */ /* 0x000fe80000100a00 */
[----:B------:R-:W-:Y:S04]  /*4eb30*/  STL.64 [R1+0x1c8], R34 ;  /* 0x0001c82201007387 */ /* 0x000fe80000100a00 */
[----:B------:R-:W-:Y:S04]  /*4eb40*/  STL.64 [R1+0x1b0], R28 ;  /* 0x0001b01c01007387 */ /* 0x000fe80000100a00 */
[----:B------:R-:W-:Y:S04]  /*4eb50*/  STL.64 [R1+0x1b8], R30 ;  /* 0x0001b81e01007387 */ /* 0x000fe80000100a00 */
[----:B------:R-:W2:Y:S04]  /*4eb60*/  LDL.LU R61, [R1+0x3450] ;  /* 0x00345000013d7983 */ /* 0x000ea80000300800 */
[----:B------:R-:W-:Y:S04]  /*4eb70*/  STL.64 [R1+0x1a0], R24 ;  /* 0x0001a01801007387 */ /* 0x000fe80000100a00 */
[----:B------:R3:W-:Y:S04]  /*4eb80*/  STL.64 [R1+0x1a8], R26 ;  /* 0x0001a81a01007387 */ /* 0x0007e80000100a00 */
        /* <DEDUP_REMOVED lines=18> */
[----:B------:R-:W2:Y:S04]  /*4ecb0*/  LDL.LU R51, [R1+0x3414] ;  /* 0x0034140001337983 */ /* 0x000ea80000300800 */
[----:B------:R-:W2:Y:S04]  /*4ecc0*/  LDL.LU R44, [R1+0x3410] ;  /* 0x00341000012c7983 */ /* 0x000ea80000300800 */
[----:B------:R-:W2:Y:S04]  /*4ecd0*/  LDL.LU R45, [R1+0x340c] ;  /* 0x00340c00012d7983 */ /* 0x000ea80000300800 */
[----:B------:R-:W2:Y:S04]  /*4ece0*/  LDL.LU R46, [R1+0x3408] ;  /* 0x00340800012e7983 */ /* 0x000ea80000300800 */
[----:B------:R-:W2:Y:S04]  /*4ecf0*/  LDL.LU R47, [R1+0x3404] ;  /* 0x00340400012f7983 */ /* 0x000ea80000300800 */
[----:B------:R-:W2:Y:S01]  /*4ed00*/  LDL.LU R59, [R1+0x3400] ;  /* 0x00340000013b7983 */ /* 0x000ea20000300800 */
[C---:B---3--:R-:W-:Y:S11]  /*4ed10*/  HMMA.1688.F32.TF32 R24, R184.reuse, R148, R104 ;  /* 0x00000094b818723c */ /* 0x048ff60000081068 */
[----:B------:R-:W-:Y:S11]  /*4ed20*/  @!UPT UIADD3 URZ, URZ, URZ, URZ ;  /* 0x0000003f3f3ff290 */ /* 0x000ff6000fffe03f */
[----:B------:R-:W-:Y:S01]  /*4ed30*/  @!UPT UIADD3 URZ, URZ, URZ, URZ ;  /* 0x0000003f3f3ff290 */ /* 0x000fe2000fffe03f */
[----:B------:R-:W-:Y:S04]  /*4ed40*/  STL.64 [R1+0x190], R24 ;  /* 0x0001901801007387 */ /* 0x000fe80000100a00 */
[----:B------:R3:W-:Y:S04]  /*4ed50*/  STL.64 [R1+0x198], R26 ;  /* 0x0001981a01007387 */ /* 0x0007e80000100a00 */
[----:B------:R-:W4:Y:S04]  /*4ed60*/  LDL.LU R62, [R1+0x33fc] ;  /* 0x0033fc00013e7983 */ /* 0x000f280000300800 */
[----:B------:R-:W4:Y:S04]  /*4ed70*/  LDL.LU R63, [R1+0x33f8] ;  /* 0x0033f800013f7983 */ /* 0x000f280000300800 */
[----:B------:R-:W4:Y:S01]  /*4ed80*/  LDL.LU R111, [R1+0x33f4] ;  /* 0x0033f400016f7983 */ /* 0x000f220000300800 */
[C---:B--2---:R-:W-:Y:S08]  /*4ed90*/  HMMA.1688.F32.TF32 R28, R184.reuse, R40, R44 ;  /* 0x00000028b81c723c */ /* 0x044ff0000008102c */
[C---:B---3--:R-:W-:Y:S08]  /*4eda0*/  HMMA.1688.F32.TF32 R24, R184.reuse, R36, R48 ;  /* 0x00000024b818723c */ /* 0x048ff00000081030 */
[C---:B------:R-:W-:Y:S01]  /*4edb0*/  HMMA.1688.F32.TF32 R32, R184.reuse, R16, R52 ;  /* 0x00000010b820723c */ /* 0x040fe20000081034 */
[----:B------:R-:W-:Y:S04]  /*4edc0*/  LDS R52, [R252+0x8280] ;  /* 0x00828000fc347984 */ /* 0x000fe80000000800 */
[----:B------:R-:W-:Y:S04]  /*4edd0*/  LDS R54, [R252+0x9280] ;  /* 0x00928000fc367984 */ /* 0x000fe80000000800 */
[----:B------:R-:W-:Y:S04]  /*4ede0*/  STL.64 [R1+0x180], R28 ;  /* 0x0001801c01007387 */ /* 0x000fe80000100a00 */
[----:B------:R2:W-:Y:S04]  /*4edf0*/  STL.64 [R1+0x188], R30 ;  /* 0x0001881e01007387 */ /* 0x0005e80000100a00 */
[----:B------:R-:W-:Y:S04]  /*4ee00*/  STL.64 [R1+0x170], R24 ;  /* 0x0001701801007387 */ /* 0x000fe80000100a00 */
[----:B------:R-:W-:Y:S01]  /*4ee10*/  STL.64 [R1+0x178], R26 ;  /* 0x0001781a01007387 */ /* 0x000fe20000100a00 */
[----:B--2---:R-:W-:Y:S03]  /*4ee20*/  HMMA.1688.F32.TF32 R28, R184, R12, R56 ;  /* 0x0000000cb81c723c */ /* 0x004fe60000081038 */
[----:B------:R-:W-:Y:S04]  /*4ee30*/  STL.64 [R1+0x160], R32 ;  /* 0x0001602001007387 */ /* 0x000fe80000100a00 */
[----:B------:R2:W-:Y:S01]  /*4ee40*/  STL.64 [R1+0x168], R34 ;  /* 0x0001682201007387 */ /* 0x0005e20000100a00 */
[C---:B-1----:R-:W-:Y:S03]  /*4ee50*/  HMMA.1688.F32.TF32 R248, R20.reuse, R16, R248 ;  /* 0x0000001014f8723c */ /* 0x042fe600000810f8 */
[----:B------:R-:W-:Y:S04]  /*4ee60*/  LDS R53, [R3+0x8280] ;  /* 0x0082800003357984 */ /* 0x000fe80000000800 */
[----:B------:R-:W1:Y:S08]  /*4ee70*/  LDS R55, [R3+0x9280] ;  /* 0x0092800003377984 */ /* 0x000e700000000800 */
[----:B------:R-:W-:Y:S04]  /*4ee80*/  STL.64 [R1+0x150], R28 ;  /* 0x0001501c01007387 */ /* 0x000fe80000100a00 */
[----:B------:R3:W-:Y:S01]  /*4ee90*/  STL.64 [R1+0x158], R30 ;  /* 0x0001581e01007387 */ /* 0x0007e20000100a00 */
[C---:B--2---:R-:W-:Y:S08]  /*4eea0*/  HMMA.1688.F32.TF32 R32, R20.reuse, R176, R112 ;  /* 0x000000b01420723c */ /* 0x044ff00000081070 */
[C---:B---3--:R-:W-:Y:S08]  /*4eeb0*/  HMMA.1688.F32.TF32 R28, R20.reuse, R8, R144 ;  /* 0x00000008141c723c */ /* 0x048ff00000081090 */
[----:B------:R-:W-:Y:S08]  /*4eec0*/  HMMA.1688.F32.TF32 R244, R20, R12, R244 ;  /* 0x0000000c14f4723c */ /* 0x000ff000000810f4 */
[----:B----4-:R-:W-:Y:S11]  /*4eed0*/  HMMA.1688.F32.TF32 R24, R184, R236, R60 ;  /* 0x000000ecb818723c */ /* 0x010ff6000008103c */
[----:B------:R-:W-:Y:S11]  /*4eee0*/  @!UPT UIADD3 URZ, URZ, URZ, URZ ;  /* 0x0000003f3f3ff290 */ /* 0x000ff6000fffe03f */
[----:B------:R-:W-:Y:S01]  /*4eef0*/  @!UPT UIADD3 URZ, URZ, URZ, URZ ;  /* 0x0000003f3f3ff290 */ /* 0x000fe2000fffe03f */
[----:B------:R-:W-:Y:S04]  /*4ef00*/  STL.64 [R1+0x140], R24 ;  /* 0x0001401801007387 */ /* 0x000fe80000100a00 */
[----:B------:R2:W-:Y:S02]  /*4ef10*/  STL.64 [R1+0x148], R26 ;  /* 0x0001481a01007387 */ /* 0x0005e40000100a00 */
[C---:B--2---:R-:W-:Y:S11]  /*4ef20*/  HMMA.1688.F32.TF32 R24, R20.reuse, R180, R108 ;  /* 0x000000b41418723c */ /* 0x044ff6000008106c */
[----:B------:R-:W-:Y:S11]  /*4ef30*/  @!UPT UIADD3 URZ, URZ, URZ, URZ ;  /* 0x0000003f3f3ff290 */ /* 0x000ff6000fffe03f */
[----:B------:R-:W-:Y:S01]  /*4ef40*/  @!UPT UIADD3 URZ, URZ, URZ, URZ ;  /* 0x0000003f3f3ff290 */ /* 0x000fe2000fffe03f */
[----:B------:R-:W-:Y:S04]  /*4ef50*/  STL.64 [R1+0x130], R24 ;  /* 0x0001301801007387 */ /* 0x000fe80000100a00 */
[----:B------:R2:W-:Y:S02]  /*4ef60*/  STL.64 [R1+0x138], R26 ;  /* 0x0001381a01007387 */ /* 0x0005e40000100a00 */
[C---:B--2---:R-:W-:Y:S02]  /*4ef70*/  HMMA.1688.F32.TF32 R24, R20.reuse, R4, R120 ;  /* 0x000000041418723c */ /* 0x044fe40000081078 */
[----:B------:R-:W-:Y:S04]  /*4ef80*/  STL.64 [R1+0x120], R32 ;  /* 0x0001202001007387 */ /* 0x000fe80000100a00 */
[----:B------:R2:W-:Y:S04]  /*4ef90*/  STL.64 [R1+0x128], R34 ;  /* 0x0001282201007387 */ /* 0x0005e80000100a00 */
[----:B------:R-:W-:Y:S04]  /*4efa0*/  STL.64 [R1+0x110], R28 ;  /* 0x0001101c01007387 */ /* 0x000fe80000100a00 */
[----:B------:R3:W-:Y:S01]  /*4efb0*/  STL.64 [R1+0x118], R30 ;  /* 0x0001181e01007387 */ /* 0x0007e20000100a00 */
[C---:B--2---:R-:W-:Y:S08]  /*4efc0*/  HMMA.1688.F32.TF32 R32, R20.reuse, R172, R124 ;  /* 0x000000ac1420723c */ /* 0x044ff0000008107c */
[----:B------:R-:W-:Y:S01]  /*4efd0*/  STL.64 [R1+0x100], R24 ;  /* 0x0001001801007387 */ /* 0x000fe20000100a00 */
[C---:B---3--:R-:W-:Y:S03]  /*4efe0*/  HMMA.1688.F32.TF32 R28, R20.reuse, R168, R128 ;  /* 0x000000a8141c723c */ /* 0x048fe60000081080 */
[----:B------:R2:W-:Y:S05]  /*4eff0*/  STL.64 [R1+0x108], R26 ;  /* 0x0001081a01007387 */ /* 0x0005ea0000100a00 */
[C---:B--2---:R-:W-:Y:S06]  /*4f000*/  HMMA.1688.F32.TF32 R24, R20.reuse, R164, R116 ;  /* 0x000000a41418723c */ /* 0x044fec0000081074 */
[----:B------:R-:W-:Y:S04]  /*4f010*/  STL.64 [R1+0xf0], R32 ;  /* 0x0000f02001007387 */ /* 0x000fe80000100a00 */
[----:B------:R2:W-:Y:S05]  /*4f020*/  STL.64 [R1+0xf8], R34 ;  /* 0x0000f82201007387 */ /* 0x0005ea0000100a00 */
[----:B------:R-:W-:Y:S04]  /*4f030*/  STL.64 [R1+0xe0], R28 ;  /* 0x0000e01c01007387 */ /* 0x000fe80000100a00 */
[----:B------:R3:W-:Y:S01]  /*4f040*/  STL.64 [R1+0xe8], R30 ;  /* 0x0000e81e01007387 */ /* 0x0007e20000100a00 */
[C---:B--2---:R-:W-:Y:S03]  /*4f050*/  HMMA.1688.F32.TF32 R32, R20.reuse, R160, R136 ;  /* 0x000000a01420723c */ /* 0x044fe60000081088 */
[----:B------:R-:W-:Y:S04]  /*4f060*/  LDS R116, [R252+0x8300] ;  /* 0x00830000fc747984 */ /* 0x000fe80000000800 */
[----:B------:R-:W-:Y:S01]  /*4f070*/  LDS R118, [R252+0x9300] ;  /* 0x00930000fc767984 */ /* 0x000fe20000000800 */
[C---:B---3--:R-:W-:Y:S03]  /*4f080*/  HMMA.1688.F32.TF32 R28, R20.reuse, R156, R140 ;  /* 0x0000009c141c723c */ /* 0x048fe6000008108c */
[----:B------:R-:W-:Y:S04]  /*4f090*/  STL.64 [R1+0xd0], R24 ;  /* 0x0000d01801007387 */ /* 0x000fe80000100a00 */
[----:B------:R2:W-:Y:S04]  /*4f0a0*/  STL.64 [R1+0xd8], R26 ;  /* 0x0000d81a01007387 */ /* 0x0005e80000100a00 */
[----:B------:R-:W-:Y:S04]  /*4f0b0*/  LDS R117, [R3+0x8300] ;  /* 0x0083000003757984 */ /* 0x000fe80000000800 */
[----:B------:R-:W3:Y:S01]  /*4f0c0*/  LDS R119, [R3+0x9300] ;  /* 0x0093000003777984 */ /* 0x000ee20000000800 */
[C---:B--2---:R-:W-:Y:S03]  /*4f0d0*/  HMMA.1688.F32.TF32 R24, R20.reuse, R152, R132 ;  /* 0x000000981418723c */ /* 0x044fe60000081084 */
[----:B------:R-:W-:Y:S04]  /*4f0e0*/  STL.64 [R1+0x50], R32 ;  /* 0x0000502001007387 */ /* 0x000fe80000100a00 */
[----:B------:R2:W-:Y:S04]  /*4f0f0*/  STL.64 [R1+0x58], R34 ;  /* 0x0000582201007387 */ /* 0x0005e80000100a00 */
[----:B------:R-:W-:Y:S04]  /*4f100*/  STL.64 [R1+0x40], R28 ;  /* 0x0000401c01007387 */ /* 0x000fe80000100a00 */
[----:B------:R4:W-:Y:S01]  /*4f110*/  STL.64 [R1+0x48], R30 ;  /* 0x0000481e01007387 */ /* 0x0009e20000100a00 */
[C---:B--2---:R-:W-:Y:S07]  /*4f120*/  HMMA.1688.F32.TF32 R32, R20.reuse, R148, R240 ;  /* 0x000000941420723c */ /* 0x044fee00000810f0 */
[----:B------:R-:W-:Y:S01]  /*4f130*/  STL.64 [R1+0x30], R24 ;  /* 0x0000301801007387 */ /* 0x000fe20000100a00 */
[C---:B----4-:R-:W-:Y:S03]  /*4f140*/  HMMA.1688.F32.TF32 R28, R20.reuse, R40, R224 ;  /* 0x00000028141c723c */ /* 0x050fe600000810e0 */
[----:B------:R2:W-:Y:S05]  /*4f150*/  STL.64 [R1+0x38], R26 ;  /* 0x0000381a01007387 */ /* 0x0005ea0000100a00 */
[C---:B--2---:R-:W-:Y:S07]  /*4f160*/  HMMA.1688.F32.TF32 R24, R20.reuse, R36, R232 ;  /* 0x000000241418723c */ /* 0x044fee00000810e8 */
[----:B------:R2:W-:Y:S04]  /*4f170*/  STL.64 [R1+0x20], R32 ;  /* 0x0000202001007387 */ /* 0x0005e80000100a00 */
[----:B------:R4:W-:Y:S04]  /*4f180*/  STL.64 [R1+0x28], R34 ;  /* 0x0000282201007387 */ /* 0x0009e80000100a00 */
[----:B------:R1:W-:Y:S04]  /*4f190*/  STL.64 [R1+0x10], R28 ;  /* 0x0000101c01007387 */ /* 0x0003e80000100a00 */
[----:B------:R1:W-:Y:S04]  /*4f1a0*/  STL.64 [R1+0x18], R30 ;  /* 0x0000181e01007387 */ /* 0x0003e80000100a00 */
[----:B------:R-:W-:Y:S04]  /*4f1b0*/  STL.64 [R1+0x30e8], R250 ;  /* 0x0030e8fa01007387 */ /* 0x000fe80000100a00 */
[----:B------:R-:W-:Y:S04]  /*4f1c0*/  STL.64 [R1], R24 ;  /* 0x0000001801007387 */ /* 0x000fe80000100a00 */
[----:B------:R1:W-:Y:S04]  /*4f1d0*/  STL.64 [R1+0x8], R26 ;  /* 0x0000081a01007387 */ /* 0x0003e80000100a00 */
[----:B------:R1:W-:Y:S01]  /*4f1e0*/  STL.64 [R1+0x30e0], R248 ;  /* 0x0030e0f801007387 */ /* 0x0003e20000100a00 */
[----:B------:R-:W-:Y:S03]  /*4f1f0*/  HMMA.1688.F32.TF32 R20, R20, R236, R228 ;  /* 0x000000ec1414723c */ /* 0x000fe600000810e4 */
[----:B------:R-:W-:Y:S04]  /*4f200*/  STL [R1+0x30d4], R244 ;  /* 0x0030d4f401007387 */ /* 0x000fe80000100800 */
[----:B------:R-:W-:Y:S01]  /*4f210*/  STL [R1+0x30d0], R245 ;  /* 0x0030d0f501007387 */ /* 0x000fe20000100800 */
[----:B------:R-:W-:-:S03]  /*4f220*/  IMAD.MOV.U32 R230, RZ, RZ, R0 ;  /* 0x000000ffffe67224 */ /* 0x000fc600078e0000 */
[----:B------:R-:W-:Y:S01]  /*4f230*/  STL [R1+0x30cc], R246 ;  /* 0x0030ccf601007387 */ /* 0x000fe20000100800 */
[----:B------:R-:W-:-:S03]  /*4f240*/  IMAD.MOV.U32 R231, RZ, RZ, R2 ;  /* 0x000000ffffe77224 */ /* 0x000fc600078e0002 */
        /* <DEDUP_REMOVED lines=11> */
[----:B--2---:R-:W2:Y:S04]  /*4f300*/  LDL.LU R32, [R1+0x5c0] ;  /* 0x0005c00001207983 */ /* 0x004ea80000300800 */
[----:B------:R-:W2:Y:S04]  /*4f310*/  LDL.LU R33, [R1+0x5c4] ;  /* 0x0005c40001217983 */ /* 0x000ea80000300800 */
[----:B----4-:R-:W2:Y:S04]  /*4f320*/  LDL.LU R34, [R1+0x5c8] ;  /* 0x0005c80001227983 */ /* 0x010ea80000300800 */
[----:B------:R-:W2:Y:S04]  /*4f330*/  LDL.LU R35, [R1+0x5cc] ;  /* 0x0005cc0001237983 */ /* 0x000ea80000300800 */
[----:B-1----:R-:W4:Y:S04]  /*4f340*/  LDL.LU R28, [R1+0x5f0] ;  /* 0x0005f000011c7983 */ /* 0x002f280000300800 */
        /* <DEDUP_REMOVED lines=13> */
[----:B------:R-:W-:Y:S04]  /*4f420*/  STL [R1+0x30c4], R20 ;  /* 0x0030c41401007387 */ /* 0x000fe80000100800 */
[----:B------:R-:W-:Y:S04]  /*4f430*/  STL [R1+0x30c0], R21 ;  /* 0x0030c01501007387 */ /* 0x000fe80000100800 */
[----:B------:R-:W-:Y:S04]  /*4f440*/  STL [R1+0x30bc], R22 ;  /* 0x0030bc1601007387 */ /* 0x000fe80000100800 */
[----:B------:R4:W-:Y:S01]  /*4f450*/  STL [R1+0x30b8], R23 ;  /* 0x0030b81701007387 */ /* 0x0009e20000100800 */
[----:B---3--:R-:W-:Y:S01]  /*4f460*/  HMMA.1688.F32.TF32 R24, R52, R180, R200 ;  /* 0x000000b43418723c */ /* 0x008fe200000810c8 */
[----:B------:R-:W-:Y:S01]  /*4f470*/  IMAD.MOV.U32 R226, RZ, RZ, R2 ;  /* 0x000000ffffe27224 */ /* 0x000fe200078e0002 */
[----:B------:R-:W-:Y:S01]  /*4f480*/  MOV R227, R0 ;  /* 0x0000000000e37202 */ /* 0x000fe20000000f00 */
[----:B------:R-:W-:Y:S01]  /*4f490*/  IMAD.MOV.U32 R185, RZ, RZ, R204 ;  /* 0x000000ffffb97224 */ /* 0x000fe200078e00cc */
[----:B------:R-:W-:Y:S01]  /*4f4a0*/  MOV R184, R212 ;  /* 0x000000d400b87202 */ /* 0x000fe20000000f00 */
[----:B------:R-:W-:-:S02]  /*4f4b0*/  IMAD.MOV.U32 R187, RZ, RZ, R210 ;  /* 0x000000ffffbb7224 */ /* 0x000fc400078e00d2 */
[----:B------:R-:W-:Y:S01]  /*4f4c0*/  IMAD.MOV.U32 R186, RZ, RZ, R211 ;  /* 0x000000ffffba7224 */ /* 0x000fe200078e00d3 */
[----:B------:R-:W-:Y:S01]  /*4f4d0*/  MOV R249, R179 ;  /* 0x000000b300f97202 */ /* 0x000fe20000000f00 */
[----:B------:R-:W-:Y:S01]  /*4f4e0*/  IMAD.MOV.U32 R248, RZ, RZ, R178 ;  /* 0x000000fffff87224 */ /* 0x000fe200078e00b2 */
[----:B------:R-:W-:Y:S01]  /*4f4f0*/  LDS R200, [R252+0x8380] ;  /* 0x00838000fcc87984 */ /* 0x000fe20000000800 */
[----:B------:R-:W-:Y:S02]  /*4f500*/  IMAD.MOV.U32 R250, RZ, RZ, R182 ;  /* 0x000000fffffa7224 */ /* 0x000fe400078e00b6 */
[----:B------:R-:W-:Y:S01]  /*4f510*/  IMAD.MOV.U32 R251, RZ, RZ, R183 ;  /* 0x000000fffffb7224 */ /* 0x000fe200078e00b7 */
[----:B------:R-:W-:Y:S04]  /*4f520*/  LDS R202, [R252+0x9380] ;  /* 0x00938000fcca7984 */ /* 0x000fe80000000800 */
[----:B------:R-:W-:Y:S04]  /*4f530*/  LDS R201, [R3+0x8380] ;  /* 0x0083800003c97984 */ /* 0x000fe80000000800 */
[----:B------:R-:W1:Y:S04]  /*4f540*/  LDS R203, [R3+0x9380] ;  /* 0x0093800003cb7984 */ /* 0x000e680000000800 */
[----:B------:R-:W-:Y:S04]  /*4f550*/  STL [R1+0x30b4], R24 ;  /* 0x0030b41801007387 */ /* 0x000fe80000100800 */
[----:B------:R-:W-:Y:S04]  /*4f560*/  STL [R1+0x30b0], R25 ;  /* 0x0030b01901007387 */ /* 0x000fe80000100800 */
[----:B------:R-:W-:Y:S04]  /*4f570*/  STL [R1+0x30ac], R26 ;  /* 0x0030ac1a01007387 */ /* 0x000fe80000100800 */
[----:B------:R2:W-:Y:S01]  /*4f580*/  STL [R1+0x30a8], R27 ;  /* 0x0030a81b01007387 */ /* 0x0005e20000100800 */
[C---:B----4-:R-:W-:Y:S08]  /*4f590*/  HMMA.1688.F32.TF32 R20, R52.reuse, R8, R28 ;  /* 0x000000083414723c */ /* 0x050ff0000008101c */
[C---:B--2---:R-:W-:Y:S11]  /*4f5a0*/  HMMA.1688.F32.TF32 R24, R52.reuse, R176, R32 ;  /* 0x000000b03418723c */ /* 0x044ff60000081020 */
[----:B------:R-:W-:Y:S04]  /*4f5b0*/  @!UPT UIADD3 URZ, URZ, URZ, URZ ;  /* 0x0000003f3f3ff290 */ /* 0x000fe8000fffe03f */
[----:B------:R-:W-:Y:S08]  /*4f5c0*/  STL.64 [R1+0xb0], R20 ;  /* 0x0000b01401007387 */ /* 0x000ff00000100a00 */
[----:B------:R-:W-:Y:S04]  /*4f5d0*/  STL.64 [R1+0xc0], R24 ;  /* 0x0000c01801007387 */ /* 0x000fe80000100a00 */
[----:B------:R2:W-:Y:S02]  /*4f5e0*/  STL.64 [R1+0xc8], R26 ;  /* 0x0000c81a01007387 */ /* 0x0005e40000100a00 */
[----:B--2---:R-:W-:Y:S02]  /*4f5f0*/  HMMA.1688.F32.TF32 R24, R52, R172, R240 ;  /* 0x000000ac3418723c */ /* 0x004fe400000810f0 */
[----:B------:R2:W-:Y:S01]  /*4f600*/  STL [R1+0xb8], R22 ;  /* 0x0000b81601007387 */ /* 0x0005e20000100800 */
[----:B------:R-:W-:-:S05]  /*4f610*/  IMAD.MOV.U32 R244, RZ, RZ, R23 ;  /* 0x000000fffff47224 */ /* 0x000fca00078e0017 */
[----:B--2---:R-:W-:Y:S01]  /*4f620*/  HMMA.1688.F32.TF32 R20, R52, R4, R132 ;  /* 0x000000043414723c */ /* 0x004fe20000081084 */
[----:B------:R2:W-:Y:S11]  /*4f630*/  STL [R1+0x30d8], R244 ;  /* 0x0030d8f401007387 */ /* 0x0005f60000100800 */
[----:B------:R-:W-:Y:S03]  /*4f640*/  @!UPT UIADD3 URZ, URZ, URZ, URZ ;  /* 0x0000003f3f3ff290 */ /* 0x000fe6000fffe03f */
[----:B------:R-:W-:Y:S01]  /*4f650*/  STL.64 [R1+0x90], R24 ;  /* 0x0000901801007387 */ /* 0x000fe20000100a00 */
[----:B--2---:R-:W-:-:S03]  /*4f660*/  IMAD.MOV.U32 R244, RZ, RZ, R27 ;  /* 0x000000fffff47224 */ /* 0x004fc600078e001b */
[----:B------:R2:W-:Y:S02]  /*4f670*/  STL [R1+0x98], R26 ;  /* 0x0000981a01007387 */ /* 0x0005e40000100800 */
[----:B--2---:R-:W-:Y:S03]  /*4f680*/  HMMA.1688.F32.TF32 R24, R52, R168, R224 ;  /* 0x000000a83418723c */ /* 0x004fe600000810e0 */
[----:B------:R-:W-:Y:S01]  /*4f690*/  IMAD.MOV.U32 R246, RZ, RZ, R21 ;  /* 0x000000fffff67224 */ /* 0x000fe200078e0015 */
[----:B------:R-:W-:Y:S01]  /*4f6a0*/  MOV R247, R22 ;  /* 0x0000001600f77202 */ /* 0x000fe20000000f00 */
[----:B------:R-:W-:-:S04]  /*4f6b0*/  IMAD.MOV.U32 R245, RZ, RZ, R20 ;  /* 0x000000fffff57224 */ /* 0x000fc800078e0014 */
[----:B------:R-:W-:Y:S01]  /*4f6c0*/  STL.64 [R1+0x30f8], R246 ;  /* 0x0030f8f601007387 */ /* 0x000fe20000100a00 */
[----:B------:R-:W-:Y:S03]  /*4f6d0*/  HMMA.1688.F32.TF32 R28, R52, R164, R232 ;  /* 0x000000a4341c723c */ /* 0x000fe600000810e8 */
[----:B------:R-:W-:Y:S04]  /*4f6e0*/  STL.64 [R1+0x30f0], R244 ;  /* 0x0030f0f401007387 */ /* 0x000fe80000100a00 */
[----:B------:R-:W-:Y:S01]  /*4f6f0*/  MOV R232, R216 ;  /* 0x000000d800e87202 */ /* 0x000fe20000000f00 */
[----:B------:R-:W-:-:S05]  /*4f700*/  IMAD.MOV.U32 R233, RZ, RZ, R196 ;  /* 0x000000ffffe97224 */ /* 0x000fca00078e00c4 */
[----:B------:R2:W-:Y:S04]  /*4f710*/  STL [R1+0x84], R25 ;  /* 0x0000841901007387 */ /* 0x0005e80000100800 */
[----:B------:R3:W-:Y:S04]  /*4f720*/  STL.64 [R1+0x88], R26 ;  /* 0x0000881a01007387 */ /* 0x0007e80000100a00 */
[----:B------:R-:W4:Y:S04]  /*4f730*/  LDL.LU R216, [R1+0x33e8] ;  /* 0x0033e80001d87983 */ /* 0x000f280000300800 */
[----:B------:R-:W4:Y:S01]  /*4f740*/  LDL.LU R196, [R1+0x33e4] ;  /* 0x0033e40001c47983 */ /* 0x000f220000300800 */
[----:B--2---:R-:W-:Y:S01]  /*4f750*/  MOV R25, R28 ;  /* 0x0000001c00197202 */ /* 0x004fe20000000f00 */
[----:B------:R-:W-:-:S02]  /*4f760*/  IMAD.MOV.U32 R2, RZ, RZ, R30 ;  /* 0x000000ffff027224 */ /* 0x000fc400078e001e */
[----:B---3--:R-:W-:Y:S01]  /*4f770*/  IMAD.MOV.U32 R26, RZ, RZ, R29 ;  /* 0x000000ffff1a7224 */ /* 0x008fe200078e001d */
[----:B------:R-:W2:Y:S01]  /*4f780*/  LDL.LU R234, [R1+0x728] ;  /* 0x0007280001ea7983 */ /* 0x000ea20000300800 */
[----:B------:R-:W-:Y:S02]  /*4f790*/  IMAD.MOV.U32 R0, RZ, RZ, R31 ;  /* 0x000000ffff007224 */ /* 0x000fe400078e001f */
[----:B------:R-:W-:Y:S01]  /*4f7a0*/  HMMA.1688.F32.TF32 R28, R52, R160, R228 ;  /* 0x000000a0341c723c */ /* 0x000fe200000810e4 */
[----:B------:R-:W2:Y:S01]  /*4f7b0*/  LDL.LU R235, [R1+0x72c] ;  /* 0x00072c0001eb7983 */ /* 0x000ea20000300800 */
[----:B------:R-:W-:Y:S02]  /*4f7c0*/  IMAD.MOV.U32 R132, RZ, RZ, R197 ;  /* 0x000000ffff847224 */ /* 0x000fe400078e00c5 */
[----:B------:R-:W-:Y:S01]  /*4f7d0*/  IMAD.MOV.U32 R133, RZ, RZ, R217 ;  /* 0x000000ffff857224 */ /* 0x000fe200078e00d9 */
[----:B------:R-:W3:Y:S01]  /*4f7e0*/  LDL.LU R197, [R1+0x33e0] ;  /* 0x0033e00001c57983 */ /* 0x000ee20000300800 */
[----:B------:R-:W-:-:S03]  /*4f7f0*/  IMAD.MOV.U32 R20, RZ, RZ, R23 ;  /* 0x000000ffff147224 */ /* 0x000fc600078e0017 */
[----:B------:R-:W2:Y:S01]  /*4f800*/  LDL.LU R217, [R1+0x33dc] ;  /* 0x0033dc0001d97983 */ /* 0x000ea20000300800 */
[----:B------:R-:W-:Y:S11]  /*4f810*/  IMAD.MOV.U32 R27, RZ, RZ, R24 ;  /* 0x000000ffff1b7224 */ /* 0x000ff600078e0018 */
[----:B------:R-:W-:Y:S03]  /*4f820*/  @!UPT UIADD3 URZ, URZ, URZ, URZ ;  /* 0x0000003f3f3ff290 */ /* 0x000fe6000fffe03f */
[----:B------:R-:W-:Y:S01]  /*4f830*/  MOV R21, R28 ;  /* 0x0000001c00157202 */ /* 0x000fe20000000f00 */
[----:B------:R-:W-:Y:S02]  /*4f840*/  IMAD.MOV.U32 R22, RZ, RZ, R29 ;  /* 0x000000ffff167224 */ /* 0x000fe400078e001d */
[----:B------:R-:W-:Y:S02]  /*4f850*/  IMAD.MOV.U32 R23, RZ, RZ, R30 ;  /* 0x000000ffff177224 */ /* 0x000fe400078e001e */
[----:B------:R-:W-:Y:S01]  /*4f860*/  IMAD.MOV.U32 R24, RZ, RZ, R31 ;  /* 0x000000ffff187224 */ /* 0x000fe200078e001f */
[----:B----4-:R-:W-:Y:S02]  /*4f870*/  MOV R134, R216 ;  /* 0x000000d800867202 */ /* 0x010fe40000000f00 */
[----:B------:R-:W2:Y:S01]  /*4f880*/  LDL.LU R216, [R1+0x33d8] ;  /* 0x0033d80001d87983 */ /* 0x000ea20000300800 */
[----:B------:R-:W-:-:S03]  /*4f890*/  IMAD.MOV.U32 R135, RZ, RZ, R196 ;  /* 0x000000ffff877224 */ /* 0x000fc600078e00c4 */
[----:B------:R-:W3:Y:S04]  /*4f8a0*/  LDL.LU R196, [R1+0x33d4] ;  /* 0x0033d40001c47983 */ /* 0x000ee80000300800 */
[----:B------:R-:W4:Y:S04]  /*4f8b0*/  LDL.LU R28, [R1+0x690] ;  /* 0x00069000011c7983 */ /* 0x000f280000300800 */
[----:B------:R-:W4:Y:S04]  /*4f8c0*/  LDL.LU R29, [R1+0x694] ;  /* 0x00069400011d7983 */ /* 0x000f280000300800 */
[----:B------:R-:W4:Y:S04]  /*4f8d0*/  LDL.LU R30, [R1+0x698] ;  /* 0x00069800011e7983 */ /* 0x000f280000300800 */
[----:B------:R-:W4:Y:S04]  /*4f8e0*/  LDL.LU R31, [R1+0x69c] ;  /* 0x00069c00011f7983 */ /* 0x000f280000300800 */
        /* <DEDUP_REMOVED lines=28> */
[----:B------:R-:W-:Y:S04]  /*4fab0*/  STL.64 [R1+0x3118], R26 ;  /* 0x0031181a01007387 */ /* 0x000fe80000100a00 */
[----:B------:R-:W-:Y:S04]  /*4fac0*/  STL.64 [R1+0x3110], R24 ;  /* 0x0031101801007387 */ /* 0x000fe80000100a00 */
[----:B------:R-:W-:Y:S04]  /*4fad0*/  STL.64 [R1+0x3108], R22 ;  /* 0x0031081601007387 */ /* 0x000fe80000100a00 */
[----:B------:R-:W-:Y:S01]  /*4fae0*/  STL.64 [R1+0x3100], R20 ;  /* 0x0031001401007387 */ /* 0x000fe20000100a00 */
[C---:B----4-:R-:W-:Y:S08]  /*4faf0*/  HMMA.1688.F32.TF32 R28, R52.reuse, R40, R28 ;  /* 0x00000028341c723c */ /* 0x050ff0000008101c */
[C---:B--2---:R-:W-:Y:S08]  /*4fb00*/  HMMA.1688.F32.TF32 R216, R52.reuse, R156, R216 ;  /* 0x0000009c34d8723c */ /* 0x044ff000000810d8 */
[C---:B---3--:R-:W-:Y:S08]  /*4fb10*/  HMMA.1688.F32.TF32 R228, R52.reuse, R152, R228 ;  /* 0x0000009834e4723c */ /* 0x048ff000000810e4 */
[C---:B------:R-:W-:Y:S07]  /*4fb20*/  HMMA.1688.F32.TF32 R196, R52.reuse, R148, R196 ;  /* 0x0000009434c4723c */ /* 0x040fee00000810c4 */
[----:B------:R-:W-:Y:S01]  /*4fb30*/  STL.64 [R1+0x3070], R218 ;  /* 0x003070da01007387 */ /* 0x000fe20000100a00 */
[C---:B------:R-:W-:Y:S03]  /*4fb40*/  HMMA.1688.F32.TF32 R32, R52.reuse, R36, R32 ;  /* 0x000000243420723c */ /* 0x040fe60000081020 */
[----:B------:R-:W-:Y:S05]  /*4fb50*/  STL.64 [R1+0x3068], R216 ;  /* 0x003068d801007387 */ /* 0x000fea0000100a00 */
[C---:B------:R-:W-:Y:S01]  /*4fb60*/  HMMA.1688.F32.TF32 R44, R52.reuse, R16, R64 ;  /* 0x00000010342c723c */ /* 0x040fe20000081040 */
[----:B------:R-:W-:Y:S07]  /*4fb70*/  STL.64 [R1+0x3080], R230 ;  /* 0x003080e601007387 */ /* 0x000fee0000100a00 */
[C---:B------:R-:W-:Y:S08]  /*4fb80*/  HMMA.1688.F32.TF32 R48, R52.reuse, R12, R188 ;  /* 0x0000000c3430723c */ /* 0x040ff000000810bc */
[----:B------:R-:W-:Y:S08]  /*4fb90*/  HMMA.1688.F32.TF32 R52, R52, R236, R132 ;  /* 0x000000ec3434723c */ /* 0x000ff00000081084 */
[C---:B------:R-:W-:Y:S01]  /*4fba0*/  HMMA.1688.F32.TF32 R56, R116.reuse, R180, R240 ;  /* 0x000000b47438723c */ /* 0x040fe200000810f0 */
[----:B------:R-:W-:Y:S04]  /*4fbb0*/  STL.64 [R1+0x3078], R228 ;  /* 0x003078e401007387 */ /* 0x000fe80000100a00 */
[----:B------:R-:W-:Y:S03]  /*4fbc0*/  STL.64 [R1+0x3090], R198 ;  /* 0x003090c601007387 */ /* 0x000fe60000100a00 */
        /* <DEDUP_REMOVED lines=56> */
[C---:B------:R-:W-:Y:S03]  /*4ff50*/  HMMA.1688.F32.TF32 R64, R116.reuse, R8, R232 ;  /* 0x000000087440723c */ /* 0x040fe600000810e8 */
[----:B------:R-:W4:Y:S04]  /*4ff60*/  LDL.LU R232, [R1+0x7f0] ;  /* 0x0007f00001e87983 */ /* 0x000f280000300800 */
[----:B------:R-:W4:Y:S04]  /*4ff70*/  LDL.LU R233, [R1+0x7f4] ;  /* 0x0007f40001e97983 */ /* 0x000f280000300800 */
[----:B------:R-:W4:Y:S04]  /*4ff80*/  LDL.LU R234, [R1+0x7f8] ;  /* 0x0007f80001ea7983 */ /* 0x000f280000300800 */
[----:B------:R-:W4:Y:S08]  /*4ff90*/  LDL.LU R235, [R1+0x7fc] ;  /* 0x0007fc0001eb7983 */ /* 0x000f300000300800 */
[----:B------:R-:W-:Y:S04]  /*4ffa0*/  STL.64 [R1+0x3188], R66 ;  /* 0x0031884201007387 */ /* 0x000fe80000100a00 */
[----:B------:R-:W-:Y:S01]  /*4ffb0*/  STL.64 [R1+0x3180], R64 ;  /* 0x0031804001007387 */ /* 0x000fe20000100a00 */
[C---:B--2---:R-:W-:Y:S08]  /*4ffc0*/  HMMA.1688.F32.TF32 R104, R116.reuse, R36, R224 ;  /* 0x000000247468723c */ /* 0x044ff000000810e0 */
[C---:B---3--:R-:W-:Y:S08]  /*4ffd0*/  HMMA.1688.F32.TF32 R88, R116.reuse, R156, R88 ;  /* 0x0000009c7458723c */ /* 0x048ff00000081058 */
[C---:B----4-:R-:W-:Y:S08]  /*4ffe0*/  HMMA.1688.F32.TF32 R72, R116.reuse, R172, R72 ;  /* 0x000000ac7448723c */ /* 0x050ff00000081048 */
[C---:B------:R-:W-:Y:S08]  /*4fff0*/  HMMA.1688.F32.TF32 R68, R116.reuse, R4, R68 ;  /* 0x000000047444723c */ /* 0x040ff00000081044 */
[C---:B------:R-:W-:Y:S08]  /*50000*/  HMMA.1688.F32.TF32 R76, R116.reuse, R168, R76 ;  /* 0x000000a8744c723c */ /* 0x040ff0000008104c */
[C---:B------:R-:W-:Y:S07]  /*50010*/  HMMA.1688.F32.TF32 R80, R116.reuse, R164, R80 ;  /* 0x000000a47450723c */ /* 0x040fee0000081050 */
[----:B------:R-:W-:Y:S01]  /*50020*/  STL.64 [R1+0x3198], R70 ;  /* 0x0031984601007387 */ /* 0x000fe20000100a00 */
[C---:B------:R-:W-:Y:S03]  /*50030*/  HMMA.1688.F32.TF32 R84, R116.reuse, R160, R84 ;  /* 0x000000a07454723c */ /* 0x040fe60000081054 */
[----:B------:R-:W-:Y:S05]  /*50040*/  STL.64 [R1+0x3190], R68 ;  /* 0x0031904401007387 */ /* 0x000fea0000100a00 */
[C---:B------:R-:W-:Y:S01]  /*50050*/  HMMA.1688.F32.TF32 R92, R116.reuse, R152, R188 ;  /* 0x00000098745c723c */ /* 0x040fe200000810bc */
[----:B------:R-:W-:Y:S07]  /*50060*/  STL.64 [R1+0x31a8], R74 ;  /* 0x0031a84a01007387 */ /* 0x000fee0000100a00 */
[C---:B------:R-:W-:Y:S01]  /*50070*/  HMMA.1688.F32.TF32 R96, R116.reuse, R148, R132 ;  /* 0x000000947460723c */ /* 0x040fe20000081084 */
[----:B------:R-:W-:Y:S04]  /*50080*/  STL.64 [R1+0x31a0], R72 ;  /* 0x0031a04801007387 */ /* 0x000fe80000100a00 */
[----:B------:R-:W-:Y:S03]  /*50090*/  STL.64 [R1+0x31b8], R78 ;  /* 0x0031b84e01007387 */ /* 0x000fe60000100a00 */
        /* <DEDUP_REMOVED lines=12> */
[----:B------:R-:W-:-:S03]  /*50160*/  IMAD.MOV.U32 R240, RZ, RZ, R214 ;  /* 0x000000fffff07224 */ /* 0x000fc600078e00d6 */
[----:B------:R-:W-:Y:S01]  /*50170*/  STL.64 [R1+0x3218], R102 ;  /* 0x0032186601007387 */ /* 0x000fe20000100a00 */
[----:B------:R-:W-:-:S03]  /*50180*/  IMAD.MOV.U32 R241, RZ, RZ, R215 ;  /* 0x000000fffff17224 */ /* 0x000fc600078e00d7 */
[----:B------:R-:W-:Y:S01]  /*50190*/  STL.64 [R1+0x3210], R100 ;  /* 0x0032106401007387 */ /* 0x000fe20000100a00 */
[----:B------:R-:W-:-:S03]  /*501a0*/  IMAD.MOV.U32 R224, RZ, RZ, R209 ;  /* 0x000000ffffe07224 */ /* 0x000fc600078e00d1 */
[----:B------:R-:W-:Y:S01]  /*501b0*/  STL.64 [R1+0x3228], R106 ;  /* 0x0032286a01007387 */ /* 0x000fe20000100a00 */
[----:B------:R-:W-:-:S03]  /*501c0*/  IMAD.MOV.U32 R225, RZ, RZ, R205 ;  /* 0x000000ffffe17224 */ /* 0x000fc600078e00cd */
[----:B------:R-:W-:Y:S04]  /*501d0*/  STL.64 [R1+0x3220], R104 ;  /* 0x0032206801007387 */ /* 0x000fe80000100a00 */
[----:B------:R-:W2:Y:S04]  /*501e0*/  LDL.LU R214, [R1+0x33d0] ;  /* 0x0033d00001d67983 */ /* 0x000ea80000300800 */
[----:B------:R-:W3:Y:S04]  /*501f0*/  LDL.LU R215, [R1+0x33cc] ;  /* 0x0033cc0001d77983 */ /* 0x000ee80000300800 */
[----:B------:R-:W4:Y:S04]  /*50200*/  LDL.LU R209, [R1+0x33c8] ;  /* 0x0033c80001d17983 */ /* 0x000f280000300800 */
[----:B------:R-:W2:Y:S01]  /*50210*/  LDL.LU R205, [R1+0x33c4] ;  /* 0x0033c40001cd7983 */ /* 0x000ea20000300800 */
[----:B------:R-:W-:Y:S01]  /*50220*/  MOV R226, R208 ;  /* 0x000000d000e27202 */ /* 0x000fe20000000f00 */
[----:B------:R-:W-:-:S02]  /*50230*/  IMAD.MOV.U32 R227, RZ, RZ, R213 ;  /* 0x000000ffffe37224 */ /* 0x000fc400078e00d5 */
[----:B------:R-:W3:Y:S04]  /*50240*/  LDL.LU R208, [R1+0x33c0] ;  /* 0x0033c00001d07983 */ /* 0x000ee80000300800 */
[----:B------:R-:W3:Y:S04]  /*50250*/  LDL.LU R213, [R1+0x33bc] ;  /* 0x0033bc0001d57983 */ /* 0x000ee80000300800 */
[----:B------:R-:W3:Y:S04]  /*50260*/  LDL.LU R212, [R1+0x33b8] ;  /* 0x0033b80001d47983 */ /* 0x000ee80000300800 */
[----:B------:R-:W3:Y:S01]  /*50270*/  LDL.LU R204, [R1+0x33b4] ;  /* 0x0033b40001cc7983 */ /* 0x000ee20000300800 */
[----:B--2---:R-:W-:-:S03]  /*50280*/  MOV R144, R205 ;  /* 0x000000cd00907202 */ /* 0x004fc60000000f00 */
[----:B------:R-:W2:Y:S01]  /*50290*/  LDL.LU R205, [R1+0x33b0] ;  /* 0x0033b00001cd7983 */ /* 0x000ea20000300800 */
[----:B----4-:R-:W-:Y:S02]  /*502a0*/  IMAD.MOV.U32 R145, RZ, RZ, R209 ;  /* 0x000000ffff917224 */ /* 0x010fe400078e00d1 */
[----:B------:R-:W-:Y:S01]  /*502b0*/  IMAD.MOV.U32 R147, RZ, RZ, R214 ;  /* 0x000000ffff937224 */ /* 0x000fe200078e00d6 */
[----:B------:R-:W4:Y:S01]  /*502c0*/  LDL.LU R209, [R1+0x33ac] ;  /* 0x0033ac0001d17983 */ /* 0x000f220000300800 */
[----:B---3--:R-:W-:Y:S01]  /*502d0*/  MOV R214, R208 ;  /* 0x000000d000d67202 */ /* 0x008fe20000000f00 */
[----:B------:R-:W-:Y:S02]  /*502e0*/  IMAD.MOV.U32 R146, RZ, RZ, R215 ;  /* 0x000000ffff927224 */ /* 0x000fe400078e00d7 */
[----:B------:R-:W4:Y:S04]  /*502f0*/  LDL.LU R208, [R1+0x33a8] ;  /* 0x0033a80001d07983 */ /* 0x000f280000300800 */
[----:B------:R-:W3:Y:S01]  /*50300*/  LDL.LU R215, [R1+0x73c] ;  /* 0x00073c0001d77983 */ /* 0x000ee20000300800 */
[----:B------:R-:W-:Y:S01]  /*50310*/  IMAD.MOV.U32 R137, RZ, RZ, R204 ;  /* 0x000000ffff897224 */ /* 0x000fe200078e00cc */
[----:B------:R-:W-:Y:S01]  /*50320*/  MOV R242, R195 ;  /* 0x000000c300f27202 */ /* 0x000fe20000000f00 */
[----:B------:R-:W-:-:S02]  /*50330*/  IMAD.MOV.U32 R243, RZ, RZ, R194 ;  /* 0x000000fffff37224 */ /* 0x000fc400078e00c2 */
[----:B------:R-:W-:Y:S01]  /*50340*/  IMAD.MOV.U32 R195, RZ, RZ, R206 ;  /* 0x000000ffffc37224 */ /* 0x000fe200078e00ce */
[----:B------:R-:W-:Y:S01]  /*50350*/  HMMA.1688.F32.TF32 R108, R116, R16, R232 ;  /* 0x00000010746c723c */ /* 0x000fe200000810e8 */
[----:B------:R-:W-:Y:S02]  /*50360*/  IMAD.MOV.U32 R194, RZ, RZ, R207 ;  /* 0x000000ffffc27224 */ /* 0x000fe400078e00cf */
[----:B--2---:R-:W-:Y:S02]  /*50370*/  IMAD.MOV.U32 R136, RZ, RZ, R205 ;  /* 0x000000ffff887224 */ /* 0x004fe400078e00cd */
[----:B------:R-:W2:Y:S04]  /*50380*/  LDL.LU R205, [R1+0x33a4] ;  /* 0x0033a40001cd7983 */ /* 0x000ea80000300800 */
[----:B------:R-:W2:Y:S04]  /*50390*/  LDL.LU R204, [R1+0x33a0] ;  /* 0x0033a00001cc7983 */ /* 0x000ea80000300800 */
[----:B------:R-:W2:Y:S04]  /*503a0*/  LDL.LU R138, [R1+0x758] ;  /* 0x00075800018a7983 */ /* 0x000ea80000300800 */
[----:B------:R-:W2:Y:S04]  /*503b0*/  LDL.LU R139, [R1+0x75c] ;  /* 0x00075c00018b7983 */ /* 0x000ea80000300800 */
[----:B------:R-:W4:Y:S04]  /*503c0*/  LDL.LU R210, [R1+0x7a8] ;  /* 0x0007a80001d27983 */ /* 0x000f280000300800 */
[----:B------:R-:W4:Y:S04]  /*503d0*/  LDL.LU R211, [R1+0x7ac] ;  /* 0x0007ac0001d37983 */ /* 0x000f280000300800 */
        /* <DEDUP_REMOVED lines=37> */
[----:B------:R-:W4:Y:S01]  /*50630*/  LDL.LU R183, [R1+0x3390] ;  /* 0x0033900001b77983 */ /* 0x000f220000300800 */
[----:B------:R-:W-:Y:S01]  /*50640*/  IMAD.MOV.U32 R244, RZ, RZ, R220 ;  /* 0x000000fffff47224 */ /* 0x000fe200078e00dc */
[----:B------:R-:W-:Y:S01]  /*50650*/  MOV R245, R221 ;  /* 0x000000dd00f57202 */ /* 0x000fe20000000f00 */
[----:B------:R-:W-:Y:S01]  /*50660*/  IMAD.MOV.U32 R246, RZ, RZ, R222 ;  /* 0x000000fffff67224 */ /* 0x000fe200078e00de */
[----:B------:R-:W4:Y:S01]  /*50670*/  LDL.LU R220, [R1+0x338c] ;  /* 0x00338c0001dc7983 */ /* 0x000f220000300800 */
[----:B------:R-:W-:-:S03]  /*50680*/  IMAD.MOV.U32 R247, RZ, RZ, R223 ;  /* 0x000000fffff77224 */ /* 0x000fc600078e00df */
[----:B------:R-:W4:Y:S04]  /*50690*/  LDL.LU R221, [R1+0x3388] ;  /* 0x0033880001dd7983 */ /* 0x000f280000300800 */
[----:B------:R-:W4:Y:S04]  /*506a0*/  LDL.LU R222, [R1+0x3384] ;  /* 0x0033840001de7983 */ /* 0x000f280000300800 */
[----:B------:R-:W4:Y:S04]  /*506b0*/  LDL.LU R223, [R1+0x3380] ;  /* 0x0033800001df7983 */ /* 0x000f280000300800 */
[----:B------:R-:W-:Y:S04]  /*506c0*/  STL.64 [R1+0x3238], R110 ;  /* 0x0032386e01007387 */ /* 0x000fe80000100a00 */
[----:B------:R-:W-:Y:S01]  /*506d0*/  STL.64 [R1+0x3230], R108 ;  /* 0x0032306c01007387 */ /* 0x000fe20000100a00 */
[C---:B--2---:R-:W-:Y:S08]  /*506e0*/  HMMA.1688.F32.TF32 R112, R116.reuse, R12, R112 ;  /* 0x0000000c7470723c */ /* 0x044ff00000081070 */
[----:B------:R-:W-:Y:S08]  /*506f0*/  HMMA.1688.F32.TF32 R116, R116, R236, R124 ;  /* 0x000000ec7474723c */ /* 0x000ff0000008107c */
[----:B-1----:R-:W-:Y:S01]  /*50700*/  HMMA.1688.F32.TF32 R124, R200, R176, R232 ;  /* 0x000000b0c87c723c */ /* 0x002fe200000810e8 */
[----:B------:R-:W-:Y:S04]  /*50710*/  LDS R232, [R252+0xa000] ;  /* 0x00a00000fce87984 */ /* 0x000fe80000000800 */
[----:B------:R-:W-:Y:S04]  /*50720*/  LDS R234, [R252+0xb000] ;  /* 0x00b00000fcea7984 */ /* 0x000fe80000000800 */
[----:B------:R-:W-:Y:S04]  /*50730*/  LDS R233, [R3+0xa000] ;  /* 0x00a0000003e97984 */ /* 0x000fe80000000800 */
[----:B------:R-:W3:Y:S04]  /*50740*/  LDS R235, [R3+0xb000] ;  /* 0x00b0000003eb7984 */ /* 0x000ee80000000800 */
[----:B------:R-:W-:Y:S04]  /*50750*/  STL.64 [R1+0x3248], R114 ;  /* 0x0032487201007387 */ /* 0x000fe80000100a00 */
[----:B------:R-:W-:Y:S01]  /*50760*/  STL.64 [R1+0x3240], R112 ;  /* 0x0032407001007387 */ /* 0x000fe20000100a00 */
[C---:B---3--:R-:W-:Y:S08]  /*50770*/  HMMA.1688.F32.TF32 R20, R232.reuse, R178, R248 ;  /* 0x000000b2e814723c */ /* 0x048ff000000810f8 */
[----:B----4-:R-:W-:Y:S07]  /*50780*/  HMMA.1688.F32.TF32 R24, R232, R182, R244 ;  /* 0x000000b6e818723c */ /* 0x010fee00000810f4 */
[----:B------:R-:W-:Y:S01]  /*50790*/  IMAD.MOV.U32 R244, RZ, RZ, R42 ;  /* 0x000000fffff47224 */ /* 0x000fe200078e002a */
[----:B------:R-:W-:Y:S01]  /*507a0*/  MOV R245, R43 ;  /* 0x0000002b00f57202 */ /* 0x000fe20000000f00 */
[----:B------:R-:W-:-:S02]  /*507b0*/  IMAD.MOV.U32 R246, RZ, RZ, R150 ;  /* 0x000000fffff67224 */ /* 0x000fc400078e0096 */
[----:B------:R-:W-:Y:S11]  /*507c0*/  IMAD.MOV.U32 R247, RZ, RZ, R151 ;  /* 0x000000fffff77224 */ /* 0x000ff600078e0097 */
[----:B------:R-:W-:Y:S01]  /*507d0*/  @!UPT UIADD3 URZ, URZ, URZ, URZ ;  /* 0x0000003f3f3ff290 */ /* 0x000fe2000fffe03f */
[----:B------:R1:W-:Y:S04]  /*507e0*/  STL.64 [R1+0x8c0], R24 ;  /* 0x0008c01801007387 */ /* 0x0003e80000100a00 */
[----:B------:R2:W-:Y:S04]  /*507f0*/  STL.64 [R1+0x8c8], R26 ;  /* 0x0008c81a01007387 */ /* 0x0005e80000100a00 */
[----:B------:R-:W3:Y:S04]  /*50800*/  LDL.LU R42, [R1+0x337c] ;  /* 0x00337c00012a7983 */ /* 0x000ee80000300800 */
[----:B------:R4:W-:Y:S01]  /*50810*/  STL.64 [R1+0x8b0], R20 ;  /* 0x0008b01401007387 */ /* 0x0009e20000100a00 */
[----:B-1----:R-:W-:-:S03]  /*50820*/  IMAD.MOV.U32 R24, RZ, RZ, R6 ;  /* 0x000000ffff187224 */ /* 0x002fc600078e0006 */
[----:B------:R1:W-:Y:S01]  /*50830*/  STL.64 [R1+0x8b8], R22 ;  /* 0x0008b81601007387 */ /* 0x0003e20000100a00 */
[----:B------:R-:W-:-:S03]  /*50840*/  MOV R25, R174 ;  /* 0x000000ae00197202 */ /* 0x000fc60000000f00 */
[----:B------:R-:W3:Y:S01]  /*50850*/  LDL.LU R43, [R1+0x3378] ;  /* 0x00337800012b7983 */ /* 0x000ee20000300800 */
[----:B--2---:R-:W-:-:S03]  /*50860*/  IMAD.MOV.U32 R26, RZ, RZ, R170 ;  /* 0x000000ffff1a7224 */ /* 0x004fc600078e00aa */
[----:B------:R-:W2:Y:S01]  /*50870*/  LDL.LU R150, [R1+0x3374] ;  /* 0x0033740001967983 */ /* 0x000ea20000300800 */
[----:B------:R-:W-:-:S03]  /*50880*/  IMAD.MOV.U32 R27, RZ, RZ, R162 ;  /* 0x000000ffff1b7224 */ /* 0x000fc600078e00a2 */
[----:B------:R-:W2:Y:S01]  /*50890*/  LDL.LU R151, [R1+0x3370] ;  /* 0x0033700001977983 */ /* 0x000ea20000300800 */
[----:B----4-:R-:W-:-:S03]  /*508a0*/  IMAD.MOV.U32 R20, RZ, RZ, R15 ;  /* 0x000000ffff147224 */ /* 0x010fc600078e000f */
[----:B------:R-:W4:Y:S01]  /*508b0*/  LDL.LU R6, [R1+0x336c] ;  /* 0x00336c0001067983 */ /* 0x000f220000300800 */
[----:B------:R-:W-:-:S03]  /*508c0*/  MOV R21, R14 ;  /* 0x0000000e00157202 */ /* 0x000fc60000000f00 */
[----:B------:R-:W4:Y:S01]  /*508d0*/  LDL.LU R174, [R1+0x3368] ;  /* 0x0033680001ae7983 */ /* 0x000f220000300800 */
[----:B-1----:R-:W-:-:S03]  /*508e0*/  IMAD.MOV.U32 R22, RZ, RZ, R238 ;  /* 0x000000ffff167224 */ /* 0x002fc600078e00ee */
[----:B------:R-:W4:Y:S01]  /*508f0*/  LDL.LU R170, [R1+0x3364] ;  /* 0x0033640001aa7983 */ /* 0x000f220000300800 */
[----:B------:R-:W-:-:S03]  /*50900*/  IMAD.MOV.U32 R23, RZ, RZ, R239 ;  /* 0x000000ffff177224 */ /* 0x000fc600078e00ef */
[----:B------:R-:W4:Y:S04]  /*50910*/  LDL.LU R162, [R1+0x3360] ;  /* 0x0033600001a27983 */ /* 0x000f280000300800 */
[----:B------:R-:W4:Y:S04]  /*50920*/  LDL.LU R15, [R1+0x335c] ;  /* 0x00335c00010f7983 */ /* 0x000f280000300800 */
[----:B------:R-:W4:Y:S04]  /*50930*/  LDL.LU R14, [R1+0x3358] ;  /* 0x00335800010e7983 */ /* 0x000f280000300800 */
        /* <DEDUP_REMOVED lines=16> */
[----:B------:R-:W4:Y:S04]  /*50a40*/  LDL.LU R19, [R1+0x3334] ;  /* 0x0033340001137983 */ /* 0x000f280000300800 */
[----:B------:R-:W4:Y:S01]  /*50a50*/  LDL.LU R18, [R1+0x3330] ;  /* 0x0033300001127983 */ /* 0x000f220000300800 */
[----:B---3--:R-:W-:-:S02]  /*50a60*/  IMAD.MOV.U32 R31, RZ, RZ, R42 ;  /* 0x000000ffff1f7224 */ /* 0x008fc400078e002a */
[----:B------:R-:W-:Y:S01]  /*50a70*/  IMAD.MOV.U32 R30, RZ, RZ, R43 ;  /* 0x000000ffff1e7224 */ /* 0x000fe200078e002b */
[----:B--2---:R-:W-:Y:S01]  /*50a80*/  MOV R29, R150 ;  /* 0x00000096001d7202 */ /* 0x004fe20000000f00 */
[----:B------:R-:W-:Y:S02]  /*50a90*/  IMAD.MOV.U32 R28, RZ, RZ, R151 ;  /* 0x000000ffff1c7224 */ /* 0x000fe400078e0097 */
[----:B------:R-:W2:Y:S04]  /*50aa0*/  LDL.LU R151, [R1+0x332c] ;  /* 0x00332c0001977983 */ /* 0x000ea80000300800 */
[----:B------:R-:W3:Y:S04]  /*50ab0*/  LDL.LU R150, [R1+0x3328] ;  /* 0x0033280001967983 */ /* 0x000ee80000300800 */
[----:B------:R-:W2:Y:S04]  /*50ac0*/  LDL.LU R43, [R1+0x3324] ;  /* 0x00332400012b7983 */ /* 0x000ea80000300800 */
[----:B------:R-:W2:Y:S01]  /*50ad0*/  LDL.LU R42, [R1+0x3320] ;  /* 0x00332000012a7983 */ /* 0x000ea20000300800 */
[----:B----4-:R-:W-:-:S02]  /*50ae0*/  IMAD.MOV.U32 R47, RZ, RZ, R15 ;  /* 0x000000ffff2f7224 */ /* 0x010fc400078e000f */
[----:B------:R-:W-:Y:S01]  /*50af0*/  IMAD.MOV.U32 R46, RZ, RZ, R14 ;  /* 0x000000ffff2e7224 */ /* 0x000fe200078e000e */
[----:B------:R-:W-:Y:S01]  /*50b00*/  MOV R45, R238 ;  /* 0x000000ee002d7202 */ /* 0x000fe20000000f00 */
[----:B------:R-:W-:Y:S02]  /*50b10*/  IMAD.MOV.U32 R44, RZ, RZ, R239 ;  /* 0x000000ffff2c7224 */ /* 0x000fe400078e00ef */
[----:B------:R-:W4:Y:S04]  /*50b20*/  LDL.LU R239, [R1+0x331c] ;  /* 0x00331c0001ef7983 */ /* 0x000f280000300800 */
[----:B------:R-:W2:Y:S04]  /*50b30*/  LDL.LU R238, [R1+0x3318] ;  /* 0x0033180001ee7983 */ /* 0x000ea80000300800 */
[----:B------:R-:W3:Y:S04]  /*50b40*/  LDL.LU R14, [R1+0x3314] ;  /* 0x00331400010e7983 */ /* 0x000ee80000300800 */
[----:B------:R-:W3:Y:S01]  /*50b50*/  LDL.LU R15, [R1+0x3310] ;  /* 0x00331000010f7983 */ /* 0x000ee20000300800 */
[----:B------:R-:W-:-:S02]  /*50b60*/  IMAD.MOV.U32 R55, RZ, RZ, R38 ;  /* 0x000000ffff377224 */ /* 0x000fc400078e0026 */
[----:B------:R-:W-:Y:S01]  /*50b70*/  IMAD.MOV.U32 R54, RZ, RZ, R39 ;  /* 0x000000ffff367224 */ /* 0x000fe200078e0027 */
[----:B------:R-:W-:Y:S01]  /*50b80*/  MOV R53, R19 ;  /* 0x0000001300357202 */ /* 0x000fe20000000f00 */
[----:B------:R-:W-:Y:S02]  /*50b90*/  IMAD.MOV.U32 R52, RZ, RZ, R18 ;  /* 0x000000ffff347224 */ /* 0x000fe400078e0012 */
[----:B------:R-:W3:Y:S04]  /*50ba0*/  LDL.LU R18, [R1+0x330c] ;  /* 0x00330c0001127983 */ /* 0x000ee80000300800 */
[----:B------:R-:W3:Y:S04]  /*50bb0*/  LDL.LU R19, [R1+0x3308] ;  /* 0x0033080001137983 */ /* 0x000ee80000300800 */
[----:B------:R-:W3:Y:S04]  /*50bc0*/  LDL.LU R39, [R1+0x3304] ;  /* 0x0033040001277983 */ /* 0x000ee80000300800 */
[----:B------:R-:W3:Y:S01]  /*50bd0*/  LDL.LU R38, [R1+0x3300] ;  /* 0x0033000001267983 */ /* 0x000ee20000300800 */
[----:B----4-:R-:W-:-:S02]  /*50be0*/  IMAD.MOV.U32 R63, RZ, RZ, R239 ;  /* 0x000000ffff3f7224 */ /* 0x010fc400078e00ef */
[----:B--2---:R-:W-:Y:S02]  /*50bf0*/  IMAD.MOV.U32 R62, RZ, RZ, R238 ;  /* 0x000000ffff3e7224 */ /* 0x004fe400078e00ee */
[----:B---3--:R-:W-:Y:S02]  /*50c00*/  IMAD.MOV.U32 R60, RZ, RZ, R14 ;  /* 0x000000ffff3c7224 */ /* 0x008fe400078e000e */
[----:B------:R-:W2:Y:S01]  /*50c10*/  LDL.LU R14, [R1+0x32fc] ;  /* 0x0032fc00010e7983 */ /* 0x000ea20000300800 */
[----:B------:R-:W-:-:S03]  /*50c20*/  MOV R61, R15 ;  /* 0x0000000f003d7202 */ /* 0x000fc60000000f00 */
[----:B------:R-:W3:Y:S04]  /*50c30*/  LDL.LU R15, [R1+0x32f8] ;  /* 0x0032f800010f7983 */ /* 0x000ee80000300800 */
[----:B------:R-:W4:Y:S04]  /*50c40*/  LDL.LU R238, [R1+0x32f4] ;  /* 0x0032f40001ee7983 */ /* 0x000f280000300800 */
[----:B------:R-:W4:Y:S01]  /*50c50*/  LDL.LU R239, [R1+0x32f0] ;  /* 0x0032f00001ef7983 */ /* 0x000f220000300800 */
[----:B------:R-:W-:Y:S02]  /*50c60*/  IMAD.MOV.U32 R67, RZ, RZ, R18 ;  /* 0x000000ffff437224 */ /* 0x000fe400078e0012 */
[----:B------:R-:W-:-:S02]  /*50c70*/  IMAD.MOV.U32 R66, RZ, RZ, R19 ;  /* 0x000000ffff427224 */ /* 0x000fc400078e0013 */
[----:B------:R-:W-:Y:S02]  /*50c80*/  IMAD.MOV.U32 R64, RZ, RZ, R39 ;  /* 0x000000ffff407224 */ /* 0x000fe400078e0027 */
        /* <DEDUP_REMOVED lines=12> */
[----:B------:R-:W4:Y:S04]  /*50d50*/  LDL.LU R14, [R1+0x32d0] ;  /* 0x0032d000010e7983 */ /* 0x000f280000300800 */
[----:B------:R-:W4:Y:S04]  /*50d60*/  LDL.LU R76, [R1+0x4c0] ;  /* 0x0004c000014c7983 */ /* 0x000f280000300800 */
[----:B------:R-:W4:Y:S04]  /*50d70*/  LDL.LU R77, [R1+0x4c4] ;  /* 0x0004c400014d7983 */ /* 0x000f280000300800 */
[----:B------:R-:W4:Y:S04]  /*50d80*/  LDL.LU R78, [R1+0x4c8] ;  /* 0x0004c800014e7983 */ /* 0x000f280000300800 */
[----:B------:R-:W4:Y:S01]  /*50d90*/  LDL.LU R79, [R1+0x4cc] ;  /* 0x0004cc00014f7983 */ /* 0x000f220000300800 */
[----:B--2---:R-:W-:-:S02]  /*50da0*/  IMAD.MOV.U32 R83, RZ, RZ, R238 ;  /* 0x000000ffff537224 */ /* 0x004fc400078e00ee */
[----:B---3--:R-:W-:Y:S02]  /*50db0*/  IMAD.MOV.U32 R82, RZ, RZ, R239 ;  /* 0x000000ffff527224 */ /* 0x008fe400078e00ef */
        /* <DEDUP_REMOVED lines=34> */
[----:B------:R-:W-:Y:S01]  /*50fe0*/  MOV R49, R155 ;  /* 0x0000009b00317202 */ /* 0x000fe20000000f00 */
[----:B------:R-:W-:Y:S02]  /*50ff0*/  IMAD.MOV.U32 R48, RZ, RZ, R154 ;  /* 0x000000ffff307224 */ /* 0x000fe400078e009a */
        /* <DEDUP_REMOVED lines=13> */
[----:B------:R-:W-:Y:S02]  /*510d0*/  IMAD.MOV.U32 R251, RZ, RZ, R167 ;  /* 0x000000fffffb7224 */ /* 0x000fe400078e00a7 */
[----:B--2---:R-:W-:Y:S02]  /*510e0*/  IMAD.MOV.U32 R91, RZ, RZ, R15 ;  /* 0x000000ffff5b7224 */ /* 0x004fe400078e000f */
[----:B---3--:R-:W-:Y:S01]  /*510f0*/  IMAD.MOV.U32 R90, RZ, RZ, R14 ;  /* 0x000000ffff5a7224 */ /* 0x008fe200078e000e */
[----:B----4-:R-:W-:Y:S01]  /*51100*/  MOV R89, R239 ;  /* 0x000000ef00597202 */ /* 0x010fe20000000f00 */
[----:B------:R-:W-:-:S02]  /*51110*/  IMAD.MOV.U32 R88, RZ, RZ, R238 ;  /* 0x000000ffff587224 */ /* 0x000fc400078e00ee */
[----:B------:R-:W2:Y:S04]  /*51120*/  LDL.LU R238, [R1+0x32bc] ;  /* 0x0032bc0001ee7983 */ /* 0x000ea80000300800 */
[----:B------:R-:W2:Y:S04]  /*51130*/  LDL.LU R239, [R1+0x32b8] ;  /* 0x0032b80001ef7983 */ /* 0x000ea80000300800 */
        /* <DEDUP_REMOVED lines=26> */
[C---:B------:R-:W-:Y:S08]  /*512e0*/  HMMA.1688.F32.TF32 R120, R200.reuse, R180, R120 ;  /* 0x000000b4c878723c */ /* 0x040ff00000081078 */
        /* <DEDUP_REMOVED lines=19> */
[----:B------:R-:W-:Y:S08]  /*51420*/  HMMA.1688.F32.TF32 R44, R240, R178, R44 ;  /* 0x000000b2f02c723c */ /* 0x000ff0000008102c */
[C---:B--2---:R-:W-:Y:S08]  /*51430*/  HMMA.1688.F32.TF32 R52, R232.reuse, R238, R52 ;  /* 0x000000eee834723c */ /* 0x044ff00000081034 */
[C---:B---3--:R-:W-:Y:S08]  /*51440*/  HMMA.1688.F32.TF32 R56, R232.reuse, R14, R56 ;  /* 0x0000000ee838723c */ /* 0x048ff00000081038 */
[C---:B----4-:R-:W-:Y:S08]  /*51450*/  HMMA.1688.F32.TF32 R60, R232.reuse, R18, R60 ;  /* 0x00000012e83c723c */ /* 0x050ff0000008103c */
        /* <DEDUP_REMOVED lines=11> */
[----:B------:R-:W-:Y:S04]  /*51510*/  STL.64 [R1+0x8a0], R104 ;  /* 0x0008a06801007387 */ /* 0x000fe80000100a00 */
[----:B------:R-:W-:Y:S04]  /*51520*/  STL.64 [R1+0x8a8], R106 ;  /* 0x0008a86a01007387 */ /* 0x000fe80000100a00 */
[----:B------:R-:W-:Y:S04]  /*51530*/  STL.64 [R1+0x890], R100 ;  /* 0x0008906401007387 */ /* 0x000fe80000100a00 */
[----:B------:R-:W-:Y:S04]  /*51540*/  STL.64 [R1+0x898], R102 ;  /* 0x0008986601007387 */ /* 0x000fe80000100a00 */
[----:B------:R-:W-:Y:S01]  /*51550*/  STL.64 [R1+0x880], R96 ;  /* 0x0008806001007387 */ /* 0x000fe20000100a00 */
[C---:B------:R-:W-:Y:S03]  /*51560*/  HMMA.1688.F32.TF32 R32, R240.reuse, R10, R32 ;  /* 0x0000000af020723c */ /* 0x040fe60000081020 */
[----:B------:R-:W-:Y:S04]  /*51570*/  STL.64 [R1+0x888], R98 ;  /* 0x0008886201007387 */ /* 0x000fe80000100a00 */
[----:B------:R-:W-:Y:S01]  /*51580*/  STL.64 [R1+0x870], R92 ;  /* 0x0008705c01007387 */ /* 0x000fe20000100a00 */
[C---:B------:R-:W-:Y:S03]  /*51590*/  HMMA.1688.F32.TF32 R28, R240.reuse, R6, R28 ;  /* 0x00000006f01c723c */ /* 0x040fe6000008101c */
        /* <DEDUP_REMOVED lines=30> */
[C---:B------:R-:W-:Y:S08]  /*51780*/  HMMA.1688.F32.TF32 R20, R240.reuse, R162, R20 ;  /* 0x000000a2f014723c */ /* 0x040ff00000081014 */
[C---:B------:R-:W-:Y:S01]  /*51790*/  HMMA.1688.F32.TF32 R24, R240.reuse, R158, R24 ;  /* 0x0000009ef018723c */ /* 0x040fe20000081018 */
[----:B------:R-:W-:Y:S01]  /*517a0*/  IMAD.MOV.U32 R173, RZ, RZ, R94 ;  /* 0x000000ffffad7224 */ /* 0x000fe200078e005e */
[----:B------:R-:W-:Y:S01]  /*517b0*/  MOV R172, R95 ;  /* 0x0000005f00ac7202 */ /* 0x000fe20000000f00 */
[----:B------:R-:W-:Y:S04]  /*517c0*/  LDS R232, [R252+0xa100] ;  /* 0x00a10000fce87984 */ /* 0x000fe80000000800 */
[----:B------:R-:W-:Y:S01]  /*517d0*/  LDS R234, [R252+0xb100] ;  /* 0x00b10000fcea7984 */ /* 0x000fe20000000800 */
[C---:B-1----:R-:W-:Y:S03]  /*517e0*/  HMMA.1688.F32.TF32 R28, R240.reuse, R166, R216 ;  /* 0x000000a6f01c723c */ /* 0x042fe600000810d8 */
[----:B------:R-:W-:Y:S04]  /*517f0*/  STL.64 [R1+0x790], R44 ;  /* 0x0007902c01007387 */ /* 0x000fe80000100a00 */
[----:B------:R-:W-:Y:S04]  /*51800*/  STL.64 [R1+0x798], R46 ;  /* 0x0007982e01007387 */ /* 0x000fe80000100a00 */
[----:B------:R-:W-:Y:S04]  /*51810*/  STL.64 [R1+0x780], R32 ;  /* 0x0007802001007387 */ /* 0x000fe80000100a00 */
[----:B------:R-:W-:Y:S04]  /*51820*/  STL.64 [R1+0x788], R34 ;  /* 0x0007882201007387 */ /* 0x000fe80000100a00 */
[----:B------:R-:W-:Y:S04]  /*51830*/  LDS R233, [R3+0xa100] ;  /* 0x00a1000003e97984 */ /* 0x000fe80000000800 */
[----:B------:R-:W-:Y:S04]  /*51840*/  STL.64 [R1+0x770], R28 ;  /* 0x0007701c01007387 */ /* 0x000fe80000100a00 */
[----:B------:R1:W-:Y:S04]  /*51850*/  STL.64 [R1+0x778], R30 ;  /* 0x0007781e01007387 */ /* 0x0003e80000100a00 */
[----:B------:R-:W-:Y:S04]  /*51860*/  STL.64 [R1+0x760], R20 ;  /* 0x0007601401007387 */ /* 0x000fe80000100a00 */
[----:B------:R2:W-:Y:S01]  /*51870*/  STL.64 [R1+0x768], R22 ;  /* 0x0007681601007387 */ /* 0x0005e20000100a00 */
[C---:B-1----:R-:W-:Y:S03]  /*51880*/  HMMA.1688.F32.TF32 R28, R240.reuse, R154, R244 ;  /* 0x0000009af01c723c */ /* 0x042fe600000810f4 */
[----:B------:R-:W1:Y:S05]  /*51890*/  LDS R235, [R3+0xb100] ;  /* 0x00b1000003eb7984 */ /* 0x000e6a0000000800 */
[C---:B--2---:R-:W-:Y:S01]  /*518a0*/  HMMA.1688.F32.TF32 R20, R240.reuse, R150, R248 ;  /* 0x00000096f014723c */ /* 0x044fe200000810f8 */
[----:B------:R2:W-:Y:S04]  /*518b0*/  STL.64 [R1+0x750], R24 ;  /* 0x0007501801007387 */ /* 0x0005e80000100a00 */
[----:B------:R3:W-:Y:S04]  /*518c0*/  STL.64 [R1+0x758], R26 ;  /* 0x0007581a01007387 */ /* 0x0007e80000100a00 */
[----:B--2---:R-:W2:Y:S06]  /*518d0*/  LDL.LU R24, [R1+0x240] ;  /* 0x0002400001187983 */ /* 0x004eac0000300800 */
[----:B------:R-:W-:Y:S04]  /*518e0*/  STL.64 [R1+0x740], R28 ;  /* 0x0007401c01007387 */ /* 0x000fe80000100a00 */
[----:B------:R-:W-:Y:S04]  /*518f0*/  STL.64 [R1+0x748], R30 ;  /* 0x0007481e01007387 */ /* 0x000fe80000100a00 */
[----:B------:R4:W-:Y:S04]  /*51900*/  STL.64 [R1+0x730], R20 ;  /* 0x0007301401007387 */ /* 0x0009e80000100a00 */
[----:B------:R1:W-:Y:S04]  /*51910*/  STL.64 [R1+0x738], R22 ;  /* 0x0007381601007387 */ /* 0x0003e80000100a00 */
[----:B------:R-:W2:Y:S04]  /*51920*/  LDL.LU R25, [R1+0x244] ;  /* 0x0002440001197983 */ /* 0x000ea80000300800 */
[----:B---3--:R-:W2:Y:S04]  /*51930*/  LDL.LU R26, [R1+0x248] ;  /* 0x00024800011a7983 */ /* 0x008ea80000300800 */
[----:B------:R-:W2:Y:S04]  /*51940*/  LDL.LU R27, [R1+0x24c] ;  /* 0x00024c00011b7983 */ /* 0x000ea80000300800 */
[----:B----4-:R-:W3:Y:S04]  /*51950*/  LDL.LU R20, [R1+0x250] ;  /* 0x0002500001147983 */ /* 0x010ee80000300800 */
[----:B------:R-:W3:Y:S04]  /*51960*/  LDL.LU R21, [R1+0x254] ;  /* 0x0002540001157983 */ /* 0x000ee80000300800 */
[----:B-1----:R-:W3:Y:S04]  /*51970*/  LDL.LU R22, [R1+0x258] ;  /* 0x0002580001167983 */ /* 0x002ee80000300800 */
        /* <DEDUP_REMOVED lines=86> */
[C---:B---3--:R-:W-:Y:S08]  /*51ee0*/  HMMA.1688.F32.TF32 R84, R240.reuse, R14, R84 ;  /* 0x0000000ef054723c */ /* 0x048ff00000081054 */
[C---:B----4-:R-:W-:Y:S08]  /*51ef0*/  HMMA.1688.F32.TF32 R92, R240.reuse, R38, R92 ;  /* 0x00000026f05c723c */ /* 0x050ff0000008105c */
[C---:B------:R-:W-:Y:S08]  /*51f00*/  HMMA.1688.F32.TF32 R96, R240.reuse, R42, R96 ;  /* 0x0000002af060723c */ /* 0x040ff00000081060 */
[----:B------:R-:W-:Y:S01]  /*51f10*/  HMMA.1688.F32.TF32 R88, R240, R18, R88 ;  /* 0x00000012f058723c */ /* 0x000fe20000081058 */
[----:B------:R-:W-:Y:S04]  /*51f20*/  LDS R240, [R252+0xa180] ;  /* 0x00a18000fcf07984 */ /* 0x000fe80000000800 */
[----:B------:R-:W-:Y:S10]  /*51f30*/  LDS R242, [R252+0xb180] ;  /* 0x00b18000fcf27984 */ /* 0x000ff40000000800 */
        /* <DEDUP_REMOVED lines=10> */
[----:B------:R-:W-:Y:S04]  /*51fe0*/  LDS R241, [R3+0xa180] ;  /* 0x00a1800003f17984 */ /* 0x000fe80000000800 */
[----:B------:R-:W2:Y:S01]  /*51ff0*/  LDS R243, [R3+0xb180] ;  /* 0x00b1800003f37984 */ /* 0x000ea20000000800 */
        /* <DEDUP_REMOVED lines=11> */
[C---:B------:R-:W-:Y:S01]  /*520b0*/  HMMA.1688.F32.TF32 R44, R232.reuse, R154, R32 ;  /* 0x0000009ae82c723c */ /* 0x040fe20000081020 */
[----:B------:R-:W-:Y:S07]  /*520c0*/  STL.64 [R1+0x4a0], R76 ;  /* 0x0004a04c01007387 */ /* 0x000fee0000100a00 */
[C---:B------:R-:W-:Y:S01]  /*520d0*/  HMMA.1688.F32.TF32 R32, R232.reuse, R150, R28 ;  /* 0x00000096e820723c */ /* 0x040fe2000008101c */
[----:B------:R-:W-:Y:S07]  /*520e0*/  STL.64 [R1+0x4a8], R78 ;  /* 0x0004a84e01007387 */ /* 0x000fee0000100a00 */
        /* <DEDUP_REMOVED lines=27> */
[----:B------:R-:W-:Y:S01]  /*522a0*/  STL.64 [R1+0x520], R32 ;  /* 0x0005202001007387 */ /* 0x000fe20000100a00 */
[C---:B--2---:R-:W-:Y:S03]  /*522b0*/  HMMA.1688.F32.TF32 R24, R240.reuse, R182, R244 ;  /* 0x000000b6f018723c */ /* 0x044fe600000810f4 */
[----:B------:R-:W-:Y:S04]  /*522c0*/  STL.64 [R1+0x528], R34 ;  /* 0x0005282201007387 */ /* 0x000fe80000100a00 */
[----:B------:R-:W-:Y:S04]  /*522d0*/  STL.64 [R1+0x510], R28 ;  /* 0x0005101c01007387 */ /* 0x000fe80000100a00 */
[----:B------:R-:W-:Y:S04]  /*522e0*/  STL.64 [R1+0x518], R30 ;  /* 0x0005181e01007387 */ /* 0x000fe80000100a00 */
[----:B------:R-:W-:Y:S04]  /*522f0*/  STL.64 [R1+0x260], R20 ;  /* 0x0002601401007387 */ /* 0x000fe80000100a00 */
[----:B------:R1:W-:Y:S04]  /*52300*/  STL.64 [R1+0x268], R22 ;  /* 0x0002681601007387 */ /* 0x0003e80000100a00 */
[----:B------:R-:W2:Y:S04]  /*52310*/  LDL.LU R228, [R1+0x10] ;  /* 0x0000100001e47983 */ /* 0x000ea80000300800 */
[----:B------:R-:W-:Y:S01]  /*52320*/  LDS R232, [R252+0xa200] ;  /* 0x00a20000fce87984 */ /* 0x000fe20000000800 */
[----:B-1----:R-:W-:Y:S03]  /*52330*/  HMMA.1688.F32.TF32 R20, R240, R178, R248 ;  /* 0x000000b2f014723c */ /* 0x002fe600000810f8 */
[----:B------:R-:W-:Y:S04]  /*52340*/  STL.64 [R1+0x430], R24 ;  /* 0x0004301801007387 */ /* 0x000fe80000100a00 */
[----:B------:R-:W-:Y:S04]  /*52350*/  STL.64 [R1+0x438], R26 ;  /* 0x0004381a01007387 */ /* 0x000fe80000100a00 */
[----:B------:R-:W-:Y:S04]  /*52360*/  LDS R234, [R252+0xb200] ;  /* 0x00b20000fcea7984 */ /* 0x000fe80000000800 */
[----:B------:R-:W-:Y:S04]  /*52370*/  LDS R233, [R3+0xa200] ;  /* 0x00a2000003e97984 */ /* 0x000fe80000000800 */
[----:B------:R-:W1:Y:S04]  /*52380*/  LDS R235, [R3+0xb200] ;  /* 0x00b2000003eb7984 */ /* 0x000e680000000800 */
[----:B------:R3:W-:Y:S04]  /*52390*/  STL.64 [R1+0x420], R20 ;  /* 0x0004201401007387 */ /* 0x0007e80000100a00 */
        /* <DEDUP_REMOVED lines=16> */
[----:B---3--:R-:W3:Y:S04]  /*524a0*/  LDL.LU R20, [R1+0xd0] ;  /* 0x0000d00001147983 */ /* 0x008ee80000300800 */
[----:B------:R-:W3:Y:S04]  /*524b0*/  LDL.LU R21, [R1+0xd4] ;  /* 0x0000d40001157983 */ /* 0x000ee80000300800 */
[----:B----4-:R-:W3:Y:S04]  /*524c0*/  LDL.LU R22, [R1+0xd8] ;  /* 0x0000d80001167983 */ /* 0x010ee80000300800 */
        /* <DEDUP_REMOVED lines=85> */
[----:B------:R-:W4:Y:S04]  /*52a20*/  LDL.LU R216, [R1] ;  /* 0x0000000001d87983 */ /* 0x000f280000300800 */
[----:B------:R-:W4:Y:S04]  /*52a30*/  LDL.LU R217, [R1+0x4] ;  /* 0x0000040001d97983 */ /* 0x000f280000300800 */
[----:B------:R-:W4:Y:S04]  /*52a40*/  LDL.LU R218, [R1+0x8] ;  /* 0x0000080001da7983 */ /* 0x000f280000300800 */
[----:B------:R-:W4:Y:S01]  /*52a50*/  LDL.LU R219, [R1+0xc] ;  /* 0x00000c0001db7983 */ /* 0x000f220000300800 */
[----:B-1----:R-:W-:Y:S08]  /*52a60*/  HMMA.1688.F32.TF32 R48, R232, R10, R48 ;  /* 0x0000000ae830723c */ /* 0x002ff00000081030 */
        /* <DEDUP_REMOVED lines=10> */
[C---:B------:R-:W-:Y:S11]  /*52b10*/  HMMA.1688.F32.TF32 R104, R240.reuse, R174, R104 ;  /* 0x000000aef068723c */ /* 0x040ff60000081068 */
[----:B------:R-:W-:Y:S04]  /*52b20*/  @!UPT UIADD3 URZ, URZ, URZ, URZ ;  /* 0x0000003f3f3ff290 */ /* 0x000fe8000fffe03f */
[----:B------:R-:W-:Y:S04]  /*52b30*/  STL.64 [R1+0x410], R112 ;  /* 0x0004107001007387 */ /* 0x000fe80000100a00 */
[----:B------:R1:W-:Y:S01]  /*52b40*/  STL.64 [R1+0x418], R114 ;  /* 0x0004187201007387 */ /* 0x0003e20000100a00 */
[C---:B------:R-:W-:Y:S03]  /*52b50*/  HMMA.1688.F32.TF32 R88, R240.reuse, R158, R88 ;  /* 0x0000009ef058723c */ /* 0x040fe60000081058 */
[----:B-1----:R-:W2:Y:S04]  /*52b60*/  LDL.LU.64 R114, [R1+0x3248] ;  /* 0x0032480001727983 */ /* 0x002ea80000300a00 */
[----:B------:R-:W2:Y:S04]  /*52b70*/  LDL.LU.64 R112, [R1+0x3240] ;  /* 0x0032400001707983 */ /* 0x000ea80000300a00 */
[----:B------:R-:W-:Y:S04]  /*52b80*/  STL.64 [R1+0x400], R108 ;  /* 0x0004006c01007387 */ /* 0x000fe80000100a00 */
[----:B------:R1:W-:Y:S01]  /*52b90*/  STL.64 [R1+0x408], R110 ;  /* 0x0004086e01007387 */ /* 0x0003e20000100a00 */
[C---:B------:R-:W-:Y:S03]  /*52ba0*/  HMMA.1688.F32.TF32 R72, R240.reuse, R38, R72 ;  /* 0x00000026f048723c */ /* 0x040fe60000081048 */
[----:B-1----:R-:W3:Y:S04]  /*52bb0*/  LDL.LU.64 R110, [R1+0x3238] ;  /* 0x00323800016e7983 */ /* 0x002ee80000300a00 */
[----:B------:R-:W3:Y:S04]  /*52bc0*/  LDL.LU.64 R108, [R1+0x3230] ;  /* 0x00323000016c7983 */ /* 0x000ee80000300a00 */
[----:B------:R-:W-:Y:S04]  /*52bd0*/  STL.64 [R1+0x3f0], R104 ;  /* 0x0003f06801007387 */ /* 0x000fe80000100a00 */
[----:B------:R1:W-:Y:S04]  /*52be0*/  STL.64 [R1+0x3f8], R106 ;  /* 0x0003f86a01007387 */ /* 0x0003e80000100a00 */
        /* <DEDUP_REMOVED lines=50> */
[----:B------:R-:W2:Y:S04]  /*52f10*/  LDL.LU.64 R62, [R1+0x3178] ;  /* 0x00317800013e7983 */ /* 0x000ea80000300a00 */
[----:B------:R-:W2:Y:S04]  /*52f20*/  LDL.LU.64 R60, [R1+0x3170] ;  /* 0x00317000013c7983 */ /* 0x000ea80000300a00 */
[----:B------:R-:W-:Y:S04]  /*52f30*/  STL.64 [R1+0x240], R240 ;  /* 0x000240f001007387 */ /* 0x000fe80000100a00 */
[----:B------:R-:W-:Y:S04]  /*52f40*/  STL.64 [R1+0x248], R242 ;  /* 0x000248f201007387 */ /* 0x000fe80000100a00 */
[----:B------:R-:W-:Y:S04]  /*52f50*/  STL.64 [R1+0x340], R56 ;  /* 0x0003403801007387 */ /* 0x000fe80000100a00 */
[----:B------:R1:W-:Y:S01]  /*52f60*/  STL.64 [R1+0x348], R58 ;  /* 0x0003483a01007387 */ /* 0x0003e20000100a00 */
[C---:B------:R-:W-:Y:S03]  /*52f70*/  HMMA.1688.F32.TF32 R248, R232.reuse, R158, R248 ;  /* 0x0000009ee8f8723c */ /* 0x040fe600000810f8 */
[----:B------:R-:W-:Y:S04]  /*52f80*/  LDS R240, [R252+0xa280] ;  /* 0x00a28000fcf07984 */ /* 0x000fe80000000800 */
[----:B------:R-:W-:Y:S04]  /*52f90*/  LDS R242, [R252+0xb280] ;  /* 0x00b28000fcf27984 */ /* 0x000fe80000000800 */
[----:B-1----:R-:W2:Y:S04]  /*52fa0*/  LDL.LU.64 R58, [R1+0x3168] ;  /* 0x00316800013a7983 */ /* 0x002ea80000300a00 */
[----:B------:R-:W2:Y:S04]  /*52fb0*/  LDL.LU.64 R56, [R1+0x3160] ;  /* 0x0031600001387983 */ /* 0x000ea80000300a00 */
[----:B------:R-:W-:Y:S04]  /*52fc0*/  STL.64 [R1+0x330], R52 ;  /* 0x0003303401007387 */ /* 0x000fe80000100a00 */
[----:B------:R1:W-:Y:S01]  /*52fd0*/  STL.64 [R1+0x338], R54 ;  /* 0x0003383601007387 */ /* 0x0003e20000100a00 */
[C---:B------:R-:W-:Y:S03]  /*52fe0*/  HMMA.1688.F32.TF32 R28, R232.reuse, R154, R28 ;  /* 0x0000009ae81c723c */ /* 0x040fe6000008101c */
[----:B------:R-:W-:Y:S04]  /*52ff0*/  LDS R241, [R3+0xa280] ;  /* 0x00a2800003f17984 */ /* 0x000fe80000000800 */
[----:B------:R-:W2:Y:S04]  /*53000*/  LDS R243, [R3+0xb280] ;  /* 0x00b2800003f37984 */ /* 0x000ea80000000800 */
        /* <DEDUP_REMOVED lines=31> */
[----:B------:R1:W-:Y:S02]  /*53200*/  STL.64 [R1+0x2b8], R30 ;  /* 0x0002b81e01007387 */ /* 0x0003e40000100a00 */
[C---:B-1----:R-:W-:Y:S08]  /*53210*/  HMMA.1688.F32.TF32 R28, R232.reuse, R150, R196 ;  /* 0x00000096e81c723c */ /* 0x042ff000000810c4 */
[C---:B------:R-:W-:Y:S08]  /*53220*/  HMMA.1688.F32.TF32 R228, R232.reuse, R42, R228 ;  /* 0x0000002ae8e4723c */ /* 0x040ff000000810e4 */
[C---:B------:R-:W-:Y:S07]  /*53230*/  HMMA.1688.F32.TF32 R196, R232.reuse, R38, R216 ;  /* 0x00000026e8c4723c */ /* 0x040fee00000810d8 */
[----:B------:R-:W-:Y:S04]  /*53240*/  STL.64 [R1+0x2a0], R28 ;  /* 0x0002a01c01007387 */ /* 0x000fe80000100a00 */
[----:B------:R2:W-:Y:S04]  /*53250*/  STL.64 [R1+0x2a8], R30 ;  /* 0x0002a81e01007387 */ /* 0x0005e80000100a00 */
[----:B------:R-:W-:Y:S04]  /*53260*/  STL.64 [R1+0x4f0], R228 ;  /* 0x0004f0e401007387 */ /* 0x000fe80000100a00 */
[----:B------:R-:W-:Y:S04]  /*53270*/  STL.64 [R1+0x4f8], R230 ;  /* 0x0004f8e601007387 */ /* 0x000fe80000100a00 */
[----:B------:R-:W3:Y:S04]  /*53280*/  LDL.LU R216, [R1+0x90] ;  /* 0x0000900001d87983 */ /* 0x000ee80000300800 */
[----:B------:R-:W-:Y:S04]  /*53290*/  STL.64 [R1+0x280], R196 ;  /* 0x000280c401007387 */ /* 0x000fe80000100a00 */
[----:B------:R-:W-:Y:S01]  /*532a0*/  STL.64 [R1+0x288], R198 ;  /* 0x000288c601007387 */ /* 0x000fe20000100a00 */
[----:B--2---:R-:W-:Y:S01]  /*532b0*/  HMMA.1688.F32.TF32 R28, R232, R18, R248 ;  /* 0x00000012e81c723c */ /* 0x004fe200000810f8 */
[----:B------:R-:W-:Y:S11]  /*532c0*/  IMAD.MOV.U32 R219, RZ, RZ, R244 ;  /* 0x000000ffffdb7224 */ /* 0x000ff600078e00f4 */
[----:B------:R-:W-:Y:S11]  /*532d0*/  @!UPT UIADD3 URZ, URZ, URZ, URZ ;  /* 0x0000003f3f3ff290 */ /* 0x000ff6000fffe03f */
[----:B------:R1:W-:Y:S04]  /*532e0*/  STL.64 [R1+0x270], R28 ;  /* 0x0002701c01007387 */ /* 0x0003e80000100a00 */
[----:B------:R2:W-:Y:S04]  /*532f0*/  STL.64 [R1+0x278], R30 ;  /* 0x0002781e01007387 */ /* 0x0005e80000100a00 */
[----:B------:R-:W3:Y:S04]  /*53300*/  LDL.LU R217, [R1+0x94] ;  /* 0x0000940001d97983 */ /* 0x000ee80000300800 */
[----:B------:R-:W3:Y:S04]  /*53310*/  LDL.LU R218, [R1+0x98] ;  /* 0x0000980001da7983 */ /* 0x000ee80000300800 */
[----:B------:R-:W3:Y:S04]  /*53320*/  LDL.LU R244, [R1+0x30d8] ;  /* 0x0030d80001f47983 */ /* 0x000ee80000300800 */
[----:B-1----:R-:W4:Y:S04]  /*53330*/  LDL.LU R28, [R1+0xc0] ;  /* 0x0000c000011c7983 */ /* 0x002f280000300800 */
[----:B------:R-:W4:Y:S04]  /*53340*/  LDL.LU R29, [R1+0xc4] ;  /* 0x0000c400011d7983 */ /* 0x000f280000300800 */
[----:B--2---:R-:W4:Y:S04]  /*53350*/  LDL.LU R30, [R1+0xc8] ;  /* 0x0000c800011e7983 */ /* 0x004f280000300800 */
[----:B------:R-:W4:Y:S01]  /*53360*/  LDL.LU R31, [R1+0xcc] ;  /* 0x0000cc00011f7983 */ /* 0x000f220000300800 */
[----:B------:R-:W-:-:S03]  /*53370*/  IMAD.MOV.U32 R228, RZ, RZ, R245 ;  /* 0x000000ffffe47224 */ /* 0x000fc600078e00f5 */
[----:B------:R-:W2:Y:S01]  /*53380*/  LDL.LU R196, [R1+0xb0] ;  /* 0x0000b00001c47983 */ /* 0x000ea20000300800 */
[----:B------:R-:W-:-:S03]  /*53390*/  MOV R229, R246 ;  /* 0x000000f600e57202 */ /* 0x000fc60000000f00 */
[----:B------:R-:W2:Y:S01]  /*533a0*/  LDL.LU R197, [R1+0xb4] ;  /* 0x0000b40001c57983 */ /* 0x000ea20000300800 */
[----:B------:R-:W-:-:S03]  /*533b0*/  IMAD.MOV.U32 R230, RZ, RZ, R247 ;  /* 0x000000ffffe67224 */ /* 0x000fc600078e00f7 */
[----:B------:R-:W2:Y:S01]  /*533c0*/  LDL.LU R198, [R1+0xb8] ;  /* 0x0000b80001c67983 */ /* 0x000ea20000300800 */
[----:B------:R-:W-:Y:S01]  /*533d0*/  IMAD.MOV.U32 R231, RZ, RZ, R20 ;  /* 0x000000ffffe77224 */ /* 0x000fe200078e0014 */
[----:B------:R-:W-:Y:S01]  /*533e0*/  MOV R249, R22 ;  /* 0x0000001600f97202 */ /* 0x000fe20000000f00 */
[----:B------:R-:W-:Y:S02]  /*533f0*/  IMAD.MOV.U32 R248, RZ, RZ, R21 ;  /* 0x000000fffff87224 */ /* 0x000fe400078e0015 */
[----:B------:R-:W-:Y:S02]  /*53400*/  IMAD.MOV.U32 R250, RZ, RZ, R23 ;  /* 0x000000fffffa7224 */ /* 0x000fe400078e0017 */
[----:B---3--:R-:W-:Y:S02]  /*53410*/  IMAD.MOV.U32 R199, RZ, RZ, R244 ;  /* 0x000000ffffc77224 */ /* 0x008fe400078e00f4 */
        /* <DEDUP_REMOVED lines=8> */
[----:B------:R-:W-:-:S03]  /*534a0*/  IMAD.MOV.U32 R251, RZ, RZ, R24 ;  /* 0x000000fffffb7224 */ /* 0x000fc600078e0018 */
[----:B------:R-:W4:Y:S01]  /*534b0*/  LDL.LU R24, [R1+0x30b4] ;  /* 0x0030b40001187983 */ /* 0x000f220000300800 */
[C---:B---3--:R-:W-:Y:S08]  /*534c0*/  HMMA.1688.F32.TF32 R244, R232.reuse, R14, R244 ;  /* 0x0000000ee8f4723c */ /* 0x048ff000000810f4 */
[----:B--2---:R-:W-:Y:S11]  /*534d0*/  HMMA.1688.F32.TF32 R20, R232, R238, R20 ;  /* 0x000000eee814723c */ /* 0x004ff60000081014 */
[----:B------:R-:W-:Y:S04]  /*534e0*/  @!UPT UIADD3 URZ, URZ, URZ, URZ ;  /* 0x0000003f3f3ff290 */ /* 0x000fe8000fffe03f */
[----:B------:R1:W-:Y:S01]  /*534f0*/  STL.64 [R1+0x4e0], R244 ;  /* 0x0004e0f401007387 */ /* 0x0003e20000100a00 */
[----:B------:R-:W-:-:S03]  /*53500*/  IMAD.MOV.U32 R232, RZ, RZ, R27 ;  /* 0x000000ffffe87224 */ /* 0x000fc600078e001b */
[----:B------:R2:W-:Y:S01]  /*53510*/  STL.64 [R1+0x4e8], R246 ;  /* 0x0004e8f601007387 */ /* 0x0005e20000100a00 */
[----:B-1----:R-:W-:Y:S01]  /*53520*/  IMAD.MOV.U32 R244, RZ, RZ, R25 ;  /* 0x000000fffff47224 */ /* 0x002fe200078e0019 */
[----:B------:R-:W-:Y:S02]  /*53530*/  MOV R245, R26 ;  /* 0x0000001a00f57202 */ /* 0x000fe40000000f00 */
[----:B------:R-:W3:Y:S04]  /*53540*/  LDL.LU R25, [R1+0x30b0] ;  /* 0x0030b00001197983 */ /* 0x000ee80000300800 */
[----:B------:R-:W3:Y:S04]  /*53550*/  LDL.LU R26, [R1+0x30ac] ;  /* 0x0030ac00011a7983 */ /* 0x000ee80000300800 */
[----:B------:R-:W-:Y:S04]  /*53560*/  STL.64 [R1+0x4c0], R20 ;  /* 0x0004c01401007387 */ /* 0x000fe80000100a00 */
[----:B------:R-:W3:Y:S04]  /*53570*/  LDL.LU R27, [R1+0x30a8] ;  /* 0x0030a800011b7983 */ /* 0x000ee80000300800 */
[----:B------:R-:W3:Y:S04]  /*53580*/  LDL.LU R233, [R1+0x84] ;  /* 0x0000840001e97983 */ /* 0x000ee80000300800 */
[----:B------:R-:W3:Y:S04]  /*53590*/  LDL.LU R234, [R1+0x88] ;  /* 0x0000880001ea7983 */ /* 0x000ee80000300800 */
[----:B------:R-:W3:Y:S01]  /*535a0*/  LDL.LU R235, [R1+0x8c] ;  /* 0x00008c0001eb7983 */ /* 0x000ee20000300800 */
[C---:B----4-:R-:W-:Y:S08]  /*535b0*/  HMMA.1688.F32.TF32 R28, R240.reuse, R178, R28 ;  /* 0x000000b2f01c723c */ /* 0x050ff0000008101c */
[C---:B------:R-:W-:Y:S08]  /*535c0*/  HMMA.1688.F32.TF32 R196, R240.reuse, R10, R196 ;  /* 0x0000000af0c4723c */ /* 0x040ff000000810c4 */
[C---:B------:R-:W-:Y:S08]  /*535d0*/  HMMA.1688.F32.TF32 R228, R240.reuse, R6, R228 ;  /* 0x00000006f0e4723c */ /* 0x040ff000000810e4 */
[----:B------:R-:W-:Y:S01]  /*535e0*/  HMMA.1688.F32.TF32 R216, R240, R174, R216 ;  /* 0x000000aef0d8723c */ /* 0x000fe200000810d8 */
[----:B--2---:R-:W-:Y:S01]  /*535f0*/  IMAD.MOV.U32 R246, RZ, RZ, R2 ;  /* 0x000000fffff67224 */ /* 0x004fe200078e0002 */
[----:B------:R-:W-:Y:S01]  /*53600*/  LDS R20, [R252+0xa300] ;  /* 0x00a30000fc147984 */ /* 0x000fe20000000800 */
[----:B------:R-:W-:-:S03]  /*53610*/  IMAD.MOV.U32 R247, RZ, RZ, R0 ;  /* 0x000000fffff77224 */ /* 0x000fc600078e0000 */
[----:B------:R-:W-:Y:S02]  /*53620*/  LDS R21, [R3+0xa300] ;  /* 0x00a3000003157984 */ /* 0x000fe40000000800 */
[----:B------:R-:W-:Y:S02]  /*53630*/  IMAD.MOV.U32 R168, RZ, RZ, R199 ;  /* 0x000000ffffa87224 */ /* 0x000fe400078e00c7 */
[----:B------:R-:W-:Y:S01]  /*53640*/  IMAD.MOV.U32 R169, RZ, RZ, R198 ;  /* 0x000000ffffa97224 */ /* 0x000fe200078e00c6 */
[C---:B---3--:R-:W-:Y:S11]  /*53650*/  HMMA.1688.F32.TF32 R24, R240.reuse, R182, R24 ;  /* 0x000000b6f018723c */ /* 0x048ff60000081018 */
[----:B------:R-:W-:Y:S11]  /*53660*/  @!UPT UIADD3 URZ, URZ, URZ, URZ ;  /* 0x0000003f3f3ff290 */ /* 0x000ff6000fffe03f */
[----:B------:R-:W-:Y:S01]  /*53670*/  @!UPT UIADD3 URZ, URZ, URZ, URZ ;  /* 0x0000003f3f3ff290 */ /* 0x000fe2000fffe03f */
[----:B------:R-:W-:Y:S04]  /*53680*/  STL.64 [R1+0x4d0], R24 ;  /* 0x0004d01801007387 */ /* 0x000fe80000100a00 */
[----:B------:R-:W-:Y:S04]  /*53690*/  STL.64 [R1+0x4d8], R26 ;  /* 0x0004d81a01007387 */ /* 0x000fe80000100a00 */
[----:B------:R-:W-:Y:S04]  /*536a0*/  STL.64 [R1+0x9a0], R28 ;  /* 0x0009a01c01007387 */ /* 0x000fe80000100a00 */
[----:B------:R1:W-:Y:S01]  /*536b0*/  STL.64 [R1+0x9a8], R30 ;  /* 0x0009a81e01007387 */ /* 0x0003e20000100a00 */
[----:B------:R-:W-:Y:S01]  /*536c0*/  HMMA.1688.F32.TF32 R232, R240, R170, R232 ;  /* 0x000000aaf0e8723c */ /* 0x000fe200000810e8 */
[----:B------:R-:W-:Y:S01]  /*536d0*/  IMAD.MOV.U32 R2, RZ, RZ, R22 ;  /* 0x000000ffff027224 */ /* 0x000fe200078e0016 */
[----:B------:R-:W-:Y:S01]  /*536e0*/  MOV R0, R23 ;  /* 0x0000001700007202 */ /* 0x000fe20000000f00 */
[----:B------:R-:W-:Y:S04]  /*536f0*/  LDS R22, [R252+0xb300] ;  /* 0x00b30000fc167984 */ /* 0x000fe80000000800 */
[----:B------:R-:W2:Y:S04]  /*53700*/  LDS R23, [R3+0xb300] ;  /* 0x00b3000003177984 */ /* 0x000ea80000000800 */
[----:B-1----:R-:W3:Y:S04]  /*53710*/  LDL.LU.64 R30, [R1+0x30a0] ;  /* 0x0030a000011e7983 */ /* 0x002ee80000300a00 */
[----:B------:R-:W3:Y:S04]  /*53720*/  LDL.LU.64 R28, [R1+0x3098] ;  /* 0x00309800011c7983 */ /* 0x000ee80000300a00 */
[----:B------:R1:W-:Y:S04]  /*53730*/  STL.64 [R1+0x990], R196 ;  /* 0x000990c401007387 */ /* 0x0003e80000100a00 */
[----:B------:R-:W4:Y:S04]  /*53740*/  LDL.LU.64 R198, [R1+0x3090] ;  /* 0x0030900001c67983 */ /* 0x000f280000300a00 */
[----:B------:R-:W-:Y:S04]  /*53750*/  LDS R24, [R252+0xa380] ;  /* 0x00a38000fc187984 */ /* 0x000fe80000000800 */
[----:B-1----:R-:W4:Y:S04]  /*53760*/  LDL.LU.64 R196, [R1+0x3088] ;  /* 0x0030880001c47983 */ /* 0x002f280000300a00 */
[----:B------:R1:W-:Y:S04]  /*53770*/  STL [R1+0x2ffc], R168 ;  /* 0x002ffca801007387 */ /* 0x0003e80000100800 */
[----:B------:R2:W-:Y:S04]  /*53780*/  STL [R1+0x2ff8], R169 ;  /* 0x002ff8a901007387 */ /* 0x0005e80000100800 */
[----:B------:R-:W-:Y:S04]  /*53790*/  STL.64 [R1+0x980], R228 ;  /* 0x000980e401007387 */ /* 0x000fe80000100a00 */
[----:B------:R2:W-:Y:S01]  /*537a0*/  STL.64 [R1+0x988], R230 ;  /* 0x000988e601007387 */ /* 0x0005e20000100a00 */
[----:B-1----:R-:W-:Y:S01]  /*537b0*/  MOV R168, R218 ;  /* 0x000000da00a87202 */ /* 0x002fe20000000f00 */
[----:B--2---:R-:W-:-:S02]  /*537c0*/  IMAD.MOV.U32 R169, RZ, RZ, R219 ;  /* 0x000000ffffa97224 */ /* 0x004fc400078e00db */
[----:B------:R-:W-:Y:S04]  /*537d0*/  LDS R26, [R252+0xb380] ;  /* 0x00b38000fc1a7984 */ /* 0x000fe80000000800 */
[----:B------:R-:W-:Y:S04]  /*537e0*/  LDS R25, [R3+0xa380] ;  /* 0x00a3800003197984 */ /* 0x000fe80000000800 */
[----:B------:R-:W2:Y:S04]  /*537f0*/  LDL.LU.64 R230, [R1+0x3080] ;  /* 0x0030800001e67983 */ /* 0x000ea80000300a00 */
[----:B------:R-:W2:Y:S04]  /*53800*/  LDL.LU.64 R228, [R1+0x3078] ;  /* 0x0030780001e47983 */ /* 0x000ea80000300a00 */
[----:B------:R1:W-:Y:S04]  /*53810*/  STL.64 [R1+0x970], R216 ;  /* 0x000970d801007387 */ /* 0x0003e80000100a00 */
[----:B------:R-:W4:Y:S04]  /*53820*/  LDL.LU.64 R218, [R1+0x3070] ;  /* 0x0030700001da7983 */ /* 0x000f280000300a00 */
[----:B------:R-:W2:Y:S04]  /*53830*/  LDS R27, [R3+0xb380] ;  /* 0x00b38000031b7984 */ /* 0x000ea80000000800 */
[----:B-1----:R-:W4:Y:S04]  /*53840*/  LDL.LU.64 R216, [R1+0x3068] ;  /* 0x0030680001d87983 */ /* 0x002f280000300a00 */
[----:B------:R-:W-:Y:S04]  /*53850*/  STL [R1+0x3004], R169 ;  /* 0x003004a901007387 */ /* 0x000fe80000100800 */
[----:B------:R-:W-:Y:S04]  /*53860*/  STL [R1+0x3000], R168 ;  /* 0x003000a801007387 */ /* 0x000fe80000100800 */
[----:B------:R-:W-:Y:S04]  /*53870*/  STL.64 [R1+0x960], R232 ;  /* 0x000960e801007387 */ /* 0x000fe80000100a00 */
[----:B------:R1:W-:Y:S02]  /*53880*/  STL.64 [R1+0x968], R234 ;  /* 0x000968ea01007387 */ /* 0x0003e40000100a00 */
[C---:B-1----:R-:W-:Y:S08]  /*53890*/  HMMA.1688.F32.TF32 R232, R240.reuse, R166, R244 ;  /* 0x000000a6f0e8723c */ /* 0x042ff000000810f4 */
[----:B------:R-:W-:Y:S11]  /*538a0*/  HMMA.1688.F32.TF32 R244, R240, R162, R248 ;  /* 0x000000a2f0f4723c */ /* 0x000ff600000810f8 */
[----:B------:R-:W-:Y:S04]  /*538b0*/  @!UPT UIADD3 URZ, URZ, URZ, URZ ;  /* 0x0000003f3f3ff290 */ /* 0x000fe8000fffe03f */
[----:B------:R4:W-:Y:S01]  /*538c0*/  STL.64 [R1+0x950], R232 ;  /* 0x000950e801007387 */ /* 0x0009e20000100a00 */
[----:B------:R-:W-:Y:S02]  /*538d0*/  IMAD.MOV.U32 R169, RZ, RZ, R234 ;  /* 0x000000ffffa97224 */ /* 0x000fe400078e00ea */
[----:B------:R-:W-:-:S05]  /*538e0*/  IMAD.MOV.U32 R168, RZ, RZ, R235 ;  /* 0x000000ffffa87224 */ /* 0x000fca00078e00eb */
[----:B------:R-:W-:Y:S04]  /*538f0*/  STL.64 [R1+0x940], R244 ;  /* 0x000940f401007387 */ /* 0x000fe80000100a00 */
[----:B------:R-:W-:Y:S01]  /*53900*/  STL.64 [R1+0x948], R246 ;  /* 0x000948f601007387 */ /* 0x000fe20000100a00 */
[C---:B---3--:R-:W-:Y:S08]  /*53910*/  HMMA.1688.F32.TF32 R28, R240.reuse, R42, R28 ;  /* 0x0000002af01c723c */ /* 0x048ff0000008101c */
[C---:B--2---:R-:W-:Y:S08]  /*53920*/  HMMA.1688.F32.TF32 R228, R240.reuse, R154, R228 ;  /* 0x0000009af0e4723c */ /* 0x044ff000000810e4 */
[C---:B----4-:R-:W-:Y:S08]  /*53930*/  HMMA.1688.F32.TF32 R232, R240.reuse, R158, R216 ;  /* 0x0000009ef0e8723c */ /* 0x050ff000000810d8 */
[C---:B------:R-:W-:Y:S08]  /*53940*/  HMMA.1688.F32.TF32 R216, R240.reuse, R150, R196 ;  /* 0x00000096f0d8723c */ /* 0x040ff000000810c4 */
[C---:B------:R-:W-:Y:S07]  /*53950*/  HMMA.1688.F32.TF32 R196, R240.reuse, R38, R32 ;  /* 0x00000026f0c4723c */ /* 0x040fee0000081020 */
[----:B------:R-:W-:Y:S04]  /*53960*/  STL.64 [R1+0x930], R232 ;  /* 0x000930e801007387 */ /* 0x000fe80000100a00 */
[----:B------:R-:W-:Y:S04]  /*53970*/  STL.64 [R1+0x938], R234 ;  /* 0x000938ea01007387 */ /* 0x000fe80000100a00 */
[----:B------:R-:W-:Y:S01]  /*53980*/  STL.64 [R1+0x920], R228 ;  /* 0x000920e401007387 */ /* 0x000fe20000100a00 */
[C---:B------:R-:W-:Y:S03]  /*53990*/  HMMA.1688.F32.TF32 R32, R240.reuse, R18, R44 ;  /* 0x00000012f020723c */ /* 0x040fe6000008102c */
[----:B------:R-:W-:Y:S04]  /*539a0*/  STL.64 [R1+0x928], R230 ;  /* 0x000928e601007387 */ /* 0x000fe80000100a00 */
[----:B------:R-:W-:Y:S04]  /*539b0*/  STL.64 [R1+0x910], R216 ;  /* 0x000910d801007387 */ /* 0x000fe80000100a00 */
[----:B------:R-:W-:Y:S04]  /*539c0*/  STL.64 [R1+0x918], R218 ;  /* 0x000918da01007387 */ /* 0x000fe80000100a00 */
[----:B------:R-:W-:Y:S04]  /*539d0*/  STL.64 [R1+0x900], R28 ;  /* 0x0009001c01007387 */ /* 0x000fe80000100a00 */
[----:B------:R1:W-:Y:S02]  /*539e0*/  STL.64 [R1+0x908], R30 ;  /* 0x0009081e01007387 */ /* 0x0003e40000100a00 */
[C---:B-1----:R-:W-:Y:S02]  /*539f0*/  HMMA.1688.F32.TF32 R28, R240.reuse, R14, R48 ;  /* 0x0000000ef01c723c */ /* 0x042fe40000081030 */
[----:B------:R-:W-:Y:S04]  /*53a00*/  STL.64 [R1+0x8f0], R196 ;  /* 0x0008f0c401007387 */ /* 0x000fe80000100a00 */
[----:B------:R-:W-:Y:S02]  /*53a10*/  STL.64 [R1+0x8f8], R198 ;  /* 0x0008f8c601007387 */ /* 0x000fe40000100a00 */
[----:B------:R-:W-:Y:S02]  /*53a20*/  HMMA.1688.F32.TF32 R44, R240, R238, R52 ;  /* 0x000000eef02c723c */ /* 0x000fe40000081034 */
[----:B------:R-:W-:Y:S04]  /*53a30*/  STL.64 [R1+0x8e0], R32 ;  /* 0x0008e02001007387 */ /* 0x000fe80000100a00 */
[----:B------:R1:W-:Y:S09]  /*53a40*/  STL.64 [R1+0x8e8], R34 ;  /* 0x0008e82201007387 */ /* 0x0003f20000100a00 */
[----:B------:R-:W-:Y:S01]  /*53a50*/  STL.64 [R1+0x8d0], R28 ;  /* 0x0008d01c01007387 */ /* 0x000fe20000100a00 */
[C---:B-1----:R-:W-:Y:S03]  /*53a60*/  HMMA.1688.F32.TF32 R32, R20.reuse, R182, R56 ;  /* 0x000000b61420723c */ /* 0x042fe60000081038 */
[----:B------:R1:W-:Y:S05]  /*53a70*/  STL.64 [R1+0x8d8], R30 ;  /* 0x0008d81e01007387 */ /* 0x0003ea0000100a00 */
[C---:B-1----:R-:W-:Y:S01]  /*53a80*/  HMMA.1688.F32.TF32 R28, R20.reuse, R178, R60 ;  /* 0x000000b2141c723c */ /* 0x042fe2000008103c */
[----:B------:R-:W-:Y:S04]  /*53a90*/  STL.64 [R1+0x6a0], R44 ;  /* 0x0006a02c01007387 */ /* 0x000fe80000100a00 */
[----:B------:R1:W-:Y:S10]  /*53aa0*/  STL.64 [R1+0x6a8], R46 ;  /* 0x0006a82e01007387 */ /* 0x0003f40000100a00 */
[----:B------:R-:W-:Y:S04]  /*53ab0*/  STL.64 [R1+0x690], R32 ;  /* 0x0006902001007387 */ /* 0x000fe80000100a00 */
[----:B------:R2:W-:Y:S01]  /*53ac0*/  STL.64 [R1+0x698], R34 ;  /* 0x0006982201007387 */ /* 0x0005e20000100a00 */
[C---:B-1----:R-:W-:Y:S03]  /*53ad0*/  HMMA.1688.F32.TF32 R44, R20.reuse, R10, R64 ;  /* 0x0000000a142c723c */ /* 0x042fe60000081040 */
[----:B------:R-:W-:Y:S05]  /*53ae0*/  STL.64 [R1+0x680], R28 ;  /* 0x0006801c01007387 */ /* 0x000fea0000100a00 */
[----:B--2---:R-:W-:Y:S01]  /*53af0*/  HMMA.1688.F32.TF32 R32, R20, R6, R68 ;  /* 0x000000061420723c */ /* 0x004fe20000081044 */
[----:B------:R1:W-:Y:S04]  /*53b00*/  STL.64 [R1+0x688], R30 ;  /* 0x0006881e01007387 */ /* 0x0003e80000100a00 */
[----:B------:R-:W-:Y:S03]  /*53b10*/  LDS R68, [R252+0xc000] ;  /* 0x00c00000fc447984 */ /* 0x000fe60000000800 */
[----:B------:R-:W-:Y:S01]  /*53b20*/  HMMA.1688.F32.TF32 R232, R24, R182, R120 ;  /* 0x000000b618e8723c */ /* 0x000fe20000081078 */
[----:B------:R-:W-:Y:S04]  /*53b30*/  LDS R70, [R252+0xd000] ;  /* 0x00d00000fc467984 */ /* 0x000fe80000000800 */
[----:B------:R-:W-:Y:S03]  /*53b40*/  LDS R69, [R3+0xc000] ;  /* 0x00c0000003457984 */ /* 0x000fe60000000800 */
[C---:B-1----:R-:W-:Y:S01]  /*53b50*/  HMMA.1688.F32.TF32 R28, R20.reuse, R174, R72 ;  /* 0x000000ae141c723c */ /* 0x042fe20000081048 */
[----:B------:R-:W-:Y:S04]  /*53b60*/  STL.64 [R1+0x670], R44 ;  /* 0x0006702c01007387 */ /* 0x000fe80000100a00 */
[----:B------:R1:W-:Y:S04]  /*53b70*/  STL.64 [R1+0x678], R46 ;  /* 0x0006782e01007387 */ /* 0x0003e80000100a00 */
[----:B------:R-:W-:Y:S04]  /*53b80*/  STL.64 [R1+0x660], R32 ;  /* 0x0006602001007387 */ /* 0x000fe80000100a00 */
[----:B------:R2:W-:Y:S01]  /*53b90*/  STL.64 [R1+0x668], R34 ;  /* 0x0006682201007387 */ /* 0x0005e20000100a00 */
[C---:B-1----:R-:W-:Y:S03]  /*53ba0*/  HMMA.1688.F32.TF32 R44, R20.reuse, R170, R76 ;  /* 0x000000aa142c723c */ /* 0x042fe6000008104c */
[----:B------:R-:W-:Y:S06]  /*53bb0*/  LDS R71, [R3+0xd000] ;  /* 0x00d0000003477984 */ /* 0x000fec0000000800 */
[----:B------:R-:W-:Y:S01]  /*53bc0*/  STL.64 [R1+0x650], R28 ;  /* 0x0006501c01007387 */ /* 0x000fe20000100a00 */
[----:B--2---:R-:W-:Y:S03]  /*53bd0*/  HMMA.1688.F32.TF32 R32, R20, R166, R80 ;  /* 0x000000a61420723c */ /* 0x004fe60000081050 */
[----:B------:R1:W-:Y:S05]  /*53be0*/  STL.64 [R1+0x658], R30 ;  /* 0x0006581e01007387 */ /* 0x0003ea0000100a00 */
[C---:B------:R-:W-:Y:S08]  /*53bf0*/  HMMA.1688.F32.TF32 R216, R24.reuse, R6, R204 ;  /* 0x0000000618d8723c */ /* 0x040ff000000810cc */
[C---:B------:R-:W-:Y:S08]  /*53c00*/  HMMA.1688.F32.TF32 R196, R24.reuse, R154, R220 ;  /* 0x0000009a18c4723c */ /* 0x040ff000000810dc */
[----:B------:R-:W-:Y:S01]  /*53c10*/  HMMA.1688.F32.TF32 R228, R24, R38, R188 ;  /* 0x0000002618e4723c */ /* 0x000fe200000810bc */
[----:B------:R-:W-:Y:S01]  /*53c20*/  MOV R242, R173 ;  /* 0x000000ad00f27202 */ /* 0x000fe20000000f00 */
[----:B------:R-:W-:Y:S01]  /*53c30*/  IMAD.MOV.U32 R243, RZ, RZ, R172 ;  /* 0x000000fffff37224 */ /* 0x000fe200078e00ac */
        /* <DEDUP_REMOVED lines=9> */
[----:B------:R-:W-:Y:S01]  /*53cd0*/  STL.64 [R1+0x620], R28 ;  /* 0x0006201c01007387 */ /* 0x000fe20000100a00 */
[C---:B--2---:R-:W-:Y:S03]  /*53ce0*/  HMMA.1688.F32.TF32 R32, R20.reuse, R154, R92 ;  /* 0x0000009a1420723c */ /* 0x044fe6000008105c */
[----:B------:R1:W-:Y:S04]  /*53cf0*/  STL.64 [R1+0x628], R30 ;  /* 0x0006281e01007387 */ /* 0x0003e80000100a00 */
[----:B------:R-:W-:Y:S01]  /*53d00*/  LDS R79, [R3+0xd080] ;  /* 0x00d08000034f7984 */ /* 0x000fe20000000800 */
[----:B-1----:R-:W-:Y:S07]  /*53d10*/  HMMA.1688.F32.TF32 R28, R20, R150, R96 ;  /* 0x00000096141c723c */ /* 0x002fee0000081060 */
[----:B------:R-:W-:Y:S04]  /*53d20*/  STL.64 [R1+0x610], R44 ;  /* 0x0006102c01007387 */ /* 0x000fe80000100a00 */
[----:B------:R-:W-:Y:S04]  /*53d30*/  STL.64 [R1+0x618], R46 ;  /* 0x0006182e01007387 */ /* 0x000fe80000100a00 */
[----:B------:R-:W-:Y:S04]  /*53d40*/  STL.64 [R1+0x600], R32 ;  /* 0x0006002001007387 */ /* 0x000fe80000100a00 */
[----:B------:R-:W-:Y:S04]  /*53d50*/  STL.64 [R1+0x608], R34 ;  /* 0x0006082201007387 */ /* 0x000fe80000100a00 */
[----:B------:R1:W-:Y:S01]  /*53d60*/  STL.64 [R1+0x5f8], R30 ;  /* 0x0005f81e01007387 */ /* 0x0003e20000100a00 */
[----:B------:R-:W-:Y:S01]  /*53d70*/  MOV R148, R28 ;  /* 0x0000001c00947202 */ /* 0x000fe20000000f00 */
[----:B------:R-:W-:-:S02]  /*53d80*/  IMAD.MOV.U32 R149, RZ, RZ, R29 ;  /* 0x000000ffff957224 */ /* 0x000fc400078e001d */
[C---:B-1----:R-:W-:Y:S11]  /*53d90*/  HMMA.1688.F32.TF32 R28, R20.reuse, R42, R100 ;  /* 0x0000002a141c723c */ /* 0x042ff60000081064 */
[----:B------:R-:W-:Y:S11]  /*53da0*/  @!UPT UIADD3 URZ, URZ, URZ, URZ ;  /* 0x0000003f3f3ff290 */ /* 0x000ff6000fffe03f */
[----:B------:R-:W-:Y:S01]  /*53db0*/  @!UPT UIADD3 URZ, URZ, URZ, URZ ;  /* 0x0000003f3f3ff290 */ /* 0x000fe2000fffe03f */
[----:B------:R1:W-:Y:S01]  /*53dc0*/  STL.64 [R1+0x5e8], R30 ;  /* 0x0005e81e01007387 */ /* 0x0003e20000100a00 */
[----:B------:R-:W-:Y:S02]  /*53dd0*/  IMAD.MOV.U32 R152, RZ, RZ, R28 ;  /* 0x000000ffff987224 */ /* 0x000fe400078e001c */
[----:B------:R-:W-:Y:S02]  /*53de0*/  IMAD.MOV.U32 R153, RZ, RZ, R29 ;  /* 0x000000ffff997224 */ /* 0x000fe400078e001d */
[C---:B-1----:R-:W-:Y:S03]  /*53df0*/  HMMA.1688.F32.TF32 R28, R20.reuse, R38, R104 ;  /* 0x00000026141c723c */ /* 0x042fe60000081068 */
[----:B------:R-:W-:Y:S04]  /*53e00*/  STL [R1+0x2ff4], R153 ;  /* 0x002ff49901007387 */ /* 0x000fe80000100800 */
[----:B------:R-:W-:Y:S11]  /*53e10*/  STL [R1+0x2ff0], R152 ;  /* 0x002ff09801007387 */ /* 0x000ff60000100800 */
[----:B------:R-:W-:Y:S05]  /*53e20*/  @!UPT UIADD3 URZ, URZ, URZ, URZ ;  /* 0x0000003f3f3ff290 */ /* 0x000fea000fffe03f */
[----:B------:R1:W-:Y:S01]  /*53e30*/  STL.64 [R1+0x5d8], R30 ;  /* 0x0005d81e01007387 */ /* 0x0003e20000100a00 */
[----:B------:R-:W-:Y:S01]  /*53e40*/  MOV R156, R28 ;  /* 0x0000001c009c7202 */ /* 0x000fe20000000f00 */
[----:B------:R-:W-:Y:S02]  /*53e50*/  IMAD.MOV.U32 R157, RZ, RZ, R29 ;  /* 0x000000ffff9d7224 */ /* 0x000fe400078e001d */
[----:B-1----:R-:W-:Y:S08]  /*53e60*/  HMMA.1688.F32.TF32 R28, R20, R18, R108 ;  /* 0x00000012141c723c */ /* 0x002ff0000008106c */
[----:B------:R-:W-:Y:S11]  /*53e70*/  HMMA.1688.F32.TF32 R176, R24, R178, R124 ;  /* 0x000000b218b0723c */ /* 0x000ff6000008107c */
[----:B------:R-:W-:Y:S04]  /*53e80*/  @!UPT UIADD3 URZ, URZ, URZ, URZ ;  /* 0x0000003f3f3ff290 */ /* 0x000fe8000fffe03f */
[----:B------:R1:W-:Y:S01]  /*53e90*/  STL.64 [R1+0x5c8], R30 ;  /* 0x0005c81e01007387 */ /* 0x0003e20000100a00 */
[----:B------:R-:W-:Y:S02]  /*53ea0*/  IMAD.MOV.U32 R160, RZ, RZ, R28 ;  /* 0x000000ffffa07224 */ /* 0x000fe400078e001c */
[----:B------:R-:W-:Y:S02]  /*53eb0*/  IMAD.MOV.U32 R161, RZ, RZ, R29 ;  /* 0x000000ffffa17224 */ /* 0x000fe400078e001d */
[C---:B-1----:R-:W-:Y:S08]  /*53ec0*/  HMMA.1688.F32.TF32 R28, R20.reuse, R14, R112 ;  /* 0x0000000e141c723c */ /* 0x042ff00000081070 */
[----:B------:R-:W-:Y:S08]  /*53ed0*/  HMMA.1688.F32.TF32 R20, R20, R238, R116 ;  /* 0x000000ee1414723c */ /* 0x000ff00000081074 */
[C---:B------:R-:W-:Y:S01]  /*53ee0*/  HMMA.1688.F32.TF32 R180, R24.reuse, R10, R128 ;  /* 0x0000000a18b4723c */ /* 0x040fe20000081080 */
[----:B------:R-:W-:Y:S07]  /*53ef0*/  STL [R1+0x2fb4], R232 ;  /* 0x002fb4e801007387 */ /* 0x000fee0000100800 */
[C---:B------:R-:W-:Y:S07]  /*53f00*/  HMMA.1688.F32.TF32 R4, R24.reuse, R174, R132 ;  /* 0x000000ae1804723c */ /* 0x040fee0000081084 */
[----:B------:R-:W-:Y:S04]  /*53f10*/  STL.64 [R1+0x5a0], R20 ;  /* 0x0005a01401007387 */ /* 0x000fe80000100a00 */
[----:B------:R-:W-:Y:S04]  /*53f20*/  STL.64 [R1+0x5a8], R22 ;  /* 0x0005a81601007387 */ /* 0x000fe80000100a00 */
        /* <DEDUP_REMOVED lines=11> */
[----:B------:R-:W-:Y:S01]  /*53fe0*/  STL [R1+0x2fdc], R216 ;  /* 0x002fdcd801007387 */ /* 0x000fe20000100800 */
[C---:B------:R-:W-:Y:S03]  /*53ff0*/  HMMA.1688.F32.TF32 R8, R24.reuse, R170, R208 ;  /* 0x000000aa1808723c */ /* 0x040fe600000810d0 */
[----:B------:R-:W-:Y:S04]  /*54000*/  STL [R1+0x2fd8], R217 ;  /* 0x002fd8d901007387 */ /* 0x000fe80000100800 */
[----:B------:R-:W-:Y:S04]  /*54010*/  STL [R1+0x2fd4], R218 ;  /* 0x002fd4da01007387 */ /* 0x000fe80000100800 */
[----:B------:R-:W-:Y:S04]  /*54020*/  STL [R1+0x2fd0], R219 ;  /* 0x002fd0db01007387 */ /* 0x000fe80000100800 */
[----:B------:R-:W-:Y:S04]  /*54030*/  STL.64 [R1+0x3008], R168 ;  /* 0x003008a801007387 */ /* 0x000fe80000100a00 */
[----:B------:R-:W-:Y:S04]  /*54040*/  STL.64 [R1+0x590], R4 ;  /* 0x0005900401007387 */ /* 0x000fe80000100a00 */
[----:B------:R1:W-:Y:S02]  /*54050*/  STL.64 [R1+0x598], R6 ;  /* 0x0005980601007387 */ /* 0x0003e40000100a00 */
[C---:B-1----:R-:W-:Y:S01]  /*54060*/  HMMA.1688.F32.TF32 R4, R24.reuse, R166, R136 ;  /* 0x000000a61804723c */ /* 0x042fe20000081088 */
[----:B------:R-:W-:Y:S01]  /*54070*/  MOV R164, R28 ;  /* 0x0000001c00a47202 */ /* 0x000fe20000000f00 */
[----:B------:R-:W-:Y:S01]  /*54080*/  IMAD.MOV.U32 R165, RZ, RZ, R29 ;  /* 0x000000ffffa57224 */ /* 0x000fe200078e001d */
[----:B------:R-:W-:Y:S04]  /*54090*/  STL.64 [R1+0x580], R8 ;  /* 0x0005800801007387 */ /* 0x000fe80000100a00 */
[----:B------:R-:W-:Y:S04]  /*540a0*/  STL.64 [R1+0x588], R10 ;  /* 0x0005880a01007387 */ /* 0x000fe80000100a00 */
[----:B------:R-:W-:Y:S11]  /*540b0*/  STL.64 [R1+0x3010], R164 ;  /* 0x003010a401007387 */ /* 0x000ff60000100a00 */
[----:B------:R-:W-:Y:S01]  /*540c0*/  @!UPT UIADD3 URZ, URZ, URZ, URZ ;  /* 0x0000003f3f3ff290 */ /* 0x000fe2000fffe03f */
[----:B------:R1:W-:Y:S04]  /*540d0*/  STL.64 [R1+0x570], R4 ;  /* 0x0005700401007387 */ /* 0x0003e80000100a00 */
[----:B------:R-:W-:Y:S04]  /*540e0*/  STL.64 [R1+0x578], R6 ;  /* 0x0005780601007387 */ /* 0x000fe80000100a00 */
[----:B-1----:R-:W2:Y:S01]  /*540f0*/  LDL R5, [R1+0xa40] ;  /* 0x000a400001057983 */ /* 0x002ea20000100800 */
[C---:B------:R-:W-:Y:S03]  /*54100*/  HMMA.1688.F32.TF32 R8, R24.reuse, R162, R212 ;  /* 0x000000a21808723c */ /* 0x040fe600000810d4 */
[----:B------:R-:W-:Y:S11]  /*54110*/  STL.64 [R1+0x3018], R160 ;  /* 0x003018a001007387 */ /* 0x000ff60000100a00 */
[----:B------:R-:W-:Y:S09]  /*54120*/  @!UPT UIADD3 URZ, URZ, URZ, URZ ;  /* 0x0000003f3f3ff290 */ /* 0x000ff2000fffe03f */
[----:B------:R-:W-:Y:S04]  /*54130*/  STL.64 [R1+0x560], R8 ;  /* 0x0005600801007387 */ /* 0x000fe80000100a00 */
[----:B------:R1:W-:Y:S02]  /*54140*/  STL.64 [R1+0x568], R10 ;  /* 0x0005680a01007387 */ /* 0x0003e40000100a00 */
[C---:B-1----:R-:W-:Y:S11]  /*54150*/  HMMA.1688.F32.TF32 R8, R24.reuse, R158, R140 ;  /* 0x0000009e1808723c */ /* 0x042ff6000008108c */
[----:B------:R-:W-:Y:S11]  /*54160*/  @!UPT UIADD3 URZ, URZ, URZ, URZ ;  /* 0x0000003f3f3ff290 */ /* 0x000ff6000fffe03f */
[----:B------:R-:W-:Y:S02]  /*54170*/  @!UPT UIADD3 URZ, URZ, URZ, URZ ;  /* 0x0000003f3f3ff290 */ /* 0x000fe4000fffe03f */
[----:B------:R-:W-:Y:S01]  /*54180*/  MOV R216, R8 ;  /* 0x0000000800d87202 */ /* 0x000fe20000000f00 */
[----:B------:R-:W-:Y:S02]  /*54190*/  IMAD.MOV.U32 R217, RZ, RZ, R9 ;  /* 0x000000ffffd97224 */ /* 0x000fe400078e0009 */
[----:B------:R-:W-:Y:S02]  /*541a0*/  IMAD.MOV.U32 R218, RZ, RZ, R10 ;  /* 0x000000ffffda7224 */ /* 0x000fe400078e000a */
[----:B------:R-:W-:Y:S02]  /*541b0*/  IMAD.MOV.U32 R219, RZ, RZ, R11 ;  /* 0x000000ffffdb7224 */ /* 0x000fe400078e000b */
[C---:B------:R-:W-:Y:S08]  /*541c0*/  HMMA.1688.F32.TF32 R8, R24.reuse, R150, R144 ;  /* 0x000000961808723c */ /* 0x040ff00000081090 */
[C---:B------:R-:W-:Y:S08]  /*541d0*/  HMMA.1688.F32.TF32 R204, R24.reuse, R42, R184 ;  /* 0x0000002a18cc723c */ /* 0x040ff000000810b8 */
[C---:B------:R-:W-:Y:S08]  /*541e0*/  HMMA.1688.F32.TF32 R208, R24.reuse, R18, R192 ;  /* 0x0000001218d0723c */ /* 0x040ff000000810c0 */
[C---:B------:R-:W-:Y:S08]  /*541f0*/  HMMA.1688.F32.TF32 R212, R24.reuse, R14, R224 ;  /* 0x0000000e18d4723c */ /* 0x040ff000000810e0 */
[----:B------:R-:W-:Y:S01]  /*54200*/  HMMA.1688.F32.TF32 R236, R24, R238, R200 ;  /* 0x000000ee18ec723c */ /* 0x000fe200000810c8 */
[----:B------:R-:W-:Y:S01]  /*54210*/  MOV R223, R8 ;  /* 0x0000000800df7202 */ /* 0x000fe20000000f00 */
[----:B------:R-:W-:-:S02]  /*54220*/  IMAD.MOV.U32 R222, RZ, RZ, R9 ;  /* 0x000000ffffde7224 */ /* 0x000fc400078e0009 */
[----:B------:R-:W-:Y:S02]  /*54230*/  IMAD.MOV.U32 R221, RZ, RZ, R10 ;  /* 0x000000ffffdd7224 */ /* 0x000fe400078e000a */
[----:B------:R-:W-:Y:S01]  /*54240*/  IMAD.MOV.U32 R220, RZ, RZ, R11 ;  /* 0x000000ffffdc7224 */ /* 0x000fe200078e000b */
[----:B------:R-:W-:Y:S01]  /*54250*/  STL.64 [R1+0x3020], R156 ;  /* 0x0030209c01007387 */ /* 0x000fe20000100a00 */
[----:B------:R-:W-:Y:S02]  /*54260*/  IMAD.MOV.U32 R153, RZ, RZ, R30 ;  /* 0x000000ffff997224 */ /* 0x000fe400078e001e */
[----:B------:R-:W-:Y:S01]  /*54270*/  IMAD.MOV.U32 R152, RZ, RZ, R31 ;  /* 0x000000ffff987224 */ /* 0x000fe200078e001f */
        /* <DEDUP_REMOVED lines=12> */
[----:B--2---:R-:W1:Y:S04]  /*54340*/  LDSM.16.M88.4 R24, [R5+0x94080] ;  /* 0x094080000518783b */ /* 0x004e680000000200 */
[----:B------:R-:W2:Y:S04]  /*54350*/  LDSM.16.M88.4 R20, [R5+0x96080] ;  /* 0x096080000514783b */ /* 0x000ea80000000200 */
[----:B------:R-:W3:Y:S04]  /*54360*/  LDSM.16.M88.4 R16, [R5+0x98080] ;  /* 0x098080000510783b */ /* 0x000ee80000000200 */
[----:B------:R-:W4:Y:S04]  /*54370*/  LDSM.16.M88.4 R12, [R5+0x9a080] ;  /* 0x09a08000050c783b */ /* 0x000f280000000200 */
[----:B------:R-:W3:Y:S04]  /*54380*/  LDSM.16.M88.4 R8, [R5+0x9c080] ;  /* 0x09c080000508783b */ /* 0x000ee80000000200 */
[----:B------:R-:W-:Y:S04]  /*54390*/  LDSM.16.M88.4 R52, [R5+0x86080] ;  /* 0x086080000534783b */ /* 0x000fe80000000200 */
[----:B------:R-:W-:Y:S04]  /*543a0*/  LDSM.16.M88.4 R64, [R5+0x80080] ;  /* 0x080080000540783b */ /* 0x000fe80000000200 */
[----:B------:R-:W-:Y:S04]  /*543b0*/  LDSM.16.M88.4 R60, [R5+0x82080] ;  /* 0x08208000053c783b */ /* 0x000fe80000000200 */
[----:B------:R-:W-:Y:S04]  /*543c0*/  LDSM.16.M88.4 R56, [R5+0x84080] ;  /* 0x084080000538783b */ /* 0x000fe80000000200 */
[----:B------:R-:W-:Y:S04]  /*543d0*/  LDSM.16.M88.4 R48, [R5+0x88080] ;  /* 0x088080000530783b */ /* 0x000fe80000000200 */
        /* <DEDUP_REMOVED lines=36> */
[----:B------:R-:W-:Y:S04]  /*54620*/  LDSM.16.M88.4 R44, [R5+0x8a080] ;  /* 0x08a08000052c783b */ /* 0x000fe80000000200 */
[----:B------:R-:W-:Y:S04]  /*54630*/  LDSM.16.M88.4 R40, [R5+0x8c080] ;  /* 0x08c080000528783b */ /* 0x000fe80000000200 */
[----:B------:R-:W-:Y:S04]  /*54640*/  LDSM.16.M88.4 R36, [R5+0x8e080] ;  /* 0x08e080000524783b */ /* 0x000fe80000000200 */
[----:B------:R-:W-:Y:S04]  /*54650*/  LDSM.16.M88.4 R32, [R5+0x90080] ;  /* 0x090080000520783b */ /* 0x000fe80000000200 */
[----:B------:R-:W-:Y:S04]  /*54660*/  LDSM.16.M88.4 R28, [R5+0x92080] ;  /* 0x09208000051c783b */ /* 0x000fe80000000200 */
[----:B------:R-:W1:Y:S04]  /*54670*/  LDSM.16.M88.4 R4, [R5+0x9e080] ;  /* 0x09e080000504783b */ /* 0x000e680000000200 */
[----:B-1----:R-:W-:Y:S04]  /*54680*/  STL [R1+0x2f0c], R6 ;  /* 0x002f0c0601007387 */ /* 0x002fe80000100800 */
[----:B------:R-:W-:Y:S01]  /*54690*/  STL [R1+0x2ee8], R7 ;  /* 0x002ee80701007387 */ /* 0x000fe20000100800 */
[C---:B--2---:R-:W-:Y:S11]  /*546a0*/  HMMA.1688.F32.TF32 R72, R68.reuse, R52, R72 ;  /* 0x000000344448723c */ /* 0x044ff60000081048 */
[----:B------:R-:W-:Y:S11]  /*546b0*/  @!UPT UIADD3 URZ, URZ, URZ, URZ ;  /* 0x0000003f3f3ff290 */ /* 0x000ff6000fffe03f */
[----:B------:R-:W-:Y:S02]  /*546c0*/  @!UPT UIADD3 URZ, URZ, URZ, URZ ;  /* 0x0000003f3f3ff290 */ /* 0x000fe4000fffe03f */
[----:B------:R-:W-:Y:S01]  /*546d0*/  IMAD.MOV.U32 R180, RZ, RZ, R72 ;  /* 0x000000ffffb47224 */ /* 0x000fe200078e0048 */
[----:B------:R-:W-:Y:S01]  /*546e0*/  MOV R176, R74 ;  /* 0x0000004a00b07202 */ /* 0x000fe20000000f00 */
[----:B------:R-:W-:Y:S02]  /*546f0*/  IMAD.MOV.U32 R181, RZ, RZ, R73 ;  /* 0x000000ffffb57224 */ /* 0x000fe400078e0049 */
[----:B------:R-:W-:Y:S02]  /*54700*/  IMAD.MOV.U32 R177, RZ, RZ, R75 ;  /* 0x000000ffffb17224 */ /* 0x000fe400078e004b */
[C---:B---3--:R-:W-:Y:S01]  /*54710*/  HMMA.1688.F32.TF32 R72, R68.reuse, R48, R244 ;  /* 0x000000304448723c */ /* 0x048fe200000810f4 */
[----:B------:R-:W2:Y:S04]  /*54720*/  LDL.LU R244, [R1+0x850] ;  /* 0x0008500001f47983 */ /* 0x000ea80000300800 */
[----:B------:R-:W2:Y:S04]  /*54730*/  LDL.LU R245, [R1+0x854] ;  /* 0x0008540001f57983 */ /* 0x000ea80000300800 */
[----:B------:R-:W2:Y:S04]  /*54740*/  LDL.LU R246, [R1+0x858] ;  /* 0x0008580001f67983 */ /* 0x000ea80000300800 */
[----:B------:R-:W2:Y:S01]  /*54750*/  LDL.LU R247, [R1+0x85c] ;  /* 0x00085c0001f77983 */ /* 0x000ea20000300800 */
[----:B------:R-:W-:Y:S03]  /*54760*/  HMMA.1688.F32.TF32 R84, R68, R60, R84 ;  /* 0x0000003c4454723c */ /* 0x000fe60000081054 */
[----:B------:R-:W3:Y:S04]  /*54770*/  LDL.LU R92, [R1+0x840] ;  /* 0x00084000015c7983 */ /* 0x000ee80000300800 */
[----:B------:R-:W3:Y:S03]  /*54780*/  LDL.LU R93, [R1+0x844] ;  /* 0x00084400015d7983 */ /* 0x000ee60000300800 */
[----:B------:R-:W-:Y:S01]  /*54790*/  IMAD.MOV.U32 R187, RZ, RZ, R72 ;  /* 0x000000ffffbb7224 */ /* 0x000fe200078e0048 */
[----:B------:R-:W-:Y:S01]  /*547a0*/  MOV R185, R74 ;  /* 0x0000004a00b97202 */ /* 0x000fe20000000f00 */
[----:B------:R-:W-:Y:S01]  /*547b0*/  IMAD.MOV.U32 R186, RZ, RZ, R73 ;  /* 0x000000ffffba7224 */ /* 0x000fe200078e0049 */
[----:B------:R-:W3:Y:S01]  /*547c0*/  LDL.LU R94, [R1+0x848] ;  /* 0x00084800015e7983 */ /* 0x000ee20000300800 */
[----:B------:R-:W-:-:S02]  /*547d0*/  IMAD.MOV.U32 R184, RZ, RZ, R75 ;  /* 0x000000ffffb87224 */ /* 0x000fc400078e004b */
[----:B----4-:R-:W-:Y:S01]  /*547e0*/  HMMA.1688.F32.TF32 R72, R68, R44, R240 ;  /* 0x0000002c4448723c */ /* 0x010fe200000810f0 */
[----:B------:R-:W3:Y:S07]  /*547f0*/  LDL.LU R95, [R1+0x84c] ;  /* 0x00084c00015f7983 */ /* 0x000eee0000300800 */
[----:B------:R-:W-:Y:S01]  /*54800*/  IMAD.MOV.U32 R175, RZ, RZ, R84 ;  /* 0x000000ffffaf7224 */ /* 0x000fe200078e0054 */
[----:B------:R-:W-:Y:S01]  /*54810*/  MOV R173, R86 ;  /* 0x0000005600ad7202 */ /* 0x000fe20000000f00 */
[----:B------:R-:W-:-:S02]  /*54820*/  IMAD.MOV.U32 R174, RZ, RZ, R85 ;  /* 0x000000ffffae7224 */ /* 0x000fc400078e0055 */
[----:B------:R-:W-:Y:S11]  /*54830*/  IMAD.MOV.U32 R172, RZ, RZ, R87 ;  /* 0x000000ffffac7224 */ /* 0x000ff600078e0057 */
[----:B------:R-:W-:Y:S01]  /*54840*/  @!UPT UIADD3 URZ, URZ, URZ, URZ ;  /* 0x0000003f3f3ff290 */ /* 0x000fe2000fffe03f */
[----:B------:R-:W-:Y:S01]  /*54850*/  IMAD.MOV.U32 R191, RZ, RZ, R72 ;  /* 0x000000ffffbf7224 */ /* 0x000fe200078e0048 */
[----:B------:R-:W-:Y:S01]  /*54860*/  MOV R189, R74 ;  /* 0x0000004a00bd7202 */ /* 0x000fe20000000f00 */
[----:B------:R-:W-:Y:S02]  /*54870*/  IMAD.MOV.U32 R190, RZ, RZ, R73 ;  /* 0x000000ffffbe7224 */ /* 0x000fe400078e0049 */
[----:B------:R-:W-:Y:S02]  /*54880*/  IMAD.MOV.U32 R188, RZ, RZ, R75 ;  /* 0x000000ffffbc7224 */ /* 0x000fe400078e004b */
[C---:B------:R-:W-:Y:S01]  /*54890*/  HMMA.1688.F32.TF32 R72, R68.reuse, R40, R248 ;  /* 0x000000284448723c */ /* 0x040fe200000810f8 */
        /* <DEDUP_REMOVED lines=8> */
[----:B------:R-:W-:Y:S01]  /*54920*/  HMMA.1688.F32.TF32 R80, R68, R56, R80 ;  /* 0x000000384450723c */ /* 0x000fe20000081050 */
[----:B------:R-:W-:Y:S01]  /*54930*/  IMAD.MOV.U32 R195, RZ, RZ, R72 ;  /* 0x000000ffffc37224 */ /* 0x000fe200078e0048 */
[----:B------:R-:W-:Y:S01]  /*54940*/  MOV R193, R74 ;  /* 0x0000004a00c17202 */ /* 0x000fe20000000f00 */
[----:B------:R-:W-:Y:S01]  /*54950*/  IMAD.MOV.U32 R194, RZ, RZ, R73 ;  /* 0x000000ffffc27224 */ /* 0x000fe200078e0049 */
[----:B------:R-:W4:Y:S01]  /*54960*/  LDL.LU R72, [R1+0x800] ;  /* 0x0008000001487983 */ /* 0x000f220000300800 */
[----:B------:R-:W-:-:S03]  /*54970*/  IMAD.MOV.U32 R192, RZ, RZ, R75 ;  /* 0x000000ffffc07224 */ /* 0x000fc600078e004b */
[----:B------:R-:W-:Y:S01]  /*54980*/  HMMA.1688.F32.TF32 R88, R68, R64, R88 ;  /* 0x000000404458723c */ /* 0x000fe20000081058 */
[----:B------:R-:W4:Y:S04]  /*54990*/  LDL.LU R73, [R1+0x804] ;  /* 0x0008040001497983 */ /* 0x000f280000300800 */
[----:B------:R-:W4:Y:S04]  /*549a0*/  LDL.LU R74, [R1+0x808] ;  /* 0x00080800014a7983 */ /* 0x000f280000300800 */
[----:B------:R-:W4:Y:S07]  /*549b0*/  LDL.LU R75, [R1+0x80c] ;  /* 0x00080c00014b7983 */ /* 0x000f2e0000300800 */
[----:B------:R-:W-:Y:S01]  /*549c0*/  IMAD.MOV.U32 R178, RZ, RZ, R80 ;  /* 0x000000ffffb27224 */ /* 0x000fe200078e0050 */
[----:B------:R-:W-:Y:S01]  /*549d0*/  MOV R232, R82 ;  /* 0x0000005200e87202 */ /* 0x000fe20000000f00 */
[----:B------:R-:W-:Y:S01]  /*549e0*/  IMAD.MOV.U32 R179, RZ, RZ, R81 ;  /* 0x000000ffffb37224 */ /* 0x000fe200078e0051 */
[----:B------:R-:W4:Y:S01]  /*549f0*/  LDL.LU R80, [R1+0x820] ;  /* 0x0008200001507983 */ /* 0x000f220000300800 */
[----:B------:R-:W-:-:S03]  /*54a00*/  IMAD.MOV.U32 R233, RZ, RZ, R83 ;  /* 0x000000ffffe97224 */ /* 0x000fc600078e0053 */
        /* <DEDUP_REMOVED lines=11> */
[C---:B--2---:R-:W-:Y:S03]  /*54ac0*/  HMMA.1688.F32.TF32 R96, R68.reuse, R36, R244 ;  /* 0x000000244460723c */ /* 0x044fe600000810f4 */
        /* <DEDUP_REMOVED lines=8> */
[C---:B---3--:R-:W-:Y:S08]  /*54b50*/  HMMA.1688.F32.TF32 R92, R68.reuse, R32, R92 ;  /* 0x00000020445c723c */ /* 0x048ff0000008105c */
[----:B----4-:R-:W-:Y:S11]  /*54b60*/  HMMA.1688.F32.TF32 R84, R68, R28, R84 ;  /* 0x0000001c4454723c */ /* 0x010ff60000081054 */
[----:B------:R-:W-:Y:S11]  /*54b70*/  @!UPT UIADD3 URZ, URZ, URZ, URZ ;  /* 0x0000003f3f3ff290 */ /* 0x000ff6000fffe03f */
[----:B------:R-:W-:Y:S02]  /*54b80*/  @!UPT UIADD3 URZ, URZ, URZ, URZ ;  /* 0x0000003f3f3ff290 */ /* 0x000fe4000fffe03f */
[----:B------:R-:W-:Y:S01]  /*54b90*/  IMAD.MOV.U32 R219, RZ, RZ, R84 ;  /* 0x000000ffffdb7224 */ /* 0x000fe200078e0054 */
[----:B------:R-:W-:Y:S01]  /*54ba0*/  MOV R217, R86 ;  /* 0x0000005600d97202 */ /* 0x000fe20000000f00 */
[----:B------:R-:W-:Y:S01]  /*54bb0*/  IMAD.MOV.U32 R218, RZ, RZ, R85 ;  /* 0x000000ffffda7224 */ /* 0x000fe200078e0055 */
[----:B------:R-:W3:Y:S01]  /*54bc0*/  LDL.LU R84, [R1+0x7d0] ;  /* 0x0007d00001547983 */ /* 0x000ee20000300800 */
[----:B------:R-:W-:-:S03]  /*54bd0*/  IMAD.MOV.U32 R216, RZ, RZ, R87 ;  /* 0x000000ffffd87224 */ /* 0x000fc600078e0057 */
[----:B------:R-:W3:Y:S04]  /*54be0*/  LDL.LU R85, [R1+0x7d4] ;  /* 0x0007d40001557983 */ /* 0x000ee80000300800 */
[----:B------:R-:W3:Y:S04]  /*54bf0*/  LDL.LU R86, [R1+0x7d8] ;  /* 0x0007d80001567983 */ /* 0x000ee80000300800 */
[----:B------:R-:W3:Y:S01]  /*54c00*/  LDL.LU R87, [R1+0x7dc] ;  /* 0x0007dc0001577983 */ /* 0x000ee20000300800 */
[----:B------:R-:W-:Y:S01]  /*54c10*/  IMAD.MOV.U32 R227, RZ, RZ, R92 ;  /* 0x000000ffffe37224 */ /* 0x000fe200078e005c */
[----:B------:R-:W-:Y:S01]  /*54c20*/  MOV R225, R94 ;  /* 0x0000005e00e17202 */ /* 0x000fe20000000f00 */
[----:B------:R-:W-:-:S02]  /*54c30*/  IMAD.MOV.U32 R226, RZ, RZ, R93 ;  /* 0x000000ffffe27224 */ /* 0x000fc400078e005d */
[----:B------:R-:W-:Y:S02]  /*54c40*/  IMAD.MOV.U32 R224, RZ, RZ, R95 ;  /* 0x000000ffffe07224 */ /* 0x000fe400078e005f */
[C---:B------:R-:W-:Y:S01]  /*54c50*/  HMMA.1688.F32.TF32 R92, R68.reuse, R24, R80 ;  /* 0x00000018445c723c */ /* 0x040fe20000081050 */
[----:B------:R-:W4:Y:S07]  /*54c60*/  LDL.LU R80, [R1+0x7c0] ;  /* 0x0007c00001507983 */ /* 0x000f2e0000300800 */
[C---:B------:R-:W-:Y:S08]  /*54c70*/  HMMA.1688.F32.TF32 R248, R68.reuse, R12, R248 ;  /* 0x0000000c44f8723c */ /* 0x040ff000000810f8 */
[C---:B------:R-:W-:Y:S07]  /*54c80*/  HMMA.1688.F32.TF32 R88, R68.reuse, R20, R88 ;  /* 0x000000144458723c */ /* 0x040fee0000081058 */
[----:B------:R-:W-:Y:S01]  /*54c90*/  STL.64 [R1+0x20], R92 ;  /* 0x0000205c01007387 */ /* 0x000fe20000100a00 */
[----:B------:R-:W-:Y:S03]  /*54ca0*/  HMMA.1688.F32.TF32 R72, R68, R16, R72 ;  /* 0x000000104448723c */ /* 0x000fe60000081048 */
[----:B------:R-:W-:Y:S04]  /*54cb0*/  STL.64 [R1+0x28], R94 ;  /* 0x0000285e01007387 */ /* 0x000fe80000100a00 */
[----:B------:R-:W4:Y:S04]  /*54cc0*/  LDL.LU R81, [R1+0x7c4] ;  /* 0x0007c40001517983 */ /* 0x000f280000300800 */
[----:B------:R-:W4:Y:S04]  /*54cd0*/  LDL.LU R82, [R1+0x7c8] ;  /* 0x0007c80001527983 */ /* 0x000f280000300800 */
[----:B------:R-:W4:Y:S04]  /*54ce0*/  LDL.LU R83, [R1+0x7cc] ;  /* 0x0007cc0001537983 */ /* 0x000f280000300800 */
[----:B------:R1:W-:Y:S04]  /*54cf0*/  STL.64 [R1+0x10], R88 ;  /* 0x0000105801007387 */ /* 0x0003e80000100a00 */
[----:B------:R-:W-:Y:S04]  /*54d00*/  STL.64 [R1+0x18], R90 ;  /* 0x0000185a01007387 */ /* 0x000fe80000100a00 */
[----:B------:R-:W-:Y:S04]  /*54d10*/  STL [R1+0x2f1c], R248 ;  /* 0x002f1cf801007387 */ /* 0x000fe80000100800 */
[----:B------:R-:W-:Y:S04]  /*54d20*/  STL.64 [R1], R72 ;  /* 0x0000004801007387 */ /* 0x000fe80000100a00 */
[----:B------:R-:W-:Y:S04]  /*54d30*/  STL.64 [R1+0x8], R74 ;  /* 0x0000084a01007387 */ /* 0x000fe80000100a00 */
[----:B------:R-:W-:Y:S04]  /*54d40*/  STL [R1+0x2f18], R249 ;  /* 0x002f18f901007387 */ /* 0x000fe80000100800 */
[----:B------:R-:W-:Y:S04]  /*54d50*/  STL [R1+0x2f14], R250 ;  /* 0x002f14fa01007387 */ /* 0x000fe80000100800 */
[----:B------:R-:W-:Y:S01]  /*54d60*/  STL [R1+0x2f10], R251 ;  /* 0x002f10fb01007387 */ /* 0x000fe20000100800 */
[----:B------:R-:W-:Y:S01]  /*54d70*/  IMAD.MOV.U32 R203, RZ, RZ, R96 ;  /* 0x000000ffffcb7224 */ /* 0x000fe200078e0060 */
[----:B------:R-:W-:Y:S01]  /*54d80*/  MOV R201, R98 ;  /* 0x0000006200c97202 */ /* 0x000fe20000000f00 */
[----:B------:R-:W-:Y:S01]  /*54d90*/  IMAD.MOV.U32 R202, RZ, RZ, R97 ;  /* 0x000000ffffca7224 */ /* 0x000fe200078e0061 */
[----:B------:R-:W-:Y:S01]  /*54da0*/  LDS R72, [R252+0xc100] ;  /* 0x00c10000fc487984 */ /* 0x000fe20000000800 */
[----:B------:R-:W-:-:S03]  /*54db0*/  IMAD.MOV.U32 R200, RZ, RZ, R99 ;  /* 0x000000ffffc87224 */ /* 0x000fc600078e0063 */
[----:B------:R-:W-:Y:S04]  /*54dc0*/  LDS R74, [R252+0xd100] ;  /* 0x00d10000fc4a7984 */ /* 0x000fe80000000800 */
[----:B------:R-:W-:Y:S04]  /*54dd0*/  LDS R73, [R3+0xc100] ;  /* 0x00c1000003497984 */ /* 0x000fe80000000800 */
[----:B------:R-:W1:Y:S01]  /*54de0*/  LDS R75, [R3+0xd100] ;  /* 0x00d10000034b7984 */ /* 0x000e620000000800 */
[C---:B--2---:R-:W-:Y:S08]  /*54df0*/  HMMA.1688.F32.TF32 R244, R68.reuse, R8, R244 ;  /* 0x0000000844f4723c */ /* 0x044ff000000810f4 */
[----:B------:R-:W-:Y:S11]  /*54e00*/  HMMA.1688.F32.TF32 R68, R68, R4, R240 ;  /* 0x000000044444723c */ /* 0x000ff600000810f0 */
[----:B------:R-:W-:Y:S04]  /*54e10*/  @!UPT UIADD3 URZ, URZ, URZ, URZ ;  /* 0x0000003f3f3ff290 */ /* 0x000fe8000fffe03f */
        /* <DEDUP_REMOVED lines=8> */
[----:B------:R-:W-:Y:S04]  /*54ea0*/  STL [R1+0x2f3c], R68 ;  /* 0x002f3c4401007387 */ /* 0x000fe80000100800 */
[----:B------:R-:W-:Y:S04]  /*54eb0*/  STL [R1+0x2f38], R69 ;  /* 0x002f384501007387 */ /* 0x000fe80000100800 */
[----:B------:R-:W-:Y:S04]  /*54ec0*/  STL [R1+0x2f34], R70 ;  /* 0x002f344601007387 */ /* 0x000fe80000100800 */
[----:B------:R3:W-:Y:S04]  /*54ed0*/  STL [R1+0x2f30], R71 ;  /* 0x002f304701007387 */ /* 0x0007e80000100800 */
[----:B-1----:R-:W2:Y:S01]  /*54ee0*/  LDL.LU R88, [R1+0x7a0] ;  /* 0x0007a00001587983 */ /* 0x002ea20000300800 */
[C---:B---3--:R-:W-:Y:S11]  /*54ef0*/  HMMA.1688.F32.TF32 R68, R76.reuse, R64, R84 ;  /* 0x000000404c44723c */ /* 0x048ff60000081054 */
[----:B------:R-:W-:Y:S11]  /*54f00*/  @!UPT UIADD3 URZ, URZ, URZ, URZ ;  /* 0x0000003f3f3ff290 */ /* 0x000ff6000fffe03f */
[----:B------:R-:W-:Y:S01]  /*54f10*/  @!UPT UIADD3 URZ, URZ, URZ, URZ ;  /* 0x0000003f3f3ff290 */ /* 0x000fe2000fffe03f */
[----:B------:R-:W-:Y:S04]  /*54f20*/  STL.64 [R1+0x1c0], R68 ;  /* 0x0001c04401007387 */ /* 0x000fe80000100a00 */
[----:B------:R4:W-:Y:S04]  /*54f30*/  STL.64 [R1+0x1c8], R70 ;  /* 0x0001c84601007387 */ /* 0x0009e80000100a00 */
[----:B------:R-:W3:Y:S04]  /*54f40*/  LDL.LU R89, [R1+0x7a4] ;  /* 0x0007a40001597983 */ /* 0x000ee80000300800 */
[----:B------:R-:W3:Y:S04]  /*54f50*/  LDL.LU R90, [R1+0x7a8] ;  /* 0x0007a800015a7983 */ /* 0x000ee80000300800 */
[----:B------:R-:W3:Y:S04]  /*54f60*/  LDL.LU R91, [R1+0x7ac] ;  /* 0x0007ac00015b7983 */ /* 0x000ee80000300800 */
[----:B------:R-:W3:Y:S04]  /*54f70*/  LDL.LU R84, [R1+0x790] ;  /* 0x0007900001547983 */ /* 0x000ee80000300800 */
[----:B------:R-:W3:Y:S01]  /*54f80*/  LDL.LU R85, [R1+0x794] ;  /* 0x0007940001557983 */ /* 0x000ee20000300800 */
[----:B----4-:R-:W-:Y:S03]  /*54f90*/  HMMA.1688.F32.TF32 R68, R76, R60, R80 ;  /* 0x0000003c4c44723c */ /* 0x010fe60000081050 */
        /* <DEDUP_REMOVED lines=10> */
[----:B------:R-:W-:Y:S04]  /*55040*/  STL [R1+0x2f4c], R251 ;  /* 0x002f4cfb01007387 */ /* 0x000fe80000100800 */
[----:B------:R-:W-:Y:S04]  /*55050*/  STL [R1+0x2f48], R250 ;  /* 0x002f48fa01007387 */ /* 0x000fe80000100800 */
[----:B------:R-:W-:Y:S04]  /*55060*/  STL [R1+0x2f44], R249 ;  /* 0x002f44f901007387 */ /* 0x000fe80000100800 */
[----:B------:R-:W-:Y:S01]  /*55070*/  STL [R1+0x2f40], R248 ;  /* 0x002f40f801007387 */ /* 0x000fe20000100800 */
[----:B--2---:R-:W-:Y:S03]  /*55080*/  HMMA.1688.F32.TF32 R68, R76, R56, R240 ;  /* 0x000000384c44723c */ /* 0x004fe600000810f0 */
[----:B------:R-:W2:Y:S04]  /*55090*/  LDL.LU R240, [R1+0x770] ;  /* 0x0007700001f07983 */ /* 0x000ea80000300800 */
[----:B------:R-:W2:Y:S04]  /*550a0*/  LDL.LU R241, [R1+0x774] ;  /* 0x0007740001f17983 */ /* 0x000ea80000300800 */
[----:B------:R-:W2:Y:S04]  /*550b0*/  LDL.LU R242, [R1+0x778] ;  /* 0x0007780001f27983 */ /* 0x000ea80000300800 */
[----:B------:R-:W2:Y:S09]  /*550c0*/  LDL.LU R243, [R1+0x77c] ;  /* 0x00077c0001f37983 */ /* 0x000eb20000300800 */
        /* <DEDUP_REMOVED lines=8> */
[C---:B---3--:R-:W-:Y:S08]  /*55150*/  HMMA.1688.F32.TF32 R88, R76.reuse, R52, R88 ;  /* 0x000000344c58723c */ /* 0x048ff00000081058 */
[C---:B----4-:R-:W-:Y:S11]  /*55160*/  HMMA.1688.F32.TF32 R84, R76.reuse, R48, R84 ;  /* 0x000000304c54723c */ /* 0x050ff60000081054 */
[----:B------:R-:W-:Y:S05]  /*55170*/  @!UPT UIADD3 URZ, URZ, URZ, URZ ;  /* 0x0000003f3f3ff290 */ /* 0x000fea000fffe03f */
[----:B------:R-:W-:Y:S01]  /*55180*/  IMAD.MOV.U32 R71, RZ, RZ, R91 ;  /* 0x000000ffff477224 */ /* 0x000fe200078e005b */
[----:B------:R-:W-:Y:S01]  /*55190*/  MOV R70, R90 ;  /* 0x0000005a00467202 */ /* 0x000fe20000000f00 */
[----:B------:R-:W-:Y:S02]  /*551a0*/  IMAD.MOV.U32 R69, RZ, RZ, R89 ;  /* 0x000000ffff457224 */ /* 0x000fe400078e0059 */
[----:B------:R-:W-:Y:S01]  /*551b0*/  IMAD.MOV.U32 R68, RZ, RZ, R88 ;  /* 0x000000ffff447224 */ /* 0x000fe200078e0058 */
[----:B------:R-:W-:Y:S04]  /*551c0*/  STL [R1+0x2f6c], R71 ;  /* 0x002f6c4701007387 */ /* 0x000fe80000100800 */
[----:B------:R-:W-:Y:S04]  /*551d0*/  STL [R1+0x2f68], R70 ;  /* 0x002f684601007387 */ /* 0x000fe80000100800 */
[----:B------:R-:W-:Y:S04]  /*551e0*/  STL [R1+0x2f64], R69 ;  /* 0x002f644501007387 */ /* 0x000fe80000100800 */
[----:B------:R1:W-:Y:S02]  /*551f0*/  STL [R1+0x2f60], R68 ;  /* 0x002f604401007387 */ /* 0x0003e40000100800 */
[----:B-1----:R-:W-:Y:S01]  /*55200*/  HMMA.1688.F32.TF32 R68, R76, R44, R80 ;  /* 0x0000002c4c44723c */ /* 0x002fe20000081050 */
[----:B------:R-:W-:Y:S01]  /*55210*/  IMAD.MOV.U32 R22, RZ, RZ, R87 ;  /* 0x000000ffff167224 */ /* 0x000fe200078e0057 */
[----:B------:R-:W-:Y:S01]  /*55220*/  MOV R18, R86 ;  /* 0x0000005600127202 */ /* 0x000fe20000000f00 */
[----:B------:R-:W-:-:S02]  /*55230*/  IMAD.MOV.U32 R14, RZ, RZ, R85 ;  /* 0x000000ffff0e7224 */ /* 0x000fc400078e0055 */
[----:B------:R-:W-:Y:S01]  /*55240*/  IMAD.MOV.U32 R6, RZ, RZ, R84 ;  /* 0x000000ffff067224 */ /* 0x000fe200078e0054 */
[----:B------:R-:W-:Y:S04]  /*55250*/  STL [R1+0x2f7c], R22 ;  /* 0x002f7c1601007387 */ /* 0x000fe80000100800 */
[----:B------:R-:W-:Y:S04]  /*55260*/  STL [R1+0x2f78], R18 ;  /* 0x002f781201007387 */ /* 0x000fe80000100800 */
[----:B------:R-:W-:Y:S04]  /*55270*/  STL [R1+0x2f74], R14 ;  /* 0x002f740e01007387 */ /* 0x000fe80000100800 */
[----:B------:R-:W-:Y:S06]  /*55280*/  STL [R1+0x2f70], R6 ;  /* 0x002f700601007387 */ /* 0x000fec0000100800 */
        /* <DEDUP_REMOVED lines=54> */
[C---:B----4-:R-:W-:Y:S08]  /*555f0*/  HMMA.1688.F32.TF32 R104, R76.reuse, R32, R104 ;  /* 0x000000204c68723c */ /* 0x050ff00000081068 */
[C---:B--2---:R-:W-:Y:S08]  /*55600*/  HMMA.1688.F32.TF32 R80, R76.reuse, R8, R80 ;  /* 0x000000084c50723c */ /* 0x044ff00000081050 */
[C---:B------:R-:W-:Y:S08]  /*55610*/  HMMA.1688.F32.TF32 R100, R76.reuse, R28, R100 ;  /* 0x0000001c4c64723c */ /* 0x040ff00000081064 */
[C---:B------:R-:W-:Y:S08]  /*55620*/  HMMA.1688.F32.TF32 R96, R76.reuse, R24, R96 ;  /* 0x000000184c60723c */ /* 0x040ff00000081060 */
[C---:B------:R-:W-:Y:S08]  /*55630*/  HMMA.1688.F32.TF32 R92, R76.reuse, R20, R92 ;  /* 0x000000144c5c723c */ /* 0x040ff0000008105c */
[C---:B------:R-:W-:Y:S08]  /*55640*/  HMMA.1688.F32.TF32 R88, R76.reuse, R16, R88 ;  /* 0x000000104c58723c */ /* 0x040ff00000081058 */
[C---:B------:R-:W-:Y:S08]  /*55650*/  HMMA.1688.F32.TF32 R84, R76.reuse, R12, R84 ;  /* 0x0000000c4c54723c */ /* 0x040ff00000081054 */
[----:B------:R-:W-:Y:S11]  /*55660*/  HMMA.1688.F32.TF32 R76, R76, R4, R240 ;  /* 0x000000044c4c723c */ /* 0x000ff600000810f0 */
[----:B------:R-:W-:Y:S04]  /*55670*/  @!UPT UIADD3 URZ, URZ, URZ, URZ ;  /* 0x0000003f3f3ff290 */ /* 0x000fe8000fffe03f */
[----:B------:R-:W-:Y:S04]  /*55680*/  STL.64 [R1+0xf0], R84 ;  /* 0x0000f05401007387 */ /* 0x000fe80000100a00 */
[----:B------:R-:W-:Y:S04]  /*55690*/  STL.64 [R1+0xf8], R86 ;  /* 0x0000f85601007387 */ /* 0x000fe80000100a00 */
[----:B------:R-:W2:Y:S04]  /*556a0*/  LDL.LU R240, [R1+0x390] ;  /* 0x0003900001f07983 */ /* 0x000ea80000300800 */
[----:B------:R1:W-:Y:S04]  /*556b0*/  STL.64 [R1+0xe0], R80 ;  /* 0x0000e05001007387 */ /* 0x0003e80000100a00 */
[----:B------:R3:W-:Y:S04]  /*556c0*/  STL.64 [R1+0xe8], R82 ;  /* 0x0000e85201007387 */ /* 0x0007e80000100a00 */
[----:B------:R-:W-:Y:S04]  /*556d0*/  STL.64 [R1+0xd0], R76 ;  /* 0x0000d04c01007387 */ /* 0x000fe80000100a00 */
[----:B------:R-:W-:Y:S04]  /*556e0*/  STL.64 [R1+0xd8], R78 ;  /* 0x0000d84e01007387 */ /* 0x000fe80000100a00 */
[----:B------:R-:W2:Y:S04]  /*556f0*/  LDL.LU R241, [R1+0x394] ;  /* 0x0003940001f17983 */ /* 0x000ea80000300800 */
[----:B------:R-:W2:Y:S04]  /*55700*/  LDL.LU R242, [R1+0x398] ;  /* 0x0003980001f27983 */ /* 0x000ea80000300800 */
[----:B------:R-:W2:Y:S04]  /*55710*/  LDL.LU R243, [R1+0x39c] ;  /* 0x00039c0001f37983 */ /* 0x000ea80000300800 */
[----:B-1----:R-:W4:Y:S04]  /*55720*/  LDL.LU R80, [R1+0x3a0] ;  /* 0x0003a00001507983 */ /* 0x002f280000300800 */
[----:B------:R-:W4:Y:S04]  /*55730*/  LDL.LU R81, [R1+0x3a4] ;  /* 0x0003a40001517983 */ /* 0x000f280000300800 */
[----:B---3--:R-:W4:Y:S04]  /*55740*/  LDL.LU R82, [R1+0x3a8] ;  /* 0x0003a80001527983 */ /* 0x008f280000300800 */
[----:B------:R-:W4:Y:S01]  /*55750*/  LDL.LU R83, [R1+0x3ac] ;  /* 0x0003ac0001537983 */ /* 0x000f220000300800 */
[----:B------:R-:W-:-:S03]  /*55760*/  IMAD.MOV.U32 R15, RZ, RZ, R88 ;  /* 0x000000ffff0f7224 */ /* 0x000fc600078e0058 */
[----:B------:R-:W3:Y:S01]  /*55770*/  LDL.LU R84, [R1+0x3b0] ;  /* 0x0003b00001547983 */ /* 0x000ee20000300800 */
[----:B------:R-:W-:-:S03]  /*55780*/  IMAD.MOV.U32 R7, RZ, RZ, R89 ;  /* 0x000000ffff077224 */ /* 0x000fc600078e0059 */
[----:B------:R-:W3:Y:S01]  /*55790*/  LDL.LU R85, [R1+0x3b4] ;  /* 0x0003b40001557983 */ /* 0x000ee20000300800 */
[----:B------:R-:W-:-:S03]  /*557a0*/  MOV R10, R90 ;  /* 0x0000005a000a7202 */ /* 0x000fc60000000f00 */
[----:B------:R-:W3:Y:S01]  /*557b0*/  LDL.LU R86, [R1+0x3b8] ;  /* 0x0003b80001567983 */ /* 0x000ee20000300800 */
[----:B------:R-:W-:-:S03]  /*557c0*/  IMAD.MOV.U32 R11, RZ, RZ, R91 ;  /* 0x000000ffff0b7224 */ /* 0x000fc600078e005b */
        /* <DEDUP_REMOVED lines=8> */
[----:B------:R-:W2:Y:S01]  /*55850*/  LDL.LU R91, [R1+0x3cc] ;  /* 0x0003cc00015b7983 */ /* 0x000ea20000300800 */
        /* <DEDUP_REMOVED lines=89> */
[----:B------:R-:W4:Y:S01]  /*55df0*/  LDL.LU R116, [R1+0x430] ;  /* 0x0004300001747983 */ /* 0x000f220000300800 */
[----:B------:R-:W-:-:S03]  /*55e00*/  IMAD.MOV.U32 R70, RZ, RZ, R109 ;  /* 0x000000ffff467224 */ /* 0x000fc600078e006d */
[----:B------:R-:W4:Y:S01]  /*55e10*/  LDL.LU R117, [R1+0x434] ;  /* 0x0004340001757983 */ /* 0x000f220000300800 */
[----:B------:R-:W-:-:S03]  /*55e20*/  MOV R69, R110 ;  /* 0x0000006e00457202 */ /* 0x000fc60000000f00 */
        /* <DEDUP_REMOVED lines=33> */
[----:B--2---:R-:W2:Y:S04]  /*56040*/  LDL.LU.64 R206, [R1+0x3060] ;  /* 0x0030600001ce7983 */ /* 0x004ea80000300a00 */
[----:B------:R-:W2:Y:S04]  /*56050*/  LDL.LU.64 R204, [R1+0x3058] ;  /* 0x0030580001cc7983 */ /* 0x000ea80000300a00 */
[----:B------:R-:W-:Y:S04]  /*56060*/  STL.64 [R1+0x4a0], R220 ;  /* 0x0004a0dc01007387 */ /* 0x000fe80000100a00 */
[----:B------:R3:W-:Y:S04]  /*56070*/  STL.64 [R1+0x4a8], R222 ;  /* 0x0004a8de01007387 */ /* 0x0007e80000100a00 */
[----:B---3--:R-:W3:Y:S04]  /*56080*/  LDL.LU.64 R222, [R1+0x3050] ;  /* 0x0030500001de7983 */ /* 0x008ee80000300a00 */
[----:B------:R-:W4:Y:S04]  /*56090*/  LDL.LU.64 R220, [R1+0x3048] ;  /* 0x0030480001dc7983 */ /* 0x000f280000300a00 */
[----:B------:R1:W-:Y:S04]  /*560a0*/  STL.64 [R1+0x490], R148 ;  /* 0x0004909401007387 */ /* 0x0003e80000100a00 */
[----:B------:R-:W-:Y:S04]  /*560b0*/  STL.64 [R1+0x498], R150 ;  /* 0x0004989601007387 */ /* 0x000fe80000100a00 */
[----:B-1----:R-:W2:Y:S04]  /*560c0*/  LDL.LU.64 R148, [R1+0x3040] ;  /* 0x0030400001947983 */ /* 0x002ea80000300a00 */
[----:B------:R-:W-:Y:S04]  /*560d0*/  STL.64 [R1+0x480], R196 ;  /* 0x000480c401007387 */ /* 0x000fe80000100a00 */
[----:B------:R1:W-:Y:S01]  /*560e0*/  STL.64 [R1+0x488], R198 ;  /* 0x000488c601007387 */ /* 0x0003e20000100a00 */
[C---:B------:R-:W-:Y:S03]  /*560f0*/  HMMA.1688.F32.TF32 R160, R72.reuse, R32, R160 ;  /* 0x0000002048a0723c */ /* 0x040fe600000810a0 */
[----:B-1----:R-:W2:Y:S04]  /*56100*/  LDL.LU.64 R198, [R1+0x3038] ;  /* 0x0030380001c67983 */ /* 0x002ea80000300a00 */
[----:B------:R-:W2:Y:S04]  /*56110*/  LDL.LU.64 R196, [R1+0x3030] ;  /* 0x0030300001c47983 */ /* 0x000ea80000300a00 */
[----:B------:R1:W-:Y:S04]  /*56120*/  STL.64 [R1+0x470], R152 ;  /* 0x0004709801007387 */ /* 0x0003e80000100a00 */
[----:B------:R-:W-:Y:S04]  /*56130*/  STL.64 [R1+0x478], R154 ;  /* 0x0004789a01007387 */ /* 0x000fe80000100a00 */
[----:B-1----:R-:W2:Y:S04]  /*56140*/  LDL.LU.64 R152, [R1+0x3028] ;  /* 0x0030280001987983 */ /* 0x002ea80000300a00 */
[----:B------:R1:W-:Y:S04]  /*56150*/  STL.64 [R1+0x460], R156 ;  /* 0x0004609c01007387 */ /* 0x0003e80000100a00 */
[----:B------:R-:W-:Y:S04]  /*56160*/  STL.64 [R1+0x468], R158 ;  /* 0x0004689e01007387 */ /* 0x000fe80000100a00 */
[----:B-1----:R-:W2:Y:S04]  /*56170*/  LDL.LU.64 R156, [R1+0x3020] ;  /* 0x00302000019c7983 */ /* 0x002ea80000300a00 */
[----:B------:R-:W-:Y:S04]  /*56180*/  STL.64 [R1+0x450], R144 ;  /* 0x0004509001007387 */ /* 0x000fe80000100a00 */
[----:B------:R1:W-:Y:S04]  /*56190*/  STL.64 [R1+0x458], R146 ;  /* 0x0004589201007387 */ /* 0x0003e80000100a00 */
[----:B------:R-:W-:Y:S04]  /*561a0*/  STL.64 [R1+0x440], R140 ;  /* 0x0004408c01007387 */ /* 0x000fe80000100a00 */
[----:B------:R1:W-:Y:S02]  /*561b0*/  STL.64 [R1+0x448], R142 ;  /* 0x0004488e01007387 */ /* 0x0003e40000100a00 */
[C---:B-1----:R-:W-:Y:S08]  /*561c0*/  HMMA.1688.F32.TF32 R144, R72.reuse, R28, R164 ;  /* 0x0000001c4890723c */ /* 0x042ff000000810a4 */
        /* <DEDUP_REMOVED lines=20> */
[----:B------:R-:W-:Y:S01]  /*56310*/  LDS R74, [R252+0xd200] ;  /* 0x00d20000fc4a7984 */ /* 0x000fe20000000800 */
[C---:B-1----:R-:W-:Y:S03]  /*56320*/  HMMA.1688.F32.TF32 R120, R76.reuse, R64, R116 ;  /* 0x000000404c78723c */ /* 0x042fe60000081074 */
[----:B------:R-:W-:Y:S04]  /*56330*/  LDS R73, [R3+0xc200] ;  /* 0x00c2000003497984 */ /* 0x000fe80000000800 */
[----:B------:R-:W1:Y:S01]  /*56340*/  LDS R75, [R3+0xd200] ;  /* 0x00d20000034b7984 */ /* 0x000e620000000800 */
        /* <DEDUP_REMOVED lines=28> */
[----:B-1----:R-:W2:Y:S04]  /*56510*/  LDL.LU R88, [R1+0x280] ;  /* 0x0002800001587983 */ /* 0x002ea80000300800 */
[----:B------:R-:W-:Y:S04]  /*56520*/  STL.64 [R1+0x3a0], R84 ;  /* 0x0003a05401007387 */ /* 0x000fe80000100a00 */
[----:B------:R-:W-:Y:S04]  /*56530*/  STL.64 [R1+0x3a8], R86 ;  /* 0x0003a85601007387 */ /* 0x000fe80000100a00 */
[----:B------:R1:W-:Y:S04]  /*56540*/  STL.64 [R1+0x390], R80 ;  /* 0x0003905001007387 */ /* 0x0003e80000100a00 */
[----:B------:R1:W-:Y:S04]  /*56550*/  STL.64 [R1+0x398], R82 ;  /* 0x0003985201007387 */ /* 0x0003e80000100a00 */
[----:B------:R-:W2:Y:S04]  /*56560*/  LDL.LU R89, [R1+0x284] ;  /* 0x0002840001597983 */ /* 0x000ea80000300800 */
[----:B---3--:R-:W2:Y:S04]  /*56570*/  LDL.LU R90, [R1+0x288] ;  /* 0x00028800015a7983 */ /* 0x008ea80000300800 */
        /* <DEDUP_REMOVED lines=81> */
[C---:B----4-:R-:W-:Y:S11]  /*56a90*/  HMMA.1688.F32.TF32 R168, R76.reuse, R12, R168 ;  /* 0x0000000c4ca8723c */ /* 0x050ff600000810a8 */
[----:B------:R-:W-:Y:S04]  /*56aa0*/  @!UPT UIADD3 URZ, URZ, URZ, URZ ;  /* 0x0000003f3f3ff290 */ /* 0x000fe8000fffe03f */
[----:B------:R1:W-:Y:S04]  /*56ab0*/  STL.64 [R1+0x380], R160 ;  /* 0x000380a001007387 */ /* 0x0003e80000100a00 */
[----:B------:R-:W-:Y:S04]  /*56ac0*/  STL.64 [R1+0x388], R162 ;  /* 0x000388a201007387 */ /* 0x000fe80000100a00 */
[----:B-1----:R-:W2:Y:S04]  /*56ad0*/  LDL.LU.64 R160, [R1+0x3018] ;  /* 0x0030180001a07983 */ /* 0x002ea80000300a00 */
[----:B------:R1:W-:Y:S04]  /*56ae0*/  STL.64 [R1+0x370], R164 ;  /* 0x000370a401007387 */ /* 0x0003e80000100a00 */
[----:B------:R-:W-:Y:S04]  /*56af0*/  STL.64 [R1+0x378], R166 ;  /* 0x000378a601007387 */ /* 0x000fe80000100a00 */
[----:B-1----:R-:W3:Y:S04]  /*56b00*/  LDL.LU.64 R164, [R1+0x3010] ;  /* 0x0030100001a47983 */ /* 0x002ee80000300a00 */
[----:B------:R1:W-:Y:S04]  /*56b10*/  STL.64 [R1+0x360], R168 ;  /* 0x000360a801007387 */ /* 0x0003e80000100a00 */
[----:B------:R-:W-:Y:S01]  /*56b20*/  STL.64 [R1+0x368], R170 ;  /* 0x000368aa01007387 */ /* 0x000fe20000100a00 */
[----:B------:R-:W-:Y:S01]  /*56b30*/  HMMA.1688.F32.TF32 R144, R76, R8, R144 ;  /* 0x000000084c90723c */ /* 0x000fe20000081090 */
[----:B------:R-:W-:-:S02]  /*56b40*/  IMAD.MOV.U32 R242, RZ, RZ, R2 ;  /* 0x000000fffff27224 */ /* 0x000fc400078e0002 */
[----:B------:R-:W-:Y:S01]  /*56b50*/  IMAD.MOV.U32 R243, RZ, RZ, R0 ;  /* 0x000000fffff37224 */ /* 0x000fe200078e0000 */
[----:B------:R-:W-:Y:S04]  /*56b60*/  LDS R170, [R252+0xd300] ;  /* 0x00d30000fcaa7984 */ /* 0x000fe80000000800 */
[----:B-1----:R-:W4:Y:S01]  /*56b70*/  LDL.LU.64 R168, [R1+0x3008] ;  /* 0x0030080001a87983 */ /* 0x002f220000300a00 */
[----:B------:R-:W-:Y:S03]  /*56b80*/  HMMA.1688.F32.TF32 R76, R76, R4, R104 ;  /* 0x000000044c4c723c */ /* 0x000fe60000081068 */
[----:B------:R-:W-:Y:S04]  /*56b90*/  LDS R104, [R252+0xc280] ;  /* 0x00c28000fc687984 */ /* 0x000fe80000000800 */
[----:B------:R-:W-:Y:S01]  /*56ba0*/  LDS R106, [R252+0xd280] ;  /* 0x00d28000fc6a7984 */ /* 0x000fe20000000800 */
[C---:B------:R-:W-:Y:S03]  /*56bb0*/  HMMA.1688.F32.TF32 R136, R72.reuse, R60, R136 ;  /* 0x0000003c4888723c */ /* 0x040fe60000081088 */
[----:B------:R-:W-:Y:S04]  /*56bc0*/  LDS R105, [R3+0xc280] ;  /* 0x00c2800003697984 */ /* 0x000fe80000000800 */
[----:B------:R-:W-:Y:S04]  /*56bd0*/  STL.64 [R1+0x350], R144 ;  /* 0x0003509001007387 */ /* 0x000fe80000100a00 */
[----:B------:R-:W-:Y:S04]  /*56be0*/  STL.64 [R1+0x358], R146 ;  /* 0x0003589201007387 */ /* 0x000fe80000100a00 */
[----:B------:R-:W-:Y:S04]  /*56bf0*/  STL.64 [R1+0x240], R76 ;  /* 0x0002404c01007387 */ /* 0x000fe80000100a00 */
[----:B------:R1:W-:Y:S01]  /*56c00*/  STL.64 [R1+0x248], R78 ;  /* 0x0002484e01007387 */ /* 0x0003e20000100a00 */
[C---:B------:R-:W-:Y:S03]  /*56c10*/  HMMA.1688.F32.TF32 R132, R72.reuse, R56, R132 ;  /* 0x000000384884723c */ /* 0x040fe60000081084 */
[----:B------:R-:W2:Y:S04]  /*56c20*/  LDS R107, [R3+0xd280] ;  /* 0x00d28000036b7984 */ /* 0x000ea80000000800 */
[----:B------:R-:W-:Y:S01]  /*56c30*/  LDS R171, [R3+0xd300] ;  /* 0x00d3000003ab7984 */ /* 0x000fe20000000800 */
[C---:B-1----:R-:W-:Y:S11]  /*56c40*/  HMMA.1688.F32.TF32 R76, R72.reuse, R64, R140 ;  /* 0x00000040484c723c */ /* 0x042ff6000008108c */
[----:B------:R-:W-:Y:S11]  /*56c50*/  @!UPT UIADD3 URZ, URZ, URZ, URZ ;  /* 0x0000003f3f3ff290 */ /* 0x000ff6000fffe03f */
[----:B------:R-:W-:Y:S01]  /*56c60*/  @!UPT UIADD3 URZ, URZ, URZ, URZ ;  /* 0x0000003f3f3ff290 */ /* 0x000fe2000fffe03f */
        /* <DEDUP_REMOVED lines=32> */
[----:B------:R-:W-:Y:S02]  /*56e70*/  HMMA.1688.F32.TF32 R84, R72, R12, R84 ;  /* 0x0000000c4854723c */ /* 0x000fe40000081054 */
[----:B------:R-:W-:Y:S04]  /*56e80*/  STL.64 [R1+0x290], R92 ;  /* 0x0002905c01007387 */ /* 0x000fe80000100a00 */
[----:B------:R-:W-:Y:S09]  /*56e90*/  STL.64 [R1+0x298], R94 ;  /* 0x0002985e01007387 */ /* 0x000ff20000100a00 */
[----:B------:R1:W-:Y:S01]  /*56ea0*/  STL.64 [R1+0x280], R76 ;  /* 0x0002804c01007387 */ /* 0x0003e20000100a00 */
[----:B------:R-:W-:Y:S01]  /*56eb0*/  MOV R2, R78 ;  /* 0x0000004e00027202 */ /* 0x000fe20000000f00 */
[----:B------:R-:W-:-:S02]  /*56ec0*/  IMAD.MOV.U32 R0, RZ, RZ, R79 ;  /* 0x000000ffff007224 */ /* 0x000fc400078e004f */
[C---:B-1----:R-:W-:Y:S03]  /*56ed0*/  HMMA.1688.F32.TF32 R76, R72.reuse, R8, R80 ;  /* 0x00000008484c723c */ /* 0x042fe60000081050 */
[----:B------:R-:W-:Y:S04]  /*56ee0*/  STL [R1+0x2edc], R0 ;  /* 0x002edc0001007387 */ /* 0x000fe80000100800 */
[----:B------:R-:W-:Y:S04]  /*56ef0*/  STL [R1+0x2ed8], R2 ;  /* 0x002ed80201007387 */ /* 0x000fe80000100800 */
[----:B------:R1:W-:Y:S01]  /*56f00*/  STL.64 [R1+0x270], R84 ;  /* 0x0002705401007387 */ /* 0x0003e20000100a00 */
[----:B------:R-:W-:Y:S03]  /*56f10*/  HMMA.1688.F32.TF32 R72, R72, R4, R240 ;  /* 0x000000044848723c */ /* 0x000fe600000810f0 */
[----:B------:R1:W-:Y:S08]  /*56f20*/  STL.64 [R1+0x278], R86 ;  /* 0x0002785601007387 */ /* 0x0003f00000100a00 */
[----:B------:R2:W-:Y:S04]  /*56f30*/  STL.64 [R1+0x260], R76 ;  /* 0x0002604c01007387 */ /* 0x0005e80000100a00 */
[----:B------:R-:W2:Y:S04]  /*56f40*/  LDL.LU R240, [R1+0x4d0] ;  /* 0x0004d00001f07983 */ /* 0x000ea80000300800 */
[----:B------:R-:W2:Y:S04]  /*56f50*/  LDL.LU R241, [R1+0x4d4] ;  /* 0x0004d40001f17983 */ /* 0x000ea80000300800 */
[----:B------:R-:W2:Y:S04]  /*56f60*/  LDL.LU R242, [R1+0x4d8] ;  /* 0x0004d80001f27983 */ /* 0x000ea80000300800 */
[----:B------:R-:W2:Y:S04]  /*56f70*/  LDL.LU R243, [R1+0x4dc] ;  /* 0x0004dc0001f37983 */ /* 0x000ea80000300800 */
[----:B------:R-:W2:Y:S04]  /*56f80*/  LDL.LU R92, [R1+0x950] ;  /* 0x00095000015c7983 */ /* 0x000ea80000300800 */
[----:B------:R-:W2:Y:S01]  /*56f90*/  LDL.LU R93, [R1+0x954] ;  /* 0x00095400015d7983 */ /* 0x000ea20000300800 */
[----:B----4-:R-:W-:Y:S01]  /*56fa0*/  MOV R94, R169 ;  /* 0x000000a9005e7202 */ /* 0x010fe20000000f00 */
[----:B------:R-:W-:-:S02]  /*56fb0*/  IMAD.MOV.U32 R95, RZ, RZ, R168 ;  /* 0x000000ffff5f7224 */ /* 0x000fc400078e00a8 */
[----:B------:R-:W4:Y:S04]  /*56fc0*/  LDL.LU R169, [R1+0x3004] ;  /* 0x0030040001a97983 */ /* 0x000f280000300800 */
[----:B------:R-:W2:Y:S04]  /*56fd0*/  LDL.LU R168, [R1+0x3000] ;  /* 0x0030000001a87983 */ /* 0x000ea80000300800 */
[----:B------:R-:W3:Y:S04]  /*56fe0*/  LDL.LU R96, [R1+0x960] ;  /* 0x0009600001607983 */ /* 0x000ee80000300800 */
[----:B------:R-:W3:Y:S04]  /*56ff0*/  LDL.LU R97, [R1+0x964] ;  /* 0x0009640001617983 */ /* 0x000ee80000300800 */
[----:B------:R-:W3:Y:S04]  /*57000*/  LDL.LU R98, [R1+0x968] ;  /* 0x0009680001627983 */ /* 0x000ee80000300800 */
[----:B------:R-:W3:Y:S04]  /*57010*/  LDL.LU R99, [R1+0x96c] ;  /* 0x00096c0001637983 */ /* 0x000ee80000300800 */
[----:B------:R-:W3:Y:S04]  /*57020*/  LDL.LU R100, [R1+0x970] ;  /* 0x0009700001647983 */ /* 0x000ee80000300800 */
[----:B------:R-:W3:Y:S01]  /*57030*/  LDL.LU R101, [R1+0x974] ;  /* 0x0009740001657983 */ /* 0x000ee20000300800 */
[----:B----4-:R-:W-:-:S02]  /*57040*/  IMAD.MOV.U32 R103, RZ, RZ, R169 ;  /* 0x000000ffff677224 */ /* 0x010fc400078e00a9 */
[----:B--2---:R-:W-:Y:S02]  /*57050*/  IMAD.MOV.U32 R102, RZ, RZ, R168 ;  /* 0x000000ffff667224 */ /* 0x004fe400078e00a8 */
        /* <DEDUP_REMOVED lines=20> */
[----:B-1----:R-:W4:Y:S04]  /*571a0*/  LDL.LU R84, [R1+0x930] ;  /* 0x0009300001547983 */ /* 0x002f280000300800 */
[----:B------:R-:W4:Y:S04]  /*571b0*/  LDL.LU R85, [R1+0x934] ;  /* 0x0009340001557983 */ /* 0x000f280000300800 */
[----:B------:R-:W4:Y:S04]  /*571c0*/  LDL.LU R86, [R1+0x938] ;  /* 0x0009380001567983 */ /* 0x000f280000300800 */
[----:B------:R-:W4:Y:S01]  /*571d0*/  LDL.LU R87, [R1+0x93c] ;  /* 0x00093c0001577983 */ /* 0x000f220000300800 */
[----:B------:R-:W-:-:S02]  /*571e0*/  IMAD.MOV.U32 R0, RZ, RZ, R78 ;  /* 0x000000ffff007224 */ /* 0x000fc400078e004e */
[----:B------:R-:W-:Y:S01]  /*571f0*/  IMAD.MOV.U32 R2, RZ, RZ, R79 ;  /* 0x000000ffff027224 */ /* 0x000fe200078e004f */
[----:B------:R-:W4:Y:S01]  /*57200*/  LDL.LU R80, [R1+0x920] ;  /* 0x0009200001507983 */ /* 0x000f220000300800 */
[C---:B------:R-:W-:Y:S03]  /*57210*/  HMMA.1688.F32.TF32 R76, R104.reuse, R64, R240 ;  /* 0x00000040684c723c */ /* 0x040fe600000810f0 */
[----:B------:R-:W4:Y:S04]  /*57220*/  LDL.LU R81, [R1+0x924] ;  /* 0x0009240001517983 */ /* 0x000f280000300800 */
[----:B------:R-:W4:Y:S04]  /*57230*/  LDL.LU R82, [R1+0x928] ;  /* 0x0009280001527983 */ /* 0x000f280000300800 */
[----:B------:R-:W4:Y:S01]  /*57240*/  LDL.LU R83, [R1+0x92c] ;  /* 0x00092c0001537983 */ /* 0x000f220000300800 */
[C---:B---3--:R-:W-:Y:S01]  /*57250*/  HMMA.1688.F32.TF32 R100, R104.reuse, R48, R100 ;  /* 0x000000306864723c */ /* 0x048fe20000081064 */
[----:B------:R-:W-:Y:S01]  /*57260*/  MOV R166, R153 ;  /* 0x0000009900a67202 */ /* 0x000fe20000000f00 */
[----:B------:R-:W-:Y:S01]  /*57270*/  IMAD.MOV.U32 R167, RZ, RZ, R152 ;  /* 0x000000ffffa77224 */ /* 0x000fe200078e0098 */
[----:B------:R-:W-:Y:S04]  /*57280*/  LDS R240, [R252+0xc380] ;  /* 0x00c38000fcf07984 */ /* 0x000fe80000000800 */
[----:B------:R-:W-:Y:S04]  /*57290*/  LDS R242, [R252+0xd380] ;  /* 0x00d38000fcf27984 */ /* 0x000fe80000000800 */
[----:B------:R-:W-:Y:S04]  /*572a0*/  STL [R1+0x2d7c], R76 ;  /* 0x002d7c4c01007387 */ /* 0x000fe80000100800 */
[----:B------:R-:W-:Y:S04]  /*572b0*/  STL [R1+0x2d68], R77 ;  /* 0x002d684d01007387 */ /* 0x000fe80000100800 */
[----:B------:R-:W-:Y:S04]  /*572c0*/  STL [R1+0x2d64], R78 ;  /* 0x002d644e01007387 */ /* 0x000fe80000100800 */
[----:B------:R1:W-:Y:S01]  /*572d0*/  STL [R1+0x2d60], R79 ;  /* 0x002d604f01007387 */ /* 0x0003e20000100800 */
[----:B------:R-:W-:Y:S03]  /*572e0*/  HMMA.1688.F32.TF32 R92, R104, R40, R92 ;  /* 0x00000028685c723c */ /* 0x000fe6000008105c */
[----:B------:R-:W-:Y:S04]  /*572f0*/  LDS R241, [R3+0xc380] ;  /* 0x00c3800003f17984 */ /* 0x000fe80000000800 */
[----:B------:R-:W-:Y:S01]  /*57300*/  LDS R243, [R3+0xd380] ;  /* 0x00d3800003f37984 */ /* 0x000fe20000000800 */
[----:B--2---:R-:W-:-:S03]  /*57310*/  IMAD.MOV.U32 R115, RZ, RZ, R168 ;  /* 0x000000ffff737224 */ /* 0x004fc600078e00a8 */
[----:B------:R-:W-:Y:S01]  /*57320*/  LDS R168, [R252+0xc300] ;  /* 0x00c30000fca87984 */ /* 0x000fe20000000800 */
[----:B----4-:R-:W-:-:S03]  /*57330*/  MOV R114, R169 ;  /* 0x000000a900727202 */ /* 0x010fc60000000f00 */
[----:B------:R-:W2:Y:S01]  /*57340*/  LDS R169, [R3+0xc300] ;  /* 0x00c3000003a97984 */ /* 0x000ea20000000800 */
[C---:B------:R-:W-:Y:S08]  /*57350*/  HMMA.1688.F32.TF32 R116, R104.reuse, R60, R116 ;  /* 0x0000003c6874723c */ /* 0x040ff00000081074 */
[C---:B------:R-:W-:Y:S08]  /*57360*/  HMMA.1688.F32.TF32 R72, R104.reuse, R56, R112 ;  /* 0x000000386848723c */ /* 0x040ff00000081070 */
[C---:B-1----:R-:W-:Y:S07]  /*57370*/  HMMA.1688.F32.TF32 R76, R104.reuse, R52, R108 ;  /* 0x00000034684c723c */ /* 0x042fee000008106c */
[----:B------:R-:W-:Y:S04]  /*57380*/  STL.64 [R1+0x530], R116 ;  /* 0x0005307401007387 */ /* 0x000fe80000100a00 */
[----:B------:R-:W-:Y:S04]  /*57390*/  STL.64 [R1+0x538], R118 ;  /* 0x0005387601007387 */ /* 0x000fe80000100a00 */
[----:B------:R-:W-:Y:S04]  /*573a0*/  STL.64 [R1+0x520], R72 ;  /* 0x0005204801007387 */ /* 0x000fe80000100a00 */
[----:B------:R1:W-:Y:S01]  /*573b0*/  STL.64 [R1+0x528], R74 ;  /* 0x0005284a01007387 */ /* 0x0003e20000100a00 */
[C---:B------:R-:W-:Y:S08]  /*573c0*/  HMMA.1688.F32.TF32 R88, R104.reuse, R36, R88 ;  /* 0x000000246858723c */ /* 0x040ff00000081058 */
[C---:B-1----:R-:W-:Y:S08]  /*573d0*/  HMMA.1688.F32.TF32 R72, R104.reuse, R44, R96 ;  /* 0x0000002c6848723c */ /* 0x042ff00000081060 */
[----:B------:R-:W-:Y:S01]  /*573e0*/  HMMA.1688.F32.TF32 R84, R104, R32, R84 ;  /* 0x000000206854723c */ /* 0x000fe20000081054 */
[----:B------:R1:W-:Y:S04]  /*573f0*/  STL.64 [R1+0x510], R76 ;  /* 0x0005104c01007387 */ /* 0x0003e80000100a00 */
[----:B------:R-:W-:Y:S04]  /*57400*/  STL.64 [R1+0x518], R78 ;  /* 0x0005184e01007387 */ /* 0x000fe80000100a00 */
[----:B------:R-:W-:Y:S04]  /*57410*/  STL.64 [R1+0x500], R100 ;  /* 0x0005006401007387 */ /* 0x000fe80000100a00 */
[----:B------:R-:W-:Y:S04]  /*57420*/  STL.64 [R1+0x508], R102 ;  /* 0x0005086601007387 */ /* 0x000fe80000100a00 */
[----:B------:R3:W-:Y:S01]  /*57430*/  STL.64 [R1+0x4f0], R72 ;  /* 0x0004f04801007387 */ /* 0x0007e20000100a00 */
[----:B-1----:R-:W-:-:S02]  /*57440*/  IMAD.MOV.U32 R76, RZ, RZ, R74 ;  /* 0x000000ffff4c7224 */ /* 0x002fc400078e004a */
[----:B------:R-:W-:Y:S02]  /*57450*/  IMAD.MOV.U32 R74, RZ, RZ, R93 ;  /* 0x000000ffff4a7224 */ /* 0x000fe400078e005d */
[----:B---3--:R-:W-:Y:S01]  /*57460*/  IMAD.MOV.U32 R72, RZ, RZ, R75 ;  /* 0x000000ffff487224 */ /* 0x008fe200078e004b */
[----:B------:R-:W-:Y:S01]  /*57470*/  MOV R73, R92 ;  /* 0x0000005c00497202 */ /* 0x000fe20000000f00 */
[----:B------:R-:W-:-:S03]  /*57480*/  IMAD.MOV.U32 R75, RZ, RZ, R94 ;  /* 0x000000ffff4b7224 */ /* 0x000fc600078e005e */
[----:B------:R1:W-:Y:S01]  /*57490*/  STL [R1+0x2d84], R72 ;  /* 0x002d844801007387 */ /* 0x0003e20000100800 */
[----:B------:R-:W-:Y:S02]  /*574a0*/  IMAD.MOV.U32 R78, RZ, RZ, R84 ;  /* 0x000000ffff4e7224 */ /* 0x000fe400078e0054 */
[----:B------:R-:W-:Y:S01]  /*574b0*/  IMAD.MOV.U32 R79, RZ, RZ, R85 ;  /* 0x000000ffff4f7224 */ /* 0x000fe200078e0055 */
[----:B------:R3:W-:Y:S01]  /*574c0*/  STL [R1+0x2d80], R76 ;  /* 0x002d804c01007387 */ /* 0x0007e20000100800 */
[----:B------:R-:W-:Y:S01]  /*574d0*/  IMAD.MOV.U32 R77, RZ, RZ, R95 ;  /* 0x000000ffff4d7224 */ /* 0x000fe200078e005f */
[----:B-1----:R-:W-:Y:S02]  /*574e0*/  MOV R72, R90 ;  /* 0x0000005a00487202 */ /* 0x002fe40000000f00 */
[----:B------:R1:W-:Y:S01]  /*574f0*/  STL.64 [R1+0x4d0], R88 ;  /* 0x0004d05801007387 */ /* 0x0003e20000100a00 */
[----:B---3--:R-:W-:-:S03]  /*57500*/  IMAD.MOV.U32 R76, RZ, RZ, R91 ;  /* 0x000000ffff4c7224 */ /* 0x008fc600078e005b */
[----:B------:R-:W-:Y:S04]  /*57510*/  STL.64 [R1+0x2d90], R74 ;  /* 0x002d904a01007387 */ /* 0x000fe80000100a00 */
[----:B------:R-:W-:Y:S04]  /*57520*/  STL.64 [R1+0x2d88], R72 ;  /* 0x002d884801007387 */ /* 0x000fe80000100a00 */
[----:B------:R3:W-:Y:S04]  /*57530*/  STL.64 [R1+0x4c8], R86 ;  /* 0x0004c85601007387 */ /* 0x0007e80000100a00 */
[----:B------:R4:W-:Y:S04]  /*57540*/  STL.64 [R1+0x2da0], R78 ;  /* 0x002da04e01007387 */ /* 0x0009e80000100a00 */
[----:B------:R1:W-:Y:S04]  /*57550*/  STL.64 [R1+0x2d98], R76 ;  /* 0x002d984c01007387 */ /* 0x0003e80000100a00 */
        /* <DEDUP_REMOVED lines=44> */
[----:B------:R-:W3:Y:S08]  /*57820*/  LDL.LU R127, [R1+0x65c] ;  /* 0x00065c00017f7983 */ /* 0x000ef00000300800 */
[----:B------:R-:W-:Y:S04]  /*57830*/  STL.64 [R1+0x2d28], R82 ;  /* 0x002d285201007387 */ /* 0x000fe80000100a00 */
[----:B------:R-:W-:Y:S01]  /*57840*/  STL.64 [R1+0x2d20], R80 ;  /* 0x002d205001007387 */ /* 0x000fe20000100a00 */
[----:B--2---:R-:W-:Y:S08]  /*57850*/  HMMA.1688.F32.TF32 R120, R168, R52, R120 ;  /* 0x00000034a878723c */ /* 0x004ff00000081078 */
[C---:B----4-:R-:W-:Y:S08]  /*57860*/  HMMA.1688.F32.TF32 R88, R104.reuse, R20, R88 ;  /* 0x000000146858723c */ /* 0x050ff00000081058 */
[C---:B---3--:R-:W-:Y:S08]  /*57870*/  HMMA.1688.F32.TF32 R84, R104.reuse, R24, R84 ;  /* 0x000000186854723c */ /* 0x048ff00000081054 */
[C---:B------:R-:W-:Y:S08]  /*57880*/  HMMA.1688.F32.TF32 R92, R104.reuse, R16, R92 ;  /* 0x00000010685c723c */ /* 0x040ff0000008105c */
[C---:B------:R-:W-:Y:S07]  /*57890*/  HMMA.1688.F32.TF32 R96, R104.reuse, R12, R96 ;  /* 0x0000000c6860723c */ /* 0x040fee0000081060 */
[----:B------:R-:W-:Y:S01]  /*578a0*/  STL.64 [R1+0x2d38], R86 ;  /* 0x002d385601007387 */ /* 0x000fe20000100a00 */
[C---:B------:R-:W-:Y:S08]  /*578b0*/  HMMA.1688.F32.TF32 R100, R104.reuse, R8, R100 ;  /* 0x000000086864723c */ /* 0x040ff00000081064 */
[----:B------:R-:W-:Y:S08]  /*578c0*/  HMMA.1688.F32.TF32 R104, R104, R4, R128 ;  /* 0x000000046868723c */ /* 0x000ff00000081080 */
[C---:B------:R-:W-:Y:S01]  /*578d0*/  HMMA.1688.F32.TF32 R108, R168.reuse, R64, R108 ;  /* 0x00000040a86c723c */ /* 0x040fe2000008106c */
[----:B------:R-:W-:Y:S04]  /*578e0*/  STL.64 [R1+0x2d30], R84 ;  /* 0x002d305401007387 */ /* 0x000fe80000100a00 */
[----:B------:R1:W-:Y:S03]  /*578f0*/  STL.64 [R1+0x2d48], R90 ;  /* 0x002d485a01007387 */ /* 0x0003e60000100a00 */
[C---:B------:R-:W-:Y:S01]  /*57900*/  HMMA.1688.F32.TF32 R112, R168.reuse, R60, R112 ;  /* 0x0000003ca870723c */ /* 0x040fe20000081070 */
[----:B------:R2:W-:Y:S04]  /*57910*/  STL.64 [R1+0x2d40], R88 ;  /* 0x002d405801007387 */ /* 0x0005e80000100a00 */
[----:B------:R3:W-:Y:S03]  /*57920*/  STL.64 [R1+0x2d58], R94 ;  /* 0x002d585e01007387 */ /* 0x0007e60000100a00 */
[C---:B------:R-:W-:Y:S01]  /*57930*/  HMMA.1688.F32.TF32 R116, R168.reuse, R56, R116 ;  /* 0x00000038a874723c */ /* 0x040fe20000081074 */
[----:B------:R4:W-:Y:S04]  /*57940*/  STL.64 [R1+0x2d50], R92 ;  /* 0x002d505c01007387 */ /* 0x0009e80000100a00 */
[----:B------:R-:W-:Y:S04]  /*57950*/  STL.64 [R1+0x2db0], R98 ;  /* 0x002db06201007387 */ /* 0x000fe80000100a00 */
[----:B------:R1:W-:Y:S04]  /*57960*/  STL.64 [R1+0x2da8], R96 ;  /* 0x002da86001007387 */ /* 0x0003e80000100a00 */
        /* <DEDUP_REMOVED lines=47> */
[C---:B------:R-:W-:Y:S11]  /*57c60*/  HMMA.1688.F32.TF32 R164, R168.reuse, R8, R164 ;  /* 0x00000008a8a4723c */ /* 0x040ff600000810a4 */
[----:B------:R-:W-:Y:S04]  /*57c70*/  @!UPT UIADD3 URZ, URZ, URZ, URZ ;  /* 0x0000003f3f3ff290 */ /* 0x000fe8000fffe03f */
[----:B------:R-:W-:Y:S04]  /*57c80*/  STL.64 [R1+0x2e20], R126 ;  /* 0x002e207e01007387 */ /* 0x000fe80000100a00 */
[----:B------:R-:W-:Y:S01]  /*57c90*/  STL.64 [R1+0x2e18], R124 ;  /* 0x002e187c01007387 */ /* 0x000fe20000100a00 */
[C---:B--2---:R-:W-:Y:S08]  /*57ca0*/  HMMA.1688.F32.TF32 R148, R168.reuse, R24, R148 ;  /* 0x00000018a894723c */ /* 0x044ff00000081094 */
[C---:B---3--:R-:W-:Y:S08]  /*57cb0*/  HMMA.1688.F32.TF32 R132, R168.reuse, R40, R132 ;  /* 0x00000028a884723c */ /* 0x048ff00000081084 */
[C---:B----4-:R-:W-:Y:S08]  /*57cc0*/  HMMA.1688.F32.TF32 R128, R168.reuse, R44, R128 ;  /* 0x0000002ca880723c */ /* 0x050ff00000081080 */
[C---:B------:R-:W-:Y:S08]  /*57cd0*/  HMMA.1688.F32.TF32 R136, R168.reuse, R36, R136 ;  /* 0x00000024a888723c */ /* 0x040ff00000081088 */
[C---:B------:R-:W-:Y:S07]  /*57ce0*/  HMMA.1688.F32.TF32 R140, R168.reuse, R32, R140 ;  /* 0x00000020a88c723c */ /* 0x040fee000008108c */
[----:B------:R-:W-:Y:S01]  /*57cf0*/  STL.64 [R1+0x2e30], R130 ;  /* 0x002e308201007387 */ /* 0x000fe20000100a00 */
[C---:B------:R-:W-:Y:S08]  /*57d00*/  HMMA.1688.F32.TF32 R144, R168.reuse, R28, R144 ;  /* 0x0000001ca890723c */ /* 0x040ff00000081090 */
        /* <DEDUP_REMOVED lines=17> */
[----:B------:R-:W-:Y:S03]  /*57e20*/  HMMA.1688.F32.TF32 R168, R168, R4, R72 ;  /* 0x00000004a8a8723c */ /* 0x000fe60000081048 */
[----:B------:R-:W-:Y:S04]  /*57e30*/  STL.64 [R1+0x2e98], R156 ;  /* 0x002e989c01007387 */ /* 0x000fe80000100a00 */
[----:B------:R-:W-:Y:S01]  /*57e40*/  STL.64 [R1+0x2eb0], R162 ;  /* 0x002eb0a201007387 */ /* 0x000fe20000100a00 */
[----:B------:R-:W-:-:S03]  /*57e50*/  IMAD.MOV.U32 R72, RZ, RZ, R219 ;  /* 0x000000ffff487224 */ /* 0x000fc600078e00db */
[----:B------:R-:W-:Y:S01]  /*57e60*/  STL.64 [R1+0x2ea8], R160 ;  /* 0x002ea8a001007387 */ /* 0x000fe20000100a00 */
[----:B------:R-:W-:-:S03]  /*57e70*/  IMAD.MOV.U32 R73, RZ, RZ, R218 ;  /* 0x000000ffff497224 */ /* 0x000fc600078e00da */
[----:B------:R-:W-:Y:S01]  /*57e80*/  STL.64 [R1+0x2ec0], R166 ;  /* 0x002ec0a601007387 */ /* 0x000fe20000100a00 */
[----:B------:R-:W-:-:S03]  /*57e90*/  MOV R74, R217 ;  /* 0x000000d9004a7202 */ /* 0x000fc60000000f00 */
[----:B------:R-:W-:Y:S01]  /*57ea0*/  STL.64 [R1+0x2eb8], R164 ;  /* 0x002eb8a401007387 */ /* 0x000fe20000100a00 */
[----:B------:R-:W-:-:S03]  /*57eb0*/  IMAD.MOV.U32 R75, RZ, RZ, R216 ;  /* 0x000000ffff4b7224 */ /* 0x000fc600078e00d8 */
[----:B------:R-:W2:Y:S04]  /*57ec0*/  LDL.LU R219, [R1+0x2fec] ;  /* 0x002fec0001db7983 */ /* 0x000ea80000300800 */
        /* <DEDUP_REMOVED lines=9> */
[----:B-1----:R-:W-:Y:S01]  /*57f60*/  IMAD.MOV.U32 R91, RZ, RZ, R188 ;  /* 0x000000ffff5b7224 */ /* 0x002fe200078e00bc */
[----:B------:R-:W-:Y:S02]  /*57f70*/  MOV R90, R189 ;  /* 0x000000bd005a7202 */ /* 0x000fe40000000f00 */
[----:B------:R-:W4:Y:S01]  /*57f80*/  LDL.LU R226, [R1+0x568] ;  /* 0x0005680001e27983 */ /* 0x000f220000300800 */
[----:B------:R-:W-:-:S03]  /*57f90*/  IMAD.MOV.U32 R89, RZ, RZ, R190 ;  /* 0x000000ffff597224 */ /* 0x000fc600078e00be */
[----:B------:R-:W4:Y:S01]  /*57fa0*/  LDL.LU R227, [R1+0x56c] ;  /* 0x00056c0001e37983 */ /* 0x000f220000300800 */
[----:B------:R-:W-:-:S03]  /*57fb0*/  IMAD.MOV.U32 R80, RZ, RZ, R203 ;  /* 0x000000ffff507224 */ /* 0x000fc600078e00cb */
[----:B------:R-:W4:Y:S01]  /*57fc0*/  LDL.LU R188, [R1+0x570] ;  /* 0x0005700001bc7983 */ /* 0x000f220000300800 */
[----:B------:R-:W-:-:S03]  /*57fd0*/  IMAD.MOV.U32 R88, RZ, RZ, R191 ;  /* 0x000000ffff587224 */ /* 0x000fc600078e00bf */
[----:B------:R-:W4:Y:S01]  /*57fe0*/  LDL.LU R189, [R1+0x574] ;  /* 0x0005740001bd7983 */ /* 0x000f220000300800 */
[----:B------:R-:W-:Y:S01]  /*57ff0*/  IMAD.MOV.U32 R81, RZ, RZ, R202 ;  /* 0x000000ffff517224 */ /* 0x000fe200078e00ca */
[----:B------:R-:W-:Y:S01]  /*58000*/  MOV R82, R201 ;  /* 0x000000c900527202 */ /* 0x000fe20000000f00 */
[----:B------:R-:W-:Y:S01]  /*58010*/  IMAD.MOV.U32 R203, RZ, RZ, R220 ;  /* 0x000000ffffcb7224 */ /* 0x000fe200078e00dc */
[----:B------:R-:W4:Y:S01]  /*58020*/  LDL.LU R190, [R1+0x578] ;  /* 0x0005780001be7983 */ /* 0x000f220000300800 */
[----:B------:R-:W-:Y:S01]  /*58030*/  MOV R202, R221 ;  /* 0x000000dd00ca7202 */ /* 0x000fe20000000f00 */
[----:B------:R-:W-:Y:S02]  /*58040*/  IMAD.MOV.U32 R83, RZ, RZ, R200 ;  /* 0x000000ffff537224 */ /* 0x000fe400078e00c8 */
[----:B------:R-:W4:Y:S01]  /*58050*/  LDL.LU R191, [R1+0x57c] ;  /* 0x00057c0001bf7983 */ /* 0x000f220000300800 */
[----:B------:R-:W-:-:S03]  /*58060*/  IMAD.MOV.U32 R201, RZ, RZ, R222 ;  /* 0x000000ffffc97224 */ /* 0x000fc600078e00de */
        /* <DEDUP_REMOVED lines=25> */
[----:B------:R-:W-:Y:S02]  /*58200*/  IMAD.MOV.U32 R108, RZ, RZ, R234 ;  /* 0x000000ffff6c7224 */ /* 0x000fe400078e00ea */
[----:B------:R-:W-:Y:S02]  /*58210*/  IMAD.MOV.U32 R109, RZ, RZ, R235 ;  /* 0x000000ffff6d7224 */ /* 0x000fe400078e00eb */
[----:B--2---:R-:W-:Y:S01]  /*58220*/  IMAD.MOV.U32 R195, RZ, RZ, R219 ;  /* 0x000000ffffc37224 */ /* 0x004fe200078e00db */
[----:B---3--:R-:W-:Y:S01]  /*58230*/  MOV R194, R218 ;  /* 0x000000da00c27202 */ /* 0x008fe20000000f00 */
[----:B----4-:R-:W-:Y:S02]  /*58240*/  IMAD.MOV.U32 R193, RZ, RZ, R217 ;  /* 0x000000ffffc17224 */ /* 0x010fe400078e00d9 */
[----:B------:R-:W-:Y:S02]  /*58250*/  IMAD.MOV.U32 R192, RZ, RZ, R216 ;  /* 0x000000ffffc07224 */ /* 0x000fe400078e00d8 */
[----:B------:R-:W2:Y:S04]  /*58260*/  LDL.LU R216, [R1+0x2fdc] ;  /* 0x002fdc0001d87983 */ /* 0x000ea80000300800 */
[----:B------:R-:W2:Y:S04]  /*58270*/  LDL.LU R217, [R1+0x2fd8] ;  /* 0x002fd80001d97983 */ /* 0x000ea80000300800 */
        /* <DEDUP_REMOVED lines=16> */
[----:B------:R-:W-:Y:S01]  /*58380*/  MOV R110, R182 ;  /* 0x000000b6006e7202 */ /* 0x000fe20000000f00 */
[----:B------:R-:W-:Y:S01]  /*58390*/  IMAD.MOV.U32 R111, RZ, RZ, R183 ;  /* 0x000000ffff6f7224 */ /* 0x000fe200078e00b7 */
[C---:B------:R-:W-:Y:S01]  /*583a0*/  HMMA.1688.F32.TF32 R212, R240.reuse, R8, R212 ;  /* 0x00000008f0d4723c */ /* 0x040fe200000810d4 */
[----:B------:R-:W3:Y:S04]  /*583b0*/  LDL.LU R182, [R1+0x2fa4] ;  /* 0x002fa40001b67983 */ /* 0x000ee80000300800 */
[----:B------:R-:W3:Y:S03]  /*583c0*/  LDL.LU R183, [R1+0x2fa0] ;  /* 0x002fa00001b77983 */ /* 0x000ee60000300800 */
[C---:B------:R-:W-:Y:S01]  /*583d0*/  HMMA.1688.F32.TF32 R236, R240.reuse, R4, R236 ;  /* 0x00000004f0ec723c */ /* 0x040fe200000810ec */
[----:B------:R-:W-:Y:S04]  /*583e0*/  STL.64 [R1+0x2ed0], R170 ;  /* 0x002ed0aa01007387 */ /* 0x000fe80000100a00 */
[----:B------:R-:W-:Y:S03]  /*583f0*/  STL.64 [R1+0x2ec8], R168 ;  /* 0x002ec8a801007387 */ /* 0x000fe60000100a00 */
[C---:B--2---:R-:W-:Y:S01]  /*58400*/  HMMA.1688.F32.TF32 R172, R240.reuse, R64, R232 ;  /* 0x00000040f0ac723c */ /* 0x044fe200000810e8 */
[----:B------:R-:W-:Y:S04]  /*58410*/  LDS R232, [R252+0xe000] ;  /* 0x00e00000fce87984 */ /* 0x000fe80000000800 */
[----:B------:R-:W-:Y:S04]  /*58420*/  LDS R234, [R252+0xf000] ;  /* 0x00f00000fcea7984 */ /* 0x000fe80000000800 */
[----:B------:R-:W-:Y:S04]  /*58430*/  LDS R233, [R3+0xe000] ;  /* 0x00e0000003e97984 */ /* 0x000fe80000000800 */
[----:B------:R-:W1:Y:S01]  /*58440*/  LDS R235, [R3+0xf000] ;  /* 0x00f0000003eb7984 */ /* 0x000e620000000800 */
[----:B----4-:R-:W-:Y:S03]  /*58450*/  HMMA.1688.F32.TF32 R176, R240, R60, R176 ;  /* 0x0000003cf0b0723c */ /* 0x010fe600000810b0 */
[----:B------:R-:W-:Y:S04]  /*58460*/  LDS R64, [R252+0x10000] ;  /* 0x01000000fc407984 */ /* 0x000fe80000000800 */
[----:B------:R-:W-:Y:S01]  /*58470*/  LDS R65, [R3+0x10000] ;  /* 0x0100000003417984 */ /* 0x000fe20000000800 */
[C---:B-1----:R-:W-:Y:S11]  /*58480*/  HMMA.1688.F32.TF32 R108, R232.reuse, R66, R108 ;  /* 0x00000042e86c723c */ /* 0x042ff6000008106c */
[----:B------:R-:W-:Y:S11]  /*58490*/  @!UPT UIADD3 URZ, URZ, URZ, URZ ;  /* 0x0000003f3f3ff290 */ /* 0x000ff6000fffe03f */
[----:B------:R-:W-:Y:S02]  /*584a0*/  @!UPT UIADD3 URZ, URZ, URZ, URZ ;  /* 0x0000003f3f3ff290 */ /* 0x000fe4000fffe03f */
[----:B------:R-:W-:Y:S01]  /*584b0*/  IMAD.MOV.U32 R9, RZ, RZ, R108 ;  /* 0x000000ffff097224 */ /* 0x000fe200078e006c */
[----:B------:R-:W-:Y:S01]  /*584c0*/  MOV R5, R110 ;  /* 0x0000006e00057202 */ /* 0x000fe20000000f00 */
[----:B------:R-:W-:Y:S02]  /*584d0*/  IMAD.MOV.U32 R8, RZ, RZ, R109 ;  /* 0x000000ffff087224 */ /* 0x000fe400078e006d */
[----:B------:R-:W-:Y:S02]  /*584e0*/  IMAD.MOV.U32 R4, RZ, RZ, R111 ;  /* 0x000000ffff047224 */ /* 0x000fe400078e006f */
[C---:B------:R-:W-:Y:S08]  /*584f0*/  HMMA.1688.F32.TF32 R108, R232.reuse, R62, R104 ;  /* 0x0000003ee86c723c */ /* 0x040ff00000081068 */
        /* <DEDUP_REMOVED lines=21> */
[----:B------:R-:W-:Y:S04]  /*58650*/  STL.64 [R1+0x50], R84 ;  /* 0x0000505401007387 */ /* 0x000fe80000100a00 */
[----:B------:R-:W-:Y:S04]  /*58660*/  STL.64 [R1+0x58], R86 ;  /* 0x0000585601007387 */ /* 0x000fe80000100a00 */
[----:B------:R1:W-:Y:S01]  /*58670*/  STL.64 [R1+0x40], R80 ;  /* 0x0000405001007387 */ /* 0x0003e20000100a00 */
[----:B------:R-:W-:-:S03]  /*58680*/  IMAD.MOV.U32 R77, RZ, RZ, R245 ;  /* 0x000000ffff4d7224 */ /* 0x000fc600078e00f5 */
[----:B------:R2:W-:Y:S01]  /*58690*/  STL.64 [R1+0x48], R82 ;  /* 0x0000485201007387 */ /* 0x0005e20000100a00 */
[----:B------:R-:W-:-:S03]  /*586a0*/  MOV R78, R246 ;  /* 0x000000f6004e7202 */ /* 0x000fc60000000f00 */
[----:B------:R-:W4:Y:S01]  /*586b0*/  LDL.LU R244, [R1+0x2f9c] ;  /* 0x002f9c0001f47983 */ /* 0x000f220000300800 */
[----:B------:R-:W-:-:S03]  /*586c0*/  IMAD.MOV.U32 R79, RZ, RZ, R247 ;  /* 0x000000ffff4f7224 */ /* 0x000fc600078e00f7 */
[----:B------:R1:W-:Y:S04]  /*586d0*/  STL.64 [R1+0x30], R72 ;  /* 0x0000304801007387 */ /* 0x0003e80000100a00 */
[----:B------:R1:W-:Y:S04]  /*586e0*/  STL.64 [R1+0x38], R74 ;  /* 0x0000384a01007387 */ /* 0x0003e80000100a00 */
[----:B------:R-:W3:Y:S04]  /*586f0*/  LDL.LU R245, [R1+0x2f98] ;  /* 0x002f980001f57983 */ /* 0x000ee80000300800 */
[----:B------:R-:W3:Y:S04]  /*58700*/  LDL.LU R246, [R1+0x2f94] ;  /* 0x002f940001f67983 */ /* 0x000ee80000300800 */
[----:B------:R-:W3:Y:S01]  /*58710*/  LDL.LU R247, [R1+0x2f90] ;  /* 0x002f900001f77983 */ /* 0x000ee20000300800 */
        /* <DEDUP_REMOVED lines=16> */
[----:B------:R-:W-:Y:S01]  /*58820*/  IMAD.MOV.U32 R93, RZ, RZ, R70 ;  /* 0x000000ffff5d7224 */ /* 0x000fe200078e0046 */
[----:B------:R-:W-:Y:S02]  /*58830*/  MOV R94, R69 ;  /* 0x00000045005e7202 */ /* 0x000fe40000000f00 */
[----:B------:R-:W2:Y:S01]  /*58840*/  LDL.LU R6, [R1+0x2f70] ;  /* 0x002f700001067983 */ /* 0x000ea20000300800 */
[----:B------:R-:W-:-:S03]  /*58850*/  IMAD.MOV.U32 R95, RZ, RZ, R68 ;  /* 0x000000ffff5f7224 */ /* 0x000fc600078e0044 */
[----:B------:R-:W2:Y:S04]  /*58860*/  LDL.LU R71, [R1+0x2f6c] ;  /* 0x002f6c0001477983 */ /* 0x000ea80000300800 */
[----:B------:R-:W2:Y:S04]  /*58870*/  LDL.LU R70, [R1+0x2f68] ;  /* 0x002f680001467983 */ /* 0x000ea80000300800 */
[----:B------:R-:W2:Y:S04]  /*58880*/  LDL.LU R69, [R1+0x2f64] ;  /* 0x002f640001457983 */ /* 0x000ea80000300800 */
[----:B------:R-:W2:Y:S01]  /*58890*/  LDL.LU R68, [R1+0x2f60] ;  /* 0x002f600001447983 */ /* 0x000ea20000300800 */
[----:B----4-:R-:W-:Y:S01]  /*588a0*/  IMAD.MOV.U32 R99, RZ, RZ, R244 ;  /* 0x000000ffff637224 */ /* 0x010fe200078e00f4 */
[----:B---3--:R-:W-:Y:S01]  /*588b0*/  MOV R98, R245 ;  /* 0x000000f500627202 */ /* 0x008fe20000000f00 */
[----:B------:R-:W-:-:S02]  /*588c0*/  IMAD.MOV.U32 R97, RZ, RZ, R246 ;  /* 0x000000ffff617224 */ /* 0x000fc400078e00f6 */
[----:B------:R-:W-:Y:S02]  /*588d0*/  IMAD.MOV.U32 R96, RZ, RZ, R247 ;  /* 0x000000ffff607224 */ /* 0x000fe400078e00f7 */
[----:B------:R-:W3:Y:S04]  /*588e0*/  LDL.LU R247, [R1+0x2f5c] ;  /* 0x002f5c0001f77983 */ /* 0x000ee80000300800 */
[----:B------:R-:W4:Y:S04]  /*588f0*/  LDL.LU R246, [R1+0x2f58] ;  /* 0x002f580001f67983 */ /* 0x000f280000300800 */
[----:B------:R-:W4:Y:S04]  /*58900*/  LDL.LU R245, [R1+0x2f54] ;  /* 0x002f540001f57983 */ /* 0x000f280000300800 */
[----:B------:R-:W4:Y:S01]  /*58910*/  LDL.LU R244, [R1+0x2f50] ;  /* 0x002f500001f47983 */ /* 0x000f220000300800 */
[----:B--2---:R-:W-:-:S02]  /*58920*/  IMAD.MOV.U32 R101, RZ, RZ, R250 ;  /* 0x000000ffff657224 */ /* 0x004fc400078e00fa */
[----:B------:R-:W-:Y:S01]  /*58930*/  IMAD.MOV.U32 R100, RZ, RZ, R251 ;  /* 0x000000ffff647224 */ /* 0x000fe200078e00fb */
[----:B------:R-:W-:Y:S01]  /*58940*/  MOV R102, R249 ;  /* 0x000000f900667202 */ /* 0x000fe20000000f00 */
        /* <DEDUP_REMOVED lines=13> */
[----:B------:R-:W-:-:S03]  /*58a20*/  IMAD.MOV.U32 R108, RZ, RZ, R68 ;  /* 0x000000ffff6c7224 */ /* 0x000fc600078e0044 */
[----:B------:R-:W2:Y:S01]  /*58a30*/  LDL.LU R124, [R1] ;  /* 0x00000000017c7983 */ /* 0x000ea20000300800 */
        /* <DEDUP_REMOVED lines=19> */
[----:B------:R-:W-:Y:S01]  /*58b70*/  MOV R74, R10 ;  /* 0x0000000a004a7202 */ /* 0x000fe20000000f00 */
[----:B------:R-:W-:-:S02]  /*58b80*/  IMAD.MOV.U32 R73, RZ, RZ, R7 ;  /* 0x000000ffff497224 */ /* 0x000fc400078e0007 */
[----:B------:R-:W-:Y:S02]  /*58b90*/  IMAD.MOV.U32 R75, RZ, RZ, R11 ;  /* 0x000000ffff4b7224 */ /* 0x000fe400078e000b */
[----:B---3--:R-:W-:Y:S01]  /*58ba0*/  IMAD.MOV.U32 R115, RZ, RZ, R247 ;  /* 0x000000ffff737224 */ /* 0x008fe200078e00f7 */
[----:B----4-:R-:W-:Y:S01]  /*58bb0*/  MOV R114, R246 ;  /* 0x000000f600727202 */ /* 0x010fe20000000f00 */
[----:B------:R-:W-:Y:S02]  /*58bc0*/  IMAD.MOV.U32 R113, RZ, RZ, R245 ;  /* 0x000000ffff717224 */ /* 0x000fe400078e00f5 */
[----:B------:R-:W-:Y:S02]  /*58bd0*/  IMAD.MOV.U32 R112, RZ, RZ, R244 ;  /* 0x000000ffff707224 */ /* 0x000fe400078e00f4 */
[----:B------:R-:W3:Y:S04]  /*58be0*/  LDL.LU R244, [R1+0x2f2c] ;  /* 0x002f2c0001f47983 */ /* 0x000ee80000300800 */
[----:B------:R-:W3:Y:S04]  /*58bf0*/  LDL.LU R245, [R1+0x2f28] ;  /* 0x002f280001f57983 */ /* 0x000ee80000300800 */
[----:B------:R-:W3:Y:S04]  /*58c00*/  LDL.LU R246, [R1+0x2f24] ;  /* 0x002f240001f67983 */ /* 0x000ee80000300800 */
[----:B------:R-:W3:Y:S04]  /*58c10*/  LDL.LU R247, [R1+0x2f20] ;  /* 0x002f200001f77983 */ /* 0x000ee80000300800 */
[----:B------:R-:W4:Y:S01]  /*58c20*/  LDL.LU R120, [R1+0x1c0] ;  /* 0x0001c00001787983 */ /* 0x000f220000300800 */
[----:B--2---:R-:W-:-:S03]  /*58c30*/  IMAD.MOV.U32 R116, RZ, RZ, R248 ;  /* 0x000000ffff747224 */ /* 0x004fc600078e00f8 */
[----:B------:R-:W4:Y:S01]  /*58c40*/  LDL.LU R121, [R1+0x1c4] ;  /* 0x0001c40001797983 */ /* 0x000f220000300800 */
[----:B------:R-:W-:-:S03]  /*58c50*/  IMAD.MOV.U32 R117, RZ, RZ, R249 ;  /* 0x000000ffff757224 */ /* 0x000fc600078e00f9 */
[----:B------:R-:W4:Y:S01]  /*58c60*/  LDL.LU R122, [R1+0x1c8] ;  /* 0x0001c800017a7983 */ /* 0x000f220000300800 */
[----:B------:R-:W-:-:S03]  /*58c70*/  MOV R118, R250 ;  /* 0x000000fa00767202 */ /* 0x000fc60000000f00 */
[----:B------:R-:W4:Y:S01]  /*58c80*/  LDL.LU R123, [R1+0x1cc] ;  /* 0x0001cc00017b7983 */ /* 0x000f220000300800 */
        /* <DEDUP_REMOVED lines=32> */
[----:B------:R-:W4:Y:S02]  /*58e90*/  LDS R243, [R3+0xf080] ;  /* 0x00f0800003f37984 */ /* 0x000f240000000800 */
[----:B----4-:R-:W-:Y:S08]  /*58ea0*/  HMMA.1688.F32.TF32 R120, R240, R66, R120 ;  /* 0x00000042f078723c */ /* 0x010ff00000081078 */
[C---:B--2---:R-:W-:Y:S08]  /*58eb0*/  HMMA.1688.F32.TF32 R128, R232.reuse, R22, R128 ;  /* 0x00000016e880723c */ /* 0x044ff00000081080 */
[C---:B---3--:R-:W-:Y:S08]  /*58ec0*/  HMMA.1688.F32.TF32 R132, R232.reuse, R26, R132 ;  /* 0x0000001ae884723c */ /* 0x048ff00000081084 */
[C---:B------:R-:W-:Y:S08]  /*58ed0*/  HMMA.1688.F32.TF32 R248, R232.reuse, R14, R248 ;  /* 0x0000000ee8f8723c */ /* 0x040ff000000810f8 */
[C---:B------:R-:W-:Y:S07]  /*58ee0*/  HMMA.1688.F32.TF32 R124, R232.reuse, R18, R124 ;  /* 0x00000012e87c723c */ /* 0x040fee000008107c */
[----:B------:R-:W-:Y:S04]  /*58ef0*/  STL.64 [R1+0x20], R132 ;  /* 0x0000208401007387 */ /* 0x000fe80000100a00 */
[----:B------:R-:W-:Y:S04]  /*58f00*/  STL.64 [R1+0x28], R134 ;  /* 0x0000288601007387 */ /* 0x000fe80000100a00 */
[----:B------:R-:W-:Y:S04]  /*58f10*/  STL.64 [R1+0x10], R128 ;  /* 0x0000108001007387 */ /* 0x000fe80000100a00 */
[----:B------:R1:W-:Y:S04]  /*58f20*/  STL.64 [R1+0x18], R130 ;  /* 0x0000188201007387 */ /* 0x0003e80000100a00 */
[----:B------:R2:W-:Y:S04]  /*58f30*/  STL [R1+0x2d1c], R248 ;  /* 0x002d1cf801007387 */ /* 0x0005e80000100800 */
[----:B------:R-:W-:Y:S04]  /*58f40*/  STL.64 [R1], R124 ;  /* 0x0000007c01007387 */ /* 0x000fe80000100a00 */
[----:B------:R3:W-:Y:S01]  /*58f50*/  STL.64 [R1+0x8], R126 ;  /* 0x0000087e01007387 */ /* 0x0007e20000100a00 */
[----:B-1----:R-:W-:Y:S03]  /*58f60*/  HMMA.1688.F32.TF32 R128, R232, R10, R244 ;  /* 0x0000000ae880723c */ /* 0x002fe600000810f4 */
[----:B------:R1:W-:Y:S01]  /*58f70*/  STL [R1+0x2d18], R249 ;  /* 0x002d18f901007387 */ /* 0x0003e20000100800 */
[----:B--2---:R-:W-:-:S03]  /*58f80*/  IMAD.MOV.U32 R248, RZ, RZ, R120 ;  /* 0x000000fffff87224 */ /* 0x004fc600078e0078 */
[----:B------:R2:W-:Y:S04]  /*58f90*/  STL [R1+0x2d14], R250 ;  /* 0x002d14fa01007387 */ /* 0x0005e80000100800 */
[----:B------:R4:W-:Y:S01]  /*58fa0*/  STL [R1+0x2d10], R251 ;  /* 0x002d10fb01007387 */ /* 0x0009e20000100800 */
[----:B---3--:R-:W-:Y:S01]  /*58fb0*/  HMMA.1688.F32.TF32 R124, R232, R6, R68 ;  /* 0x00000006e87c723c */ /* 0x008fe20000081044 */
[----:B-1----:R-:W-:Y:S02]  /*58fc0*/  IMAD.MOV.U32 R249, RZ, RZ, R121 ;  /* 0x000000fffff97224 */ /* 0x002fe400078e0079 */
[----:B------:R-:W-:Y:S01]  /*58fd0*/  LDS R68, [R252+0xe100] ;  /* 0x00e10000fc447984 */ /* 0x000fe20000000800 */
[----:B--2---:R-:W-:-:S03]  /*58fe0*/  MOV R250, R122 ;  /* 0x0000007a00fa7202 */ /* 0x004fc60000000f00 */
[----:B------:R-:W-:Y:S01]  /*58ff0*/  LDS R70, [R252+0xf100] ;  /* 0x00f10000fc467984 */ /* 0x000fe20000000800 */
[----:B----4-:R-:W-:Y:S02]  /*59000*/  IMAD.MOV.U32 R251, RZ, RZ, R123 ;  /* 0x000000fffffb7224 */ /* 0x010fe400078e007b */
[C---:B------:R-:W-:Y:S01]  /*59010*/  HMMA.1688.F32.TF32 R120, R240.reuse, R62, R116 ;  /* 0x0000003ef078723c */ /* 0x040fe20000081074 */
[----:B------:R-:W-:Y:S04]  /*59020*/  STL.64 [R1+0x7a0], R128 ;  /* 0x0007a08001007387 */ /* 0x000fe80000100a00 */
[----:B------:R-:W-:Y:S03]  /*59030*/  LDS R69, [R3+0xe100] ;  /* 0x00e1000003457984 */ /* 0x000fe60000000800 */
[C---:B------:R-:W-:Y:S01]  /*59040*/  HMMA.1688.F32.TF32 R116, R240.reuse, R58, R112 ;  /* 0x0000003af074723c */ /* 0x040fe20000081070 */
[----:B------:R-:W1:Y:S04]  /*59050*/  LDS R71, [R3+0xf100] ;  /* 0x00f1000003477984 */ /* 0x000e680000000800 */
[----:B------:R-:W-:Y:S03]  /*59060*/  LDS R232, [R252+0xe180] ;  /* 0x00e18000fce87984 */ /* 0x000fe60000000800 */
[C---:B------:R-:W-:Y:S01]  /*59070*/  HMMA.1688.F32.TF32 R112, R240.reuse, R54, R108 ;  /* 0x00000036f070723c */ /* 0x040fe2000008106c */
[----:B------:R-:W-:Y:S04]  /*59080*/  LDS R234, [R252+0xf180] ;  /* 0x00f18000fcea7984 */ /* 0x000fe80000000800 */
[----:B------:R-:W-:Y:S03]  /*59090*/  LDS R233, [R3+0xe180] ;  /* 0x00e1800003e97984 */ /* 0x000fe60000000800 */
[C---:B------:R-:W-:Y:S01]  /*590a0*/  HMMA.1688.F32.TF32 R108, R240.reuse, R50, R104 ;  /* 0x00000032f06c723c */ /* 0x040fe20000081068 */
[----:B------:R-:W2:Y:S07]  /*590b0*/  LDS R235, [R3+0xf180] ;  /* 0x00f1800003eb7984 */ /* 0x000eae0000000800 */
        /* <DEDUP_REMOVED lines=10> */
[----:B------:R-:W-:Y:S03]  /*59160*/  STL.64 [R1+0x1b8], R122 ;  /* 0x0001b87a01007387 */ /* 0x000fe60000100a00 */
        /* <DEDUP_REMOVED lines=20> */
[----:B------:R-:W3:Y:S04]  /*592b0*/  LDL.LU R76, [R1+0x410] ;  /* 0x00041000014c7983 */ /* 0x000ee80000300800 */
[----:B------:R4:W-:Y:S04]  /*592c0*/  STL.64 [R1+0x110], R80 ;  /* 0x0001105001007387 */ /* 0x0009e80000100a00 */
[----:B------:R1:W-:Y:S04]  /*592d0*/  STL.64 [R1+0x118], R82 ;  /* 0x0001185201007387 */ /* 0x0003e80000100a00 */
[----:B------:R1:W-:Y:S04]  /*592e0*/  STL.64 [R1+0x100], R72 ;  /* 0x0001004801007387 */ /* 0x0003e80000100a00 */
[----:B------:R1:W-:Y:S04]  /*592f0*/  STL.64 [R1+0x108], R74 ;  /* 0x0001084a01007387 */ /* 0x0003e80000100a00 */
[----:B------:R-:W3:Y:S04]  /*59300*/  LDL.LU R77, [R1+0x414] ;  /* 0x00041400014d7983 */ /* 0x000ee80000300800 */
[----:B------:R-:W3:Y:S04]  /*59310*/  LDL.LU R78, [R1+0x418] ;  /* 0x00041800014e7983 */ /* 0x000ee80000300800 */
[----:B------:R-:W3:Y:S04]  /*59320*/  LDL.LU R79, [R1+0x41c] ;  /* 0x00041c00014f7983 */ /* 0x000ee80000300800 */
[----:B----4-:R-:W2:Y:S04]  /*59330*/  LDL.LU R80, [R1+0x420] ;  /* 0x0004200001507983 */ /* 0x010ea80000300800 */
[----:B------:R-:W2:Y:S04]  /*59340*/  LDL.LU R81, [R1+0x424] ;  /* 0x0004240001517983 */ /* 0x000ea80000300800 */
[----:B-1----:R-:W2:Y:S04]  /*59350*/  LDL.LU R82, [R1+0x428] ;  /* 0x0004280001527983 */ /* 0x002ea80000300800 */
[----:B------:R-:W2:Y:S04]  /*59360*/  LDL.LU R83, [R1+0x42c] ;  /* 0x00042c0001537983 */ /* 0x000ea80000300800 */
        /* <DEDUP_REMOVED lines=97> */
[----:B------:R-:W-:Y:S08]  /*59980*/  HMMA.1688.F32.TF32 R152, R240, R6, R152 ;  /* 0x00000006f098723c */ /* 0x000ff00000081098 */
[C---:B------:R-:W-:Y:S07]  /*59990*/  HMMA.1688.F32.TF32 R148, R68.reuse, R66, R148 ;  /* 0x000000424494723c */ /* 0x040fee0000081094 */
[----:B------:R-:W-:Y:S01]  /*599a0*/  STL.64 [R1+0xf0], R160 ;  /* 0x0000f0a001007387 */ /* 0x000fe20000100a00 */
[C---:B------:R-:W-:Y:S03]  /*599b0*/  HMMA.1688.F32.TF32 R136, R68.reuse, R54, R136 ;  /* 0x000000364488723c */ /* 0x040fe60000081088 */
[----:B------:R-:W-:Y:S04]  /*599c0*/  STL.64 [R1+0xf8], R162 ;  /* 0x0000f8a201007387 */ /* 0x000fe80000100a00 */
[----:B------:R-:W-:Y:S04]  /*599d0*/  STL.64 [R1+0xe0], R156 ;  /* 0x0000e09c01007387 */ /* 0x000fe80000100a00 */
[----:B------:R-:W-:Y:S01]  /*599e0*/  STL.64 [R1+0xe8], R158 ;  /* 0x0000e89e01007387 */ /* 0x000fe20000100a00 */
[C---:B------:R-:W-:Y:S03]  /*599f0*/  HMMA.1688.F32.TF32 R120, R68.reuse, R38, R120 ;  /* 0x000000264478723c */ /* 0x040fe60000081078 */
[----:B------:R-:W-:Y:S04]  /*59a00*/  STL.64 [R1+0xd0], R152 ;  /* 0x0000d09801007387 */ /* 0x000fe80000100a00 */
        /* <DEDUP_REMOVED lines=8> */
[----:B------:R-:W-:Y:S03]  /*59a90*/  HMMA.1688.F32.TF32 R88, R68, R6, R88 ;  /* 0x000000064458723c */ /* 0x000fe60000081058 */
        /* <DEDUP_REMOVED lines=12> */
[----:B------:R-:W-:Y:S03]  /*59b60*/  HMMA.1688.F32.TF32 R72, R232, R54, R72 ;  /* 0x00000036e848723c */ /* 0x000fe60000081048 */
        /* <DEDUP_REMOVED lines=21> */
[----:B------:R-:W-:Y:S04]  /*59cc0*/  LDS R68, [R252+0xe200] ;  /* 0x00e20000fc447984 */ /* 0x000fe80000000800 */
[----:B-1----:R-:W3:Y:S04]  /*59cd0*/  LDL.LU R80, [R1+0x260] ;  /* 0x0002600001507983 */ /* 0x002ee80000300800 */
[----:B------:R1:W-:Y:S01]  /*59ce0*/  STL.64 [R1+0x750], R76 ;  /* 0x0007504c01007387 */ /* 0x0003e20000100a00 */
[----:B--2---:R-:W-:-:S03]  /*59cf0*/  IMAD.MOV.U32 R82, RZ, RZ, R0 ;  /* 0x000000ffff527224 */ /* 0x004fc600078e0000 */
[----:B------:R2:W-:Y:S01]  /*59d00*/  STL.64 [R1+0x758], R78 ;  /* 0x0007584e01007387 */ /* 0x0005e20000100a00 */
[----:B------:R-:W-:-:S03]  /*59d10*/  IMAD.MOV.U32 R83, RZ, RZ, R2 ;  /* 0x000000ffff537224 */ /* 0x000fc600078e0002 */
[----:B------:R4:W-:Y:S04]  /*59d20*/  STL.64 [R1+0x740], R72 ;  /* 0x0007404801007387 */ /* 0x0009e80000100a00 */
[----:B------:R1:W-:Y:S04]  /*59d30*/  STL.64 [R1+0x748], R74 ;  /* 0x0007484a01007387 */ /* 0x0003e80000100a00 */
        /* <DEDUP_REMOVED lines=21> */
[----:B--2---:R-:W2:Y:S04]  /*59e90*/  LDL.LU R78, [R1+0x2d8] ;  /* 0x0002d800014e7983 */ /* 0x004ea80000300800 */
        /* <DEDUP_REMOVED lines=77> */
[----:B----4-:R-:W4:Y:S04]  /*5a370*/  LDL.LU R72, [R1+0x2c0] ;  /* 0x0002c00001487983 */ /* 0x010f280000300800 */
[----:B------:R-:W4:Y:S04]  /*5a380*/  LDL.LU R73, [R1+0x2c4] ;  /* 0x0002c40001497983 */ /* 0x000f280000300800 */
[----:B------:R-:W4:Y:S04]  /*5a390*/  LDL.LU R74, [R1+0x2c8] ;  /* 0x0002c800014a7983 */ /* 0x000f280000300800 */
[----:B------:R-:W4:Y:S04]  /*5a3a0*/  LDL.LU R75, [R1+0x2cc] ;  /* 0x0002cc00014b7983 */ /* 0x000f280000300800 */
[----:B------:R-:W-:Y:S04]  /*5a3b0*/  LDS R70, [R252+0xf200] ;  /* 0x00f20000fc467984 */ /* 0x000fe80000000800 */
[----:B------:R-:W-:Y:S04]  /*5a3c0*/  LDS R69, [R3+0xe200] ;  /* 0x00e2000003457984 */ /* 0x000fe80000000800 */
[----:B------:R-:W2:Y:S01]  /*5a3d0*/  LDS R71, [R3+0xf200] ;  /* 0x00f2000003477984 */ /* 0x000ea20000000800 */
[----:B---3--:R-:W-:Y:S01]  /*5a3e0*/  MOV R90, R2 ;  /* 0x00000002005a7202 */ /* 0x008fe20000000f00 */
[----:B------:R-:W-:-:S02]  /*5a3f0*/  IMAD.MOV.U32 R91, RZ, RZ, R0 ;  /* 0x000000ffff5b7224 */ /* 0x000fc400078e0000 */
[----:B------:R-:W3:Y:S04]  /*5a400*/  LDL.LU R88, [R1+0x280] ;  /* 0x0002800001587983 */ /* 0x000ee80000300800 */
[----:B------:R-:W3:Y:S01]  /*5a410*/  LDL.LU R89, [R1+0x284] ;  /* 0x0002840001597983 */ /* 0x000ee20000300800 */
[----:B--2---:R-:W-:Y:S08]  /*5a420*/  HMMA.1688.F32.TF32 R112, R68, R58, R112 ;  /* 0x0000003a4470723c */ /* 0x004ff00000081070 */
        /* <DEDUP_REMOVED lines=10> */
[----:B------:R1:W-:Y:S01]  /*5a4d0*/  STL.64 [R1+0x730], R168 ;  /* 0x000730a801007387 */ /* 0x0003e20000100a00 */
[----:B------:R-:W-:Y:S01]  /*5a4e0*/  IMAD.MOV.U32 R2, RZ, RZ, R170 ;  /* 0x000000ffff027224 */ /* 0x000fe200078e00aa */
[C---:B------:R-:W-:Y:S01]  /*5a4f0*/  HMMA.1688.F32.TF32 R152, R232.reuse, R34, R152 ;  /* 0x00000022e898723c */ /* 0x040fe20000081098 */
[----:B------:R-:W-:Y:S02]  /*5a500*/  IMAD.MOV.U32 R0, RZ, RZ, R171 ;  /* 0x000000ffff007224 */ /* 0x000fe400078e00ab */
[----:B------:R-:W2:Y:S04]  /*5a510*/  LDL.LU.64 R170, [R1+0x2ed0] ;  /* 0x002ed00001aa7983 */ /* 0x000ea80000300a00 */
[----:B-1----:R-:W2:Y:S04]  /*5a520*/  LDL.LU.64 R168, [R1+0x2ec8] ;  /* 0x002ec80001a87983 */ /* 0x002ea80000300a00 */
[----:B------:R-:W-:Y:S04]  /*5a530*/  STL.64 [R1+0x720], R164 ;  /* 0x000720a401007387 */ /* 0x000fe80000100a00 */
[----:B------:R1:W-:Y:S01]  /*5a540*/  STL.64 [R1+0x728], R166 ;  /* 0x000728a601007387 */ /* 0x0003e20000100a00 */
[C---:B------:R-:W-:Y:S03]  /*5a550*/  HMMA.1688.F32.TF32 R136, R232.reuse, R18, R136 ;  /* 0x00000012e888723c */ /* 0x040fe60000081088 */
        /* <DEDUP_REMOVED lines=52> */
[C---:B----4-:R-:W-:Y:S03]  /*5a8a0*/  HMMA.1688.F32.TF32 R72, R68.reuse, R34, R72 ;  /* 0x000000224448723c */ /* 0x050fe60000081048 */
[----:B------:R-:W-:Y:S04]  /*5a8b0*/  LDS R232, [R252+0xe280] ;  /* 0x00e28000fce87984 */ /* 0x000fe80000000800 */
[----:B------:R-:W-:Y:S04]  /*5a8c0*/  LDS R234, [R252+0xf280] ;  /* 0x00f28000fcea7984 */ /* 0x000fe80000000800 */
[----:B-1----:R-:W4:Y:S04]  /*5a8d0*/  LDL.LU.64 R122, [R1+0x2e10] ;  /* 0x002e1000017a7983 */ /* 0x002f280000300a00 */
[----:B------:R-:W4:Y:S04]  /*5a8e0*/  LDL.LU.64 R120, [R1+0x2e08] ;  /* 0x002e080001787983 */ /* 0x000f280000300a00 */
        /* <DEDUP_REMOVED lines=33> */
[----:B-1----:R-:W4:Y:S04]  /*5ab00*/  LDL.LU.64 R74, [R1+0x2d90] ;  /* 0x002d9000014a7983 */ /* 0x002f280000300a00 */
[----:B------:R-:W4:Y:S04]  /*5ab10*/  LDL.LU.64 R72, [R1+0x2d88] ;  /* 0x002d880001487983 */ /* 0x000f280000300a00 */
[----:B------:R-:W-:Y:S01]  /*5ab20*/  STL.64 [R1+0x5f0], R240 ;  /* 0x0005f0f001007387 */ /* 0x000fe20000100a00 */
[C---:B------:R-:W-:Y:S03]  /*5ab30*/  HMMA.1688.F32.TF32 R92, R68.reuse, R22, R92 ;  /* 0x00000016445c723c */ /* 0x040fe6000008105c */
[----:B------:R1:W-:Y:S05]  /*5ab40*/  STL.64 [R1+0x5f8], R242 ;  /* 0x0005f8f201007387 */ /* 0x0003ea0000100a00 */
[C---:B---3--:R-:W-:Y:S08]  /*5ab50*/  HMMA.1688.F32.TF32 R88, R68.reuse, R18, R88 ;  /* 0x000000124458723c */ /* 0x048ff00000081058 */
[C---:B-1----:R-:W-:Y:S08]  /*5ab60*/  HMMA.1688.F32.TF32 R240, R68.reuse, R26, R244 ;  /* 0x0000001a44f0723c */ /* 0x042ff000000810f4 */
[C---:B------:R-:W-:Y:S08]  /*5ab70*/  HMMA.1688.F32.TF32 R84, R68.reuse, R14, R84 ;  /* 0x0000000e4454723c */ /* 0x040ff00000081054 */
[----:B------:R-:W-:Y:S07]  /*5ab80*/  HMMA.1688.F32.TF32 R80, R68, R10, R80 ;  /* 0x0000000a4450723c */ /* 0x000fee0000081050 */
[----:B------:R-:W-:Y:S04]  /*5ab90*/  STL.64 [R1+0x5e0], R240 ;  /* 0x0005e0f001007387 */ /* 0x000fe80000100a00 */
[----:B------:R-:W-:Y:S04]  /*5aba0*/  STL.64 [R1+0x5e8], R242 ;  /* 0x0005e8f201007387 */ /* 0x000fe80000100a00 */
[----:B------:R-:W-:Y:S04]  /*5abb0*/  STL.64 [R1+0x5d0], R92 ;  /* 0x0005d05c01007387 */ /* 0x000fe80000100a00 */
[----:B------:R-:W-:Y:S04]  /*5abc0*/  STL.64 [R1+0x5d8], R94 ;  /* 0x0005d85e01007387 */ /* 0x000fe80000100a00 */
[----:B------:R1:W-:Y:S04]  /*5abd0*/  STL.64 [R1+0x5c0], R88 ;  /* 0x0005c05801007387 */ /* 0x0003e80000100a00 */
[----:B------:R3:W-:Y:S04]  /*5abe0*/  STL.64 [R1+0x5c8], R90 ;  /* 0x0005c85a01007387 */ /* 0x0007e80000100a00 */
[----:B-1----:R-:W4:Y:S04]  /*5abf0*/  LDL.LU R88, [R1+0x510] ;  /* 0x0005100001587983 */ /* 0x002f280000300800 */
[----:B------:R-:W-:Y:S04]  /*5ac00*/  STL.64 [R1+0x5b0], R84 ;  /* 0x0005b05401007387 */ /* 0x000fe80000100a00 */
[----:B------:R-:W-:Y:S04]  /*5ac10*/  STL.64 [R1+0x5b8], R86 ;  /* 0x0005b85601007387 */ /* 0x000fe80000100a00 */
[----:B------:R1:W-:Y:S04]  /*5ac20*/  STL.64 [R1+0x250], R80 ;  /* 0x0002505001007387 */ /* 0x0003e80000100a00 */
[----:B------:R1:W-:Y:S04]  /*5ac30*/  STL.64 [R1+0x258], R82 ;  /* 0x0002585201007387 */ /* 0x0003e80000100a00 */
[----:B------:R-:W4:Y:S04]  /*5ac40*/  LDL.LU R89, [R1+0x514] ;  /* 0x0005140001597983 */ /* 0x000f280000300800 */
[----:B---3--:R-:W3:Y:S04]  /*5ac50*/  LDL.LU R90, [R1+0x518] ;  /* 0x00051800015a7983 */ /* 0x008ee80000300800 */
[----:B------:R-:W3:Y:S04]  /*5ac60*/  LDL.LU R91, [R1+0x51c] ;  /* 0x00051c00015b7983 */ /* 0x000ee80000300800 */
[----:B------:R-:W3:Y:S04]  /*5ac70*/  LDL.LU R240, [R1+0x4d0] ;  /* 0x0004d00001f07983 */ /* 0x000ee80000300800 */
[----:B------:R-:W3:Y:S01]  /*5ac80*/  LDL.LU R241, [R1+0x4d4] ;  /* 0x0004d40001f17983 */ /* 0x000ee20000300800 */
[----:B--2---:R-:W-:Y:S01]  /*5ac90*/  IMAD.MOV.U32 R243, RZ, RZ, R76 ;  /* 0x000000fffff37224 */ /* 0x004fe200078e004c */
[----:B----4-:R-:W-:-:S02]  /*5aca0*/  MOV R242, R72 ;  /* 0x0000004800f27202 */ /* 0x010fc40000000f00 */
[----:B------:R-:W2:Y:S04]  /*5acb0*/  LDL.LU R72, [R1+0x2d84] ;  /* 0x002d840001487983 */ /* 0x000ea80000300800 */
[----:B------:R-:W4:Y:S04]  /*5acc0*/  LDL.LU R76, [R1+0x2d80] ;  /* 0x002d8000014c7983 */ /* 0x000f280000300800 */
[----:B------:R-:W3:Y:S04]  /*5acd0*/  LDL.LU R92, [R1+0x530] ;  /* 0x00053000015c7983 */ /* 0x000ee80000300800 */
[----:B------:R-:W3:Y:S04]  /*5ace0*/  LDL.LU R93, [R1+0x534] ;  /* 0x00053400015d7983 */ /* 0x000ee80000300800 */
[----:B------:R-:W3:Y:S04]  /*5acf0*/  LDL.LU R94, [R1+0x538] ;  /* 0x00053800015e7983 */ /* 0x000ee80000300800 */
[----:B------:R-:W3:Y:S01]  /*5ad00*/  LDL.LU R95, [R1+0x53c] ;  /* 0x00053c00015f7983 */ /* 0x000ee20000300800 */
[----:B-1----:R-:W-:-:S03]  /*5ad10*/  MOV R80, R73 ;  /* 0x0000004900507202 */ /* 0x002fc60000000f00 */
[----:B------:R-:W3:Y:S01]  /*5ad20*/  LDL.LU R84, [R1+0x4f0] ;  /* 0x0004f00001547983 */ /* 0x000ee20000300800 */
[----:B------:R-:W-:-:S03]  /*5ad30*/  IMAD.MOV.U32 R81, RZ, RZ, R74 ;  /* 0x000000ffff517224 */ /* 0x000fc600078e004a */
[----:B------:R-:W3:Y:S01]  /*5ad40*/  LDL.LU R85, [R1+0x4f4] ;  /* 0x0004f40001557983 */ /* 0x000ee20000300800 */
[----:B------:R-:W-:Y:S01]  /*5ad50*/  IMAD.MOV.U32 R82, RZ, RZ, R75 ;  /* 0x000000ffff527224 */ /* 0x000fe200078e004b */
[----:B------:R-:W-:Y:S01]  /*5ad60*/  MOV R244, R78 ;  /* 0x0000004e00f47202 */ /* 0x000fe20000000f00 */
[----:B------:R-:W-:Y:S02]  /*5ad70*/  IMAD.MOV.U32 R83, RZ, RZ, R77 ;  /* 0x000000ffff537224 */ /* 0x000fe400078e004d */
[----:B------:R-:W-:Y:S02]  /*5ad80*/  IMAD.MOV.U32 R245, RZ, RZ, R79 ;  /* 0x000000fffff57224 */ /* 0x000fe400078e004f */
[----:B--2---:R-:W-:Y:S02]  /*5ad90*/  IMAD.MOV.U32 R87, RZ, RZ, R72 ;  /* 0x000000ffff577224 */ /* 0x004fe400078e0048 */
[----:B----4-:R-:W-:Y:S02]  /*5ada0*/  IMAD.MOV.U32 R86, RZ, RZ, R76 ;  /* 0x000000ffff567224 */ /* 0x010fe400078e004c */
        /* <DEDUP_REMOVED lines=9> */
[----:B------:R-:W2:Y:S01]  /*5ae40*/  LDL.LU R247, [R1+0x4cc] ;  /* 0x0004cc0001f77983 */ /* 0x000ea20000300800 */
[----:B----4-:R-:W-:Y:S03]  /*5ae50*/  HMMA.1688.F32.TF32 R68, R68, R6, R72 ;  /* 0x000000064444723c */ /* 0x010fe60000081048 */
[----:B------:R-:W-:Y:S04]  /*5ae60*/  LDS R72, [R252+0xe300] ;  /* 0x00e30000fc487984 */ /* 0x000fe80000000800 */
[----:B------:R-:W-:Y:S01]  /*5ae70*/  LDS R74, [R252+0xf300] ;  /* 0x00f30000fc4a7984 */ /* 0x000fe20000000800 */
[C---:B---3--:R-:W-:Y:S03]  /*5ae80*/  HMMA.1688.F32.TF32 R92, R232.reuse, R62, R92 ;  /* 0x0000003ee85c723c */ /* 0x048fe6000008105c */
[----:B------:R-:W-:Y:S04]  /*5ae90*/  LDS R73, [R3+0xe300] ;  /* 0x00e3000003497984 */ /* 0x000fe80000000800 */
[----:B------:R-:W1:Y:S01]  /*5aea0*/  LDS R75, [R3+0xf300] ;  /* 0x00f30000034b7984 */ /* 0x000e620000000800 */
[C---:B--2---:R-:W-:Y:S07]  /*5aeb0*/  HMMA.1688.F32.TF32 R76, R232.reuse, R66, R76 ;  /* 0x00000042e84c723c */ /* 0x044fee000008104c */
[----:B------:R-:W-:Y:S04]  /*5aec0*/  STL.64 [R1+0x580], R68 ;  /* 0x0005804401007387 */ /* 0x000fe80000100a00 */
[----:B------:R-:W-:Y:S01]  /*5aed0*/  STL.64 [R1+0x588], R70 ;  /* 0x0005884601007387 */ /* 0x000fe20000100a00 */
[C---:B------:R-:W-:Y:S03]  /*5aee0*/  HMMA.1688.F32.TF32 R88, R232.reuse, R54, R88 ;  /* 0x00000036e858723c */ /* 0x040fe60000081058 */
[----:B------:R-:W-:Y:S04]  /*5aef0*/  LDS R68, [R252+0xe380] ;  /* 0x00e38000fc447984 */ /* 0x000fe80000000800 */
[----:B------:R-:W-:Y:S04]  /*5af00*/  LDS R70, [R252+0xf380] ;  /* 0x00f38000fc467984 */ /* 0x000fe80000000800 */
[----:B------:R2:W-:Y:S04]  /*5af10*/  STL [R1+0x2bec], R76 ;  /* 0x002bec4c01007387 */ /* 0x0005e80000100800 */
[----:B------:R3:W-:Y:S04]  /*5af20*/  STL [R1+0x2be8], R77 ;  /* 0x002be84d01007387 */ /* 0x0007e80000100800 */
[----:B------:R4:W-:Y:S04]  /*5af30*/  STL [R1+0x2be4], R78 ;  /* 0x002be44e01007387 */ /* 0x0009e80000100800 */
[----:B------:R1:W-:Y:S04]  /*5af40*/  STL [R1+0x2be0], R79 ;  /* 0x002be04f01007387 */ /* 0x0003e80000100800 */
[----:B--2---:R-:W2:Y:S04]  /*5af50*/  LDL.LU R76, [R1+0x520] ;  /* 0x00052000014c7983 */ /* 0x004ea80000300800 */
[----:B---3--:R-:W2:Y:S04]  /*5af60*/  LDL.LU R77, [R1+0x524] ;  /* 0x00052400014d7983 */ /* 0x008ea80000300800 */
[----:B----4-:R-:W2:Y:S04]  /*5af70*/  LDL.LU R78, [R1+0x528] ;  /* 0x00052800014e7983 */ /* 0x010ea80000300800 */
[----:B-1----:R-:W2:Y:S04]  /*5af80*/  LDL.LU R79, [R1+0x52c] ;  /* 0x00052c00014f7983 */ /* 0x002ea80000300800 */
[----:B------:R-:W-:Y:S04]  /*5af90*/  STL.64 [R1+0x530], R92 ;  /* 0x0005305c01007387 */ /* 0x000fe80000100a00 */
[----:B------:R1:W-:Y:S01]  /*5afa0*/  STL.64 [R1+0x538], R94 ;  /* 0x0005385e01007387 */ /* 0x0003e20000100a00 */
[C---:B------:R-:W-:Y:S03]  /*5afb0*/  HMMA.1688.F32.TF32 R84, R232.reuse, R46, R84 ;  /* 0x0000002ee854723c */ /* 0x040fe60000081054 */
[----:B------:R-:W-:Y:S04]  /*5afc0*/  LDS R69, [R3+0xe380] ;  /* 0x00e3800003457984 */ /* 0x000fe80000000800 */
[----:B------:R-:W3:Y:S04]  /*5afd0*/  LDS R71, [R3+0xf380] ;  /* 0x00f3800003477984 */ /* 0x000ee80000000800 */
[----:B-1----:R-:W4:Y:S04]  /*5afe0*/  LDL.LU.64 R94, [R1+0x2d58] ;  /* 0x002d5800015e7983 */ /* 0x002f280000300a00 */
[----:B------:R-:W4:Y:S01]  /*5aff0*/  LDL.LU.64 R92, [R1+0x2d50] ;  /* 0x002d5000015c7983 */ /* 0x000f220000300a00 */
[----:B--2---:R-:W-:Y:S11]  /*5b000*/  HMMA.1688.F32.TF32 R76, R232, R58, R76 ;  /* 0x0000003ae84c723c */ /* 0x004ff6000008104c */
[----:B------:R-:W-:Y:S11]  /*5b010*/  @!UPT UIADD3 URZ, URZ, URZ, URZ ;  /* 0x0000003f3f3ff290 */ /* 0x000ff6000fffe03f */
[----:B------:R-:W-:Y:S01]  /*5b020*/  @!UPT UIADD3 URZ, URZ, URZ, URZ ;  /* 0x0000003f3f3ff290 */ /* 0x000fe2000fffe03f */
[----:B------:R1:W-:Y:S04]  /*5b030*/  STL.64 [R1+0x520], R76 ;  /* 0x0005204c01007387 */ /* 0x0003e80000100a00 */
[----:B------:R2:W-:Y:S04]  /*5b040*/  STL.64 [R1+0x528], R78 ;  /* 0x0005284e01007387 */ /* 0x0005e80000100a00 */
[----:B------:R3:W-:Y:S01]  /*5b050*/  STL [R1+0x510], R88 ;  /* 0x0005105801007387 */ /* 0x0007e20000100800 */
[----:B-1----:R-:W-:Y:S02]  /*5b060*/  IMAD.MOV.U32 R77, RZ, RZ, R90 ;  /* 0x000000ffff4d7224 */ /* 0x002fe400078e005a */
[----:B------:R-:W-:Y:S01]  /*5b070*/  IMAD.MOV.U32 R76, RZ, RZ, R89 ;  /* 0x000000ffff4c7224 */ /* 0x000fe200078e0059 */
[----:B--2---:R-:W-:-:S02]  /*5b080*/  MOV R78, R91 ;  /* 0x0000005b004e7202 */ /* 0x004fc40000000f00 */
[----:B------:R-:W2:Y:S04]  /*5b090*/  LDL.LU.64 R90, [R1+0x2d48] ;  /* 0x002d4800015a7983 */ /* 0x000ea80000300a00 */
[----:B---3--:R-:W2:Y:S04]  /*5b0a0*/  LDL.LU.64 R88, [R1+0x2d40] ;  /* 0x002d400001587983 */ /* 0x008ea80000300a00 */
[----:B------:R-:W-:Y:S04]  /*5b0b0*/  STL [R1+0x2bf8], R78 ;  /* 0x002bf84e01007387 */ /* 0x000fe80000100800 */
[----:B------:R-:W-:Y:S04]  /*5b0c0*/  STL [R1+0x2bf4], R77 ;  /* 0x002bf44d01007387 */ /* 0x000fe80000100800 */
[----:B------:R1:W-:Y:S04]  /*5b0d0*/  STL [R1+0x2bf0], R76 ;  /* 0x002bf04c01007387 */ /* 0x0003e80000100800 */
[----:B-1----:R-:W3:Y:S04]  /*5b0e0*/  LDL.LU R76, [R1+0x500] ;  /* 0x00050000014c7983 */ /* 0x002ee80000300800 */
[----:B------:R-:W3:Y:S04]  /*5b0f0*/  LDL.LU R77, [R1+0x504] ;  /* 0x00050400014d7983 */ /* 0x000ee80000300800 */
[----:B------:R-:W3:Y:S04]  /*5b100*/  LDL.LU R78, [R1+0x508] ;  /* 0x00050800014e7983 */ /* 0x000ee80000300800 */
[----:B------:R-:W3:Y:S01]  /*5b110*/  LDL.LU R79, [R1+0x50c] ;  /* 0x00050c00014f7983 */ /* 0x000ee20000300800 */
[C---:B------:R-:W-:Y:S08]  /*5b120*/  HMMA.1688.F32.TF32 R80, R232.reuse, R42, R80 ;  /* 0x0000002ae850723c */ /* 0x040ff00000081050 */
[----:B---3--:R-:W-:Y:S11]  /*5b130*/  HMMA.1688.F32.TF32 R76, R232, R50, R76 ;  /* 0x00000032e84c723c */ /* 0x008ff6000008104c */
[----:B------:R-:W-:Y:S11]  /*5b140*/  @!UPT UIADD3 URZ, URZ, URZ, URZ ;  /* 0x0000003f3f3ff290 */ /* 0x000ff6000fffe03f */
[----:B------:R-:W-:Y:S01]  /*5b150*/  @!UPT UIADD3 URZ, URZ, URZ, URZ ;  /* 0x0000003f3f3ff290 */ /* 0x000fe2000fffe03f */
[----:B------:R1:W-:Y:S04]  /*5b160*/  STL.64 [R1+0x500], R76 ;  /* 0x0005004c01007387 */ /* 0x0003e80000100a00 */
[----:B------:R3:W-:Y:S04]  /*5b170*/  STL.64 [R1+0x508], R78 ;  /* 0x0005084e01007387 */ /* 0x0007e80000100a00 */
[----:B------:R2:W-:Y:S01]  /*5b180*/  STL [R1+0x4f0], R84 ;  /* 0x0004f05401007387 */ /* 0x0005e20000100800 */
[----:B-1----:R-:W-:Y:S02]  /*5b190*/  IMAD.MOV.U32 R77, RZ, RZ, R86 ;  /* 0x000000ffff4d7224 */ /* 0x002fe400078e0056 */
[----:B------:R-:W-:-:S02]  /*5b1a0*/  IMAD.MOV.U32 R76, RZ, RZ, R87 ;  /* 0x000000ffff4c7224 */ /* 0x000fc400078e0057 */
[----:B---3--:R-:W-:Y:S01]  /*5b1b0*/  IMAD.MOV.U32 R78, RZ, RZ, R85 ;  /* 0x000000ffff4e7224 */ /* 0x008fe200078e0055 */
[----:B------:R-:W3:Y:S04]  /*5b1c0*/  LDL.LU.64 R86, [R1+0x2d38] ;  /* 0x002d380001567983 */ /* 0x000ee80000300a00 */
[----:B--2---:R-:W3:Y:S04]  /*5b1d0*/  LDL.LU.64 R84, [R1+0x2d30] ;  /* 0x002d300001547983 */ /* 0x004ee80000300a00 */
[----:B------:R-:W-:Y:S04]  /*5b1e0*/  STL.64 [R1+0x4e0], R80 ;  /* 0x0004e05001007387 */ /* 0x000fe80000100a00 */
[----:B------:R1:W-:Y:S04]  /*5b1f0*/  STL.64 [R1+0x4e8], R82 ;  /* 0x0004e85201007387 */ /* 0x0003e80000100a00 */
[----:B-1----:R-:W2:Y:S04]  /*5b200*/  LDL.LU.64 R82, [R1+0x2d28] ;  /* 0x002d280001527983 */ /* 0x002ea80000300a00 */
[----:B------:R-:W2:Y:S01]  /*5b210*/  LDL.LU.64 R80, [R1+0x2d20] ;  /* 0x002d200001507983 */ /* 0x000ea20000300a00 */
[C---:B------:R-:W-:Y:S11]  /*5b220*/  HMMA.1688.F32.TF32 R240, R232.reuse, R38, R240 ;  /* 0x00000026e8f0723c */ /* 0x040ff600000810f0 */
[----:B------:R-:W-:Y:S11]  /*5b230*/  @!UPT UIADD3 URZ, URZ, URZ, URZ ;  /* 0x0000003f3f3ff290 */ /* 0x000ff6000fffe03f */
[----:B------:R-:W-:Y:S01]  /*5b240*/  @!UPT UIADD3 URZ, URZ, URZ, URZ ;  /* 0x0000003f3f3ff290 */ /* 0x000fe2000fffe03f */
[----:B------:R-:W-:Y:S04]  /*5b250*/  STL.64 [R1+0x4d0], R240 ;  /* 0x0004d0f001007387 */ /* 0x000fe80000100a00 */
[----:B------:R1:W-:Y:S02]  /*5b260*/  STL.64 [R1+0x4d8], R242 ;  /* 0x0004d8f201007387 */ /* 0x0003e40000100a00 */
[C---:B-1----:R-:W-:Y:S08]  /*5b270*/  HMMA.1688.F32.TF32 R240, R232.reuse, R34, R244 ;  /* 0x00000022e8f0723c */ /* 0x042ff000000810f4 */
[----:B--2---:R-:W-:Y:S11]  /*5b280*/  HMMA.1688.F32.TF32 R80, R232, R30, R80 ;  /* 0x0000001ee850723c */ /* 0x004ff60000081050 */
[----:B------:R-:W-:Y:S11]  /*5b290*/  @!UPT UIADD3 URZ, URZ, URZ, URZ ;  /* 0x0000003f3f3ff290 */ /* 0x000ff6000fffe03f */
[----:B------:R-:W-:Y:S01]  /*5b2a0*/  @!UPT UIADD3 URZ, URZ, URZ, URZ ;  /* 0x0000003f3f3ff290 */ /* 0x000fe2000fffe03f */
[----:B------:R-:W-:Y:S01]  /*5b2b0*/  STL [R1+0x7b4], R81 ;  /* 0x0007b45101007387 */ /* 0x000fe20000100800 */
[----:B------:R-:W-:-:S03]  /*5b2c0*/  MOV R79, R80 ;  /* 0x00000050004f7202 */ /* 0x000fc60000000f00 */
[----:B------:R-:W-:Y:S04]  /*5b2d0*/  STL.64 [R1+0x4c0], R240 ;  /* 0x0004c0f001007387 */ /* 0x000fe80000100a00 */
[----:B------:R-:W-:Y:S04]  /*5b2e0*/  STL.64 [R1+0x4c8], R242 ;  /* 0x0004c8f201007387 */ /* 0x000fe80000100a00 */
[----:B------:R3:W-:Y:S04]  /*5b2f0*/  STL.64 [R1+0x7b8], R82 ;  /* 0x0007b85201007387 */ /* 0x0007e80000100a00 */
[----:B------:R-:W-:Y:S01]  /*5b300*/  STL.64 [R1+0x2c08], R78 ;  /* 0x002c084e01007387 */ /* 0x000fe20000100a00 */
[C---:B---3--:R-:W-:Y:S03]  /*5b310*/  HMMA.1688.F32.TF32 R80, R232.reuse, R26, R84 ;  /* 0x0000001ae850723c */ /* 0x048fe60000081054 */
[----:B------:R1:W-:Y:S05]  /*5b320*/  STL.64 [R1+0x2c00], R76 ;  /* 0x002c004c01007387 */ /* 0x0003ea0000100a00 */
[C---:B------:R-:W-:Y:S08]  /*5b330*/  HMMA.1688.F32.TF32 R84, R232.reuse, R22, R88 ;  /* 0x00000016e854723c */ /* 0x040ff00000081058 */
[C---:B----4-:R-:W-:Y:S08]  /*5b340*/  HMMA.1688.F32.TF32 R88, R232.reuse, R18, R92 ;  /* 0x00000012e858723c */ /* 0x050ff0000008105c */
[C---:B------:R-:W-:Y:S08]  /*5b350*/  HMMA.1688.F32.TF32 R92, R232.reuse, R14, R96 ;  /* 0x0000000ee85c723c */ /* 0x040ff00000081060 */
[C---:B------:R-:W-:Y:S08]  /*5b360*/  HMMA.1688.F32.TF32 R96, R232.reuse, R10, R100 ;  /* 0x0000000ae860723c */ /* 0x040ff00000081064 */
[----:B-1----:R-:W-:Y:S08]  /*5b370*/  HMMA.1688.F32.TF32 R76, R232, R6, R104 ;  /* 0x00000006e84c723c */ /* 0x002ff00000081068 */
        /* <DEDUP_REMOVED lines=16> */
[C---:B------:R-:W-:Y:S01]  /*5b480*/  HMMA.1688.F32.TF32 R132, R72.reuse, R38, R136 ;  /* 0x000000264884723c */ /* 0x040fe20000081088 */
[----:B------:R-:W-:Y:S04]  /*5b490*/  STL.64 [R1+0x2bd0], R96 ;  /* 0x002bd06001007387 */ /* 0x000fe80000100a00 */
[----:B------:R-:W-:Y:S03]  /*5b4a0*/  STL [R1+0x2b8c], R104 ;  /* 0x002b8c6801007387 */ /* 0x000fe60000100800 */
[C---:B------:R-:W-:Y:S01]  /*5b4b0*/  HMMA.1688.F32.TF32 R136, R72.reuse, R34, R140 ;  /* 0x000000224888723c */ /* 0x040fe2000008108c */
[----:B------:R1:W-:Y:S04]  /*5b4c0*/  STL.64 [R1+0x5a0], R76 ;  /* 0x0005a04c01007387 */ /* 0x0003e80000100a00 */
[----:B------:R2:W-:Y:S03]  /*5b4d0*/  STL.64 [R1+0x5a8], R78 ;  /* 0x0005a84e01007387 */ /* 0x0005e60000100a00 */
[C---:B------:R-:W-:Y:S01]  /*5b4e0*/  HMMA.1688.F32.TF32 R140, R72.reuse, R30, R144 ;  /* 0x0000001e488c723c */ /* 0x040fe20000081090 */
[----:B------:R3:W-:Y:S04]  /*5b4f0*/  STL [R1+0x2b88], R105 ;  /* 0x002b886901007387 */ /* 0x0007e80000100800 */
[----:B------:R-:W-:Y:S03]  /*5b500*/  STL [R1+0x2b84], R106 ;  /* 0x002b846a01007387 */ /* 0x000fe60000100800 */
[C---:B------:R-:W-:Y:S01]  /*5b510*/  HMMA.1688.F32.TF32 R144, R72.reuse, R26, R148 ;  /* 0x0000001a4890723c */ /* 0x040fe20000081094 */
[----:B------:R2:W-:Y:S04]  /*5b520*/  STL [R1+0x2b80], R107 ;  /* 0x002b806b01007387 */ /* 0x0005e80000100800 */
[----:B------:R-:W-:Y:S03]  /*5b530*/  STL.64 [R1+0x2c18], R110 ;  /* 0x002c186e01007387 */ /* 0x000fe60000100a00 */
        /* <DEDUP_REMOVED lines=10> */
[----:B------:R-:W-:Y:S07]  /*5b5e0*/  STL.64 [R1+0x2c40], R120 ;  /* 0x002c407801007387 */ /* 0x000fee0000100a00 */
[----:B------:R-:W-:Y:S01]  /*5b5f0*/  HMMA.1688.F32.TF32 R72, R72, R6, R168 ;  /* 0x000000064848723c */ /* 0x000fe200000810a8 */
        /* <DEDUP_REMOVED lines=23> */
[----:B------:R-:W-:Y:S04]  /*5b770*/  STL [R1+0x2b78], R168 ;  /* 0x002b78a801007387 */ /* 0x000fe80000100800 */
        /* <DEDUP_REMOVED lines=9> */
[----:B------:R-:W4:Y:S01]  /*5b810*/  LDL R247, [R1+0x9c0] ;  /* 0x0009c00001f77983 */ /* 0x000f220000100800 */
[C---:B------:R-:W-:Y:S08]  /*5b820*/  HMMA.1688.F32.TF32 R44, R68.reuse, R46, R220 ;  /* 0x0000002e442c723c */ /* 0x040ff000000810dc */
[C---:B------:R-:W-:Y:S08]  /*5b830*/  HMMA.1688.F32.TF32 R192, R68.reuse, R34, R192 ;  /* 0x0000002244c0723c */ /* 0x040ff000000810c0 */
[----:B------:R-:W-:Y:S01]  /*5b840*/  HMMA.1688.F32.TF32 R196, R68, R30, R196 ;  /* 0x0000001e44c4723c */ /* 0x000fe200000810c4 */
[----:B------:R-:W-:-:S02]  /*5b850*/  IMAD.MOV.U32 R240, RZ, RZ, R9 ;  /* 0x000000fffff07224 */ /* 0x000fc400078e0009 */
[----:B------:R-:W-:Y:S01]  /*5b860*/  IMAD.MOV.U32 R241, RZ, RZ, R8 ;  /* 0x000000fffff17224 */ /* 0x000fe200078e0008 */
[----:B------:R-:W-:-:S04]  /*5b870*/  MOV R243, R4 ;  /* 0x0000000400f37202 */ /* 0x000fc80000000f00 */
[C---:B------:R-:W-:Y:S08]  /*5b880*/  HMMA.1688.F32.TF32 R208, R68.reuse, R14, R208 ;  /* 0x0000000e44d0723c */ /* 0x040ff000000810d0 */
[----:B------:R-:W-:Y:S01]  /*5b890*/  HMMA.1688.F32.TF32 R24, R68, R26, R200 ;  /* 0x0000001a4418723c */ /* 0x000fe200000810c8 */
[----:B------:R-:W-:Y:S01]  /*5b8a0*/  IMAD.MOV.U32 R223, RZ, RZ, R44 ;  /* 0x000000ffffdf7224 */ /* 0x000fe200078e002c */
[----:B------:R-:W-:Y:S01]  /*5b8b0*/  MOV R220, R47 ;  /* 0x0000002f00dc7202 */ /* 0x000fe20000000f00 */
[----:B------:R-:W-:Y:S01]  /*5b8c0*/  IMAD.MOV.U32 R222, RZ, RZ, R45 ;  /* 0x000000ffffde7224 */ /* 0x000fe200078e002d */
[----:B------:R-:W-:Y:S01]  /*5b8d0*/  LDS R66, [R252+0x11000] ;  /* 0x01100000fc427984 */ /* 0x000fe20000000800 */
[----:B------:R-:W-:-:S03]  /*5b8e0*/  IMAD.MOV.U32 R221, RZ, RZ, R46 ;  /* 0x000000ffffdd7224 */ /* 0x000fc600078e002e */
[C---:B------:R-:W-:Y:S01]  /*5b8f0*/  HMMA.1688.F32.TF32 R52, R68.reuse, R54, R216 ;  /* 0x000000364434723c */ /* 0x040fe200000810d8 */
[----:B------:R-:W-:Y:S01]  /*5b900*/  IMAD.MOV.U32 R242, RZ, RZ, R5 ;  /* 0x000000fffff27224 */ /* 0x000fe200078e0005 */
[----:B------:R-:W-:Y:S06]  /*5b910*/  LDS R67, [R3+0x11000] ;  /* 0x0110000003437984 */ /* 0x000fec0000000800 */
[C---:B------:R-:W-:Y:S08]  /*5b920*/  HMMA.1688.F32.TF32 R212, R68.reuse, R10, R212 ;  /* 0x0000000a44d4723c */ /* 0x040ff000000810d4 */
[----:B------:R-:W-:Y:S01]  /*5b930*/  HMMA.1688.F32.TF32 R236, R68, R6, R236 ;  /* 0x0000000644ec723c */ /* 0x000fe200000810ec */
[----:B-1----:R-:W-:-:S02]  /*5b940*/  IMAD.MOV.U32 R76, RZ, RZ, R248 ;  /* 0x000000ffff4c7224 */ /* 0x002fc400078e00f8 */
[----:B------:R-:W-:Y:S01]  /*5b950*/  IMAD.MOV.U32 R77, RZ, RZ, R249 ;  /* 0x000000ffff4d7224 */ /* 0x000fe200078e00f9 */
[----:B--2---:R-:W-:Y:S01]  /*5b960*/  MOV R79, R251 ;  /* 0x000000fb004f7202 */ /* 0x004fe20000000f00 */
[----:B------:R-:W-:Y:S01]  /*5b970*/  IMAD.MOV.U32 R78, RZ, RZ, R250 ;  /* 0x000000ffff4e7224 */ /* 0x000fe200078e00fa */
[----:B------:R-:W-:Y:S02]  /*5b980*/  LDS R72, [R252+0x10080] ;  /* 0x01008000fc487984 */ /* 0x000fe40000000800 */
[C---:B------:R-:W-:Y:S02]  /*5b990*/  HMMA.1688.F32.TF32 R180, R68.reuse, R50, R184 ;  /* 0x0000003244b4723c */ /* 0x040fe400000810b8 */
[----:B------:R-:W-:Y:S04]  /*5b9a0*/  LDS R74, [R252+0x11080] ;  /* 0x01108000fc4a7984 */ /* 0x000fe80000000800 */
[----:B------:R-:W-:Y:S02]  /*5b9b0*/  LDS R73, [R3+0x10080] ;  /* 0x0100800003497984 */ /* 0x000fe40000000800 */
[C---:B------:R-:W-:Y:S02]  /*5b9c0*/  HMMA.1688.F32.TF32 R184, R68.reuse, R42, R188 ;  /* 0x0000002a44b8723c */ /* 0x040fe400000810bc */
[----:B------:R-:W-:Y:S06]  /*5b9d0*/  LDS R75, [R3+0x11080] ;  /* 0x01108000034b7984 */ /* 0x000fec0000000800 */
[----:B------:R-:W-:Y:S07]  /*5b9e0*/  HMMA.1688.F32.TF32 R188, R68, R38, R224 ;  /* 0x0000002644bc723c */ /* 0x000fee00000810e0 */
[----:B------:R-:W-:Y:S01]  /*5b9f0*/  IMAD.MOV.U32 R227, RZ, RZ, R24 ;  /* 0x000000ffffe37224 */ /* 0x000fe200078e0018 */
[----:B------:R-:W-:Y:S01]  /*5ba00*/  MOV R224, R27 ;  /* 0x0000001b00e07202 */ /* 0x000fe20000000f00 */
[----:B------:R-:W-:-:S02]  /*5ba10*/  IMAD.MOV.U32 R226, RZ, RZ, R25 ;  /* 0x000000ffffe27224 */ /* 0x000fc400078e0019 */
[----:B------:R-:W-:Y:S01]  /*5ba20*/  IMAD.MOV.U32 R225, RZ, RZ, R26 ;  /* 0x000000ffffe17224 */ /* 0x000fe200078e001a */
[----:B------:R-:W-:Y:S01]  /*5ba30*/  HMMA.1688.F32.TF32 R200, R68, R22, R204 ;  /* 0x0000001644c8723c */ /* 0x000fe200000810cc */
[----:B------:R-:W-:-:S07]  /*5ba40*/  IMAD.MOV.U32 R104, RZ, RZ, R52 ;  /* 0x000000ffff687224 */ /* 0x000fce00078e0034 */
[----:B------:R-:W-:Y:S01]  /*5ba50*/  HMMA.1688.F32.TF32 R204, R68, R18, R228 ;  /* 0x0000001244cc723c */ /* 0x000fe200000810e4 */
[----:B---3--:R-:W-:Y:S01]  /*5ba60*/  IMAD.MOV.U32 R105, RZ, RZ, R53 ;  /* 0x000000ffff697224 */ /* 0x008fe200078e0035 */
[----:B------:R-:W-:Y:S01]  /*5ba70*/  MOV R107, R55 ;  /* 0x00000037006b7202 */ /* 0x000fe20000000f00 */
[----:B------:R-:W-:-:S05]  /*5ba80*/  IMAD.MOV.U32 R106, RZ, RZ, R54 ;  /* 0x000000ffff6a7224 */ /* 0x000fca00078e0036 */
[----:B------:R-:W-:Y:S04]  /*5ba90*/  STL.64 [R1+0x2cf8], R106 ;  /* 0x002cf86a01007387 */ /* 0x000fe80000100a00 */
[----:B------:R-:W-:Y:S04]  /*5baa0*/  STL.64 [R1+0x2cf0], R104 ;  /* 0x002cf06801007387 */ /* 0x000fe80000100a00 */
[----:B------:R-:W-:Y:S04]  /*5bab0*/  STL.64 [R1+0x2d08], R182 ;  /* 0x002d08b601007387 */ /* 0x000fe80000100a00 */
[----:B------:R-:W-:Y:S04]  /*5bac0*/  STL.64 [R1+0x2d00], R180 ;  /* 0x002d00b401007387 */ /* 0x000fe80000100a00 */
[----:B----4-:R-:W1:Y:S04]  /*5bad0*/  LDSM.16.M88.4 R48, [R247+0x86100] ;  /* 0x08610000f730783b */ /* 0x010e680000000200 */
[----:B------:R-:W2:Y:S04]  /*5bae0*/  LDSM.16.M88.4 R44, [R247+0x88100] ;  /* 0x08810000f72c783b */ /* 0x000ea80000000200 */
[----:B------:R-:W3:Y:S04]  /*5baf0*/  LDSM.16.M88.4 R40, [R247+0x8a100] ;  /* 0x08a10000f728783b */ /* 0x000ee80000000200 */
[----:B------:R-:W4:Y:S04]  /*5bb00*/  LDSM.16.M88.4 R36, [R247+0x8c100] ;  /* 0x08c10000f724783b */ /* 0x000f280000000200 */
[----:B------:R-:W1:Y:S04]  /*5bb10*/  LDSM.16.M88.4 R32, [R247+0x8e100] ;  /* 0x08e10000f720783b */ /* 0x000e680000000200 */
[----:B------:R-:W1:Y:S04]  /*5bb20*/  LDSM.16.M88.4 R28, [R247+0x90100] ;  /* 0x09010000f71c783b */ /* 0x000e680000000200 */
[----:B------:R-:W1:Y:S04]  /*5bb30*/  LDSM.16.M88.4 R24, [R247+0x92100] ;  /* 0x09210000f718783b */ /* 0x000e680000000200 */
[----:B------:R-:W2:Y:S04]  /*5bb40*/  LDSM.16.M88.4 R20, [R247+0x94100] ;  /* 0x09410000f714783b */ /* 0x000ea80000000200 */
[----:B------:R-:W2:Y:S04]  /*5bb50*/  LDSM.16.M88.4 R16, [R247+0x96100] ;  /* 0x09610000f710783b */ /* 0x000ea80000000200 */
[----:B------:R-:W3:Y:S04]  /*5bb60*/  LDSM.16.M88.4 R12, [R247+0x98100] ;  /* 0x09810000f70c783b */ /* 0x000ee80000000200 */
[----:B------:R-:W3:Y:S04]  /*5bb70*/  LDSM.16.M88.4 R8, [R247+0x9a100] ;  /* 0x09a10000f708783b */ /* 0x000ee80000000200 */
[----:B------:R-:W4:Y:S04]  /*5bb80*/  LDSM.16.M88.4 R4, [R247+0x9c100] ;  /* 0x09c10000f704783b */ /* 0x000f280000000200 */
[----:B------:R-:W-:Y:S04]  /*5bb90*/  LDSM.16.M88.4 R60, [R247+0x80100] ;  /* 0x08010000f73c783b */ /* 0x000fe80000000200 */
[----:B------:R-:W-:Y:S04]  /*5bba0*/  LDSM.16.M88.4 R56, [R247+0x82100] ;  /* 0x08210000f738783b */ /* 0x000fe80000000200 */
[----:B------:R-:W-:Y:S04]  /*5bbb0*/  LDSM.16.M88.4 R52, [R247+0x84100] ;  /* 0x08410000f734783b */ /* 0x000fe80000000200 */
        /* <DEDUP_REMOVED lines=31> */
[----:B------:R-:W3:Y:S04]  /*5bdb0*/  LDL.LU R84, [R1] ;  /* 0x0000000001547983 */ /* 0x000ee80000300800 */
        /* <DEDUP_REMOVED lines=60> */
[----:B------:R-:W-:Y:S08]  /*5c180*/  HMMA.1688.F32.TF32 R76, R72, R60, R76 ;  /* 0x0000003c484c723c */ /* 0x000ff0000008104c */
[C---:B--2---:R-:W-:Y:S11]  /*5c190*/  HMMA.1688.F32.TF32 R68, R64.reuse, R56, R128 ;  /* 0x000000384044723c */ /* 0x044ff60000081080 */
[----:B------:R-:W-:Y:S11]  /*5c1a0*/  @!UPT UIADD3 URZ, URZ, URZ, URZ ;  /* 0x0000003f3f3ff290 */ /* 0x000ff6000fffe03f */
[----:B------:R-:W-:Y:S02]  /*5c1b0*/  @!UPT UIADD3 URZ, URZ, URZ, URZ ;  /* 0x0000003f3f3ff290 */ /* 0x000fe4000fffe03f */
[----:B------:R-:W-:Y:S01]  /*5c1c0*/  IMAD.MOV.U32 R171, RZ, RZ, R68 ;  /* 0x000000ffffab7224 */ /* 0x000fe200078e0044 */
[----:B------:R-:W-:Y:S01]  /*5c1d0*/  MOV R179, R71 ;  /* 0x0000004700b37202 */ /* 0x000fe20000000f00 */
[----:B------:R-:W-:Y:S02]  /*5c1e0*/  IMAD.MOV.U32 R177, RZ, RZ, R69 ;  /* 0x000000ffffb17224 */ /* 0x000fe400078e0045 */
[----:B------:R-:W-:Y:S02]  /*5c1f0*/  IMAD.MOV.U32 R178, RZ, RZ, R70 ;  /* 0x000000ffffb27224 */ /* 0x000fe400078e0046 */
[C---:B---3--:R-:W-:Y:S11]  /*5c200*/  HMMA.1688.F32.TF32 R68, R64.reuse, R52, R124 ;  /* 0x000000344044723c */ /* 0x048ff6000008107c */
[----:B------:R-:W-:Y:S11]  /*5c210*/  @!UPT UIADD3 URZ, URZ, URZ, URZ ;  /* 0x0000003f3f3ff290 */ /* 0x000ff6000fffe03f */
[----:B------:R-:W-:Y:S02]  /*5c220*/  @!UPT UIADD3 URZ, URZ, URZ, URZ ;  /* 0x0000003f3f3ff290 */ /* 0x000fe4000fffe03f */
[----:B------:R-:W-:Y:S01]  /*5c230*/  IMAD.MOV.U32 R219, RZ, RZ, R68 ;  /* 0x000000ffffdb7224 */ /* 0x000fe200078e0044 */
[----:B------:R-:W-:Y:S01]  /*5c240*/  MOV R216, R71 ;  /* 0x0000004700d87202 */ /* 0x000fe20000000f00 */
[----:B------:R-:W-:Y:S02]  /*5c250*/  IMAD.MOV.U32 R218, RZ, RZ, R69 ;  /* 0x000000ffffda7224 */ /* 0x000fe400078e0045 */
[----:B------:R-:W-:Y:S02]  /*5c260*/  IMAD.MOV.U32 R217, RZ, RZ, R70 ;  /* 0x000000ffffd97224 */ /* 0x000fe400078e0046 */
[C---:B----4-:R-:W-:Y:S08]  /*5c270*/  HMMA.1688.F32.TF32 R68, R64.reuse, R48, R120 ;  /* 0x000000304044723c */ /* 0x050ff00000081078 */
[C---:B------:R-:W-:Y:S08]  /*5c280*/  HMMA.1688.F32.TF32 R104, R64.reuse, R44, R116 ;  /* 0x0000002c4068723c */ /* 0x040ff00000081074 */
[C---:B------:R-:W-:Y:S07]  /*5c290*/  HMMA.1688.F32.TF32 R112, R64.reuse, R40, R112 ;  /* 0x000000284070723c */ /* 0x040fee0000081070 */
[----:B------:R-:W-:Y:S04]  /*5c2a0*/  STL.64 [R1+0x90], R68 ;  /* 0x0000904401007387 */ /* 0x000fe80000100a00 */
[----:B------:R1:W-:Y:S02]  /*5c2b0*/  STL.64 [R1+0x98], R70 ;  /* 0x0000984601007387 */ /* 0x0003e40000100a00 */
[C---:B-1----:R-:W-:Y:S02]  /*5c2c0*/  HMMA.1688.F32.TF32 R68, R64.reuse, R36, R108 ;  /* 0x000000244044723c */ /* 0x042fe4000008106c */
[----:B------:R-:W-:Y:S04]  /*5c2d0*/  STL.64 [R1+0x80], R104 ;  /* 0x0000806801007387 */ /* 0x000fe80000100a00 */
[----:B------:R1:W-:Y:S04]  /*5c2e0*/  STL.64 [R1+0x88], R106 ;  /* 0x0000886a01007387 */ /* 0x0003e80000100a00 */
[----:B------:R-:W-:Y:S01]  /*5c2f0*/  STL.64 [R1+0x70], R112 ;  /* 0x0000707001007387 */ /* 0x000fe20000100a00 */
[C---:B------:R-:W-:Y:S03]  /*5c300*/  HMMA.1688.F32.TF32 R96, R64.reuse, R28, R96 ;  /* 0x0000001c4060723c */ /* 0x040fe60000081060 */
[----:B------:R-:W-:Y:S05]  /*5c310*/  STL.64 [R1+0x78], R114 ;  /* 0x0000787201007387 */ /* 0x000fea0000100a00 */
[C---:B-1----:R-:W-:Y:S04]  /*5c320*/  HMMA.1688.F32.TF32 R104, R64.reuse, R32, R232 ;  /* 0x000000204068723c */ /* 0x042fe800000810e8 */
[----:B------:R-:W-:Y:S04]  /*5c330*/  STL.64 [R1+0x60], R68 ;  /* 0x0000604401007387 */ /* 0x000fe80000100a00 */
[----:B------:R1:W-:Y:S02]  /*5c340*/  STL.64 [R1+0x68], R70 ;  /* 0x0000684601007387 */ /* 0x0003e40000100a00 */
[C---:B-1----:R-:W-:Y:S11]  /*5c350*/  HMMA.1688.F32.TF32 R68, R64.reuse, R24, R100 ;  /* 0x000000184044723c */ /* 0x042ff60000081064 */
[----:B------:R-:W-:Y:S02]  /*5c360*/  @!UPT UIADD3 URZ, URZ, URZ, URZ ;  /* 0x0000003f3f3ff290 */ /* 0x000fe4000fffe03f */
[----:B------:R-:W-:Y:S04]  /*5c370*/  STL.64 [R1+0x50], R104 ;  /* 0x0000506801007387 */ /* 0x000fe80000100a00 */
[----:B------:R-:W-:Y:S01]  /*5c380*/  STL.64 [R1+0x58], R106 ;  /* 0x0000586a01007387 */ /* 0x000fe20000100a00 */
[----:B------:R-:W-:Y:S03]  /*5c390*/  HMMA.1688.F32.TF32 R92, R64, R20, R92 ;  /* 0x00000014405c723c */ /* 0x000fe6000008105c */
[----:B------:R-:W-:Y:S04]  /*5c3a0*/  STL.64 [R1+0x40], R96 ;  /* 0x0000406001007387 */ /* 0x000fe80000100a00 */
[----:B------:R-:W-:Y:S04]  /*5c3b0*/  STL.64 [R1+0x48], R98 ;  /* 0x0000486201007387 */ /* 0x000fe80000100a00 */
[----:B------:R1:W-:Y:S01]  /*5c3c0*/  STL.64 [R1+0x30], R68 ;  /* 0x0000304401007387 */ /* 0x0003e20000100a00 */
[----:B------:R-:W-:-:S02]  /*5c3d0*/  IMAD.MOV.U32 R246, RZ, RZ, R70 ;  /* 0x000000fffff67224 */ /* 0x000fc400078e0046 */
[----:B------:R-:W-:Y:S02]  /*5c3e0*/  IMAD.MOV.U32 R247, RZ, RZ, R71 ;  /* 0x000000fffff77224 */ /* 0x000fe400078e0047 */
[----:B-1----:R-:W-:Y:S03]  /*5c3f0*/  HMMA.1688.F32.TF32 R68, R64, R16, R88 ;  /* 0x000000104044723c */ /* 0x002fe60000081058 */
[----:B------:R1:W-:Y:S04]  /*5c400*/  STL [R1+0x2b5c], R247 ;  /* 0x002b5cf701007387 */ /* 0x0003e80000100800 */
[----:B------:R2:W-:Y:S04]  /*5c410*/  STL [R1+0x2b58], R246 ;  /* 0x002b58f601007387 */ /* 0x0005e80000100800 */
[----:B------:R-:W-:Y:S04]  /*5c420*/  STL.64 [R1+0x20], R92 ;  /* 0x0000205c01007387 */ /* 0x000fe80000100a00 */
[----:B------:R-:W-:Y:S08]  /*5c430*/  STL.64 [R1+0x28], R94 ;  /* 0x0000285e01007387 */ /* 0x000ff00000100a00 */
[----:B------:R3:W-:Y:S01]  /*5c440*/  STL.64 [R1+0x10], R68 ;  /* 0x0000104401007387 */ /* 0x0007e20000100a00 */
[----:B-1----:R-:W-:Y:S01]  /*5c450*/  IMAD.MOV.U32 R247, RZ, RZ, R70 ;  /* 0x000000fffff77224 */ /* 0x002fe200078e0046 */
[----:B--2---:R-:W-:-:S02]  /*5c460*/  MOV R246, R71 ;  /* 0x0000004700f67202 */ /* 0x004fc40000000f00 */
[----:B---3--:R-:W-:Y:S01]  /*5c470*/  HMMA.1688.F32.TF32 R68, R64, R12, R84 ;  /* 0x0000000c4044723c */ /* 0x008fe20000081054 */
[----:B------:R-:W-:Y:S02]  /*5c480*/  IMAD.MOV.U32 R22, RZ, RZ, R76 ;  /* 0x000000ffff167224 */ /* 0x000fe400078e004c */
[----:B------:R-:W-:Y:S01]  /*5c490*/  IMAD.MOV.U32 R23, RZ, RZ, R77 ;  /* 0x000000ffff177224 */ /* 0x000fe200078e004d */
[----:B------:R-:W-:Y:S01]  /*5c4a0*/  MOV R27, R79 ;  /* 0x0000004f001b7202 */ /* 0x000fe20000000f00 */
[----:B------:R-:W-:-:S03]  /*5c4b0*/  IMAD.MOV.U32 R26, RZ, RZ, R78 ;  /* 0x000000ffff1a7224 */ /* 0x000fc600078e004e */
[C---:B------:R-:W-:Y:S08]  /*5c4c0*/  HMMA.1688.F32.TF32 R248, R64.reuse, R8, R248 ;  /* 0x0000000840f8723c */ /* 0x040ff000000810f8 */
[C---:B------:R-:W-:Y:S07]  /*5c4d0*/  HMMA.1688.F32.TF32 R240, R64.reuse, R4, R240 ;  /* 0x0000000440f0723c */ /* 0x040fee00000810f0 */
[----:B------:R-:W-:Y:S04]  /*5c4e0*/  STL.64 [R1], R68 ;  /* 0x0000004401007387 */ /* 0x000fe80000100a00 */
[----:B------:R-:W-:Y:S01]  /*5c4f0*/  STL.64 [R1+0x8], R70 ;  /* 0x0000084601007387 */ /* 0x000fe20000100a00 */
[----:B------:R-:W-:Y:S03]  /*5c500*/  HMMA.1688.F32.TF32 R64, R64, R244, R80 ;  /* 0x000000f44040723c */ /* 0x000fe60000081050 */
        /* <DEDUP_REMOVED lines=78> */
[C---:B----4-:R-:W-:Y:S11]  /*5c9f0*/  HMMA.1688.F32.TF32 R104, R72.reuse, R48, R124 ;  /* 0x000000304868723c */ /* 0x050ff6000008107c */
[----:B------:R-:W-:Y:S11]  /*5ca00*/  @!UPT UIADD3 URZ, URZ, URZ, URZ ;  /* 0x0000003f3f3ff290 */ /* 0x000ff6000fffe03f */
[----:B------:R-:W-:Y:S02]  /*5ca10*/  @!UPT UIADD3 URZ, URZ, URZ, URZ ;  /* 0x0000003f3f3ff290 */ /* 0x000fe4000fffe03f */
        /* <DEDUP_REMOVED lines=20> */
[C---:B------:R-:W-:Y:S07]  /*5cb60*/  HMMA.1688.F32.TF32 R108, R72.reuse, R28, R232 ;  /* 0x0000001c486c723c */ /* 0x040fee00000810e8 */
[----:B------:R-:W-:Y:S01]  /*5cb70*/  STL.64 [R1+0x160], R104 ;  /* 0x0001606801007387 */ /* 0x000fe20000100a00 */
[C---:B------:R-:W-:Y:S03]  /*5cb80*/  HMMA.1688.F32.TF32 R100, R72.reuse, R20, R100 ;  /* 0x000000144864723c */ /* 0x040fe60000081064 */
[----:B------:R2:W-:Y:S05]  /*5cb90*/  STL.64 [R1+0x168], R106 ;  /* 0x0001686a01007387 */ /* 0x0005ea0000100a00 */
[C---:B--2---:R-:W-:Y:S08]  /*5cba0*/  HMMA.1688.F32.TF32 R104, R72.reuse, R24, R96 ;  /* 0x000000184868723c */ /* 0x044ff00000081060 */
        /* <DEDUP_REMOVED lines=108> */
[----:B------:R-:W2:Y:S01]  /*5d270*/  LDS R75, [R3+0x11180] ;  /* 0x01118000034b7984 */ /* 0x000ea20000000800 */
[----:B------:R-:W-:-:S02]  /*5d280*/  IMAD.MOV.U32 R78, RZ, RZ, R2 ;  /* 0x000000ffff4e7224 */ /* 0x000fc400078e0002 */
[----:B------:R-:W-:Y:S01]  /*5d290*/  IMAD.MOV.U32 R79, RZ, RZ, R0 ;  /* 0x000000ffff4f7224 */ /* 0x000fe200078e0000 */
[C---:B-1----:R-:W-:Y:S08]  /*5d2a0*/  HMMA.1688.F32.TF32 R108, R68.reuse, R12, R108 ;  /* 0x0000000c446c723c */ /* 0x042ff0000008106c */
[C---:B--2---:R-:W-:Y:S08]  /*5d2b0*/  HMMA.1688.F32.TF32 R120, R68.reuse, R24, R120 ;  /* 0x000000184478723c */ /* 0x044ff00000081078 */
[C---:B---3--:R-:W-:Y:S08]  /*5d2c0*/  HMMA.1688.F32.TF32 R124, R68.reuse, R28, R124 ;  /* 0x0000001c447c723c */ /* 0x048ff0000008107c */
[C---:B----4-:R-:W-:Y:S08]  /*5d2d0*/  HMMA.1688.F32.TF32 R136, R68.reuse, R40, R136 ;  /* 0x000000284488723c */ /* 0x050ff00000081088 */
[C---:B------:R-:W-:Y:S08]  /*5d2e0*/  HMMA.1688.F32.TF32 R104, R68.reuse, R56, R152 ;  /* 0x000000384468723c */ /* 0x040ff00000081098 */
[C---:B------:R-:W-:Y:S08]  /*5d2f0*/  HMMA.1688.F32.TF32 R156, R68.reuse, R60, R156 ;  /* 0x0000003c449c723c */ /* 0x040ff0000008109c */
[C---:B------:R-:W-:Y:S08]  /*5d300*/  HMMA.1688.F32.TF32 R144, R68.reuse, R48, R144 ;  /* 0x000000304490723c */ /* 0x040ff00000081090 */
[C---:B------:R-:W-:Y:S07]  /*5d310*/  HMMA.1688.F32.TF32 R148, R68.reuse, R52, R148 ;  /* 0x000000344494723c */ /* 0x040fee0000081094 */
[----:B------:R-:W-:Y:S04]  /*5d320*/  STL.64 [R1+0x4b0], R156 ;  /* 0x0004b09c01007387 */ /* 0x000fe80000100a00 */
[----:B------:R-:W-:Y:S04]  /*5d330*/  STL.64 [R1+0x4b8], R158 ;  /* 0x0004b89e01007387 */ /* 0x000fe80000100a00 */
[----:B------:R-:W-:Y:S04]  /*5d340*/  STL.64 [R1+0x4a0], R104 ;  /* 0x0004a06801007387 */ /* 0x000fe80000100a00 */
[----:B------:R1:W-:Y:S02]  /*5d350*/  STL.64 [R1+0x4a8], R106 ;  /* 0x0004a86a01007387 */ /* 0x0003e40000100a00 */
[C---:B-1----:R-:W-:Y:S02]  /*5d360*/  HMMA.1688.F32.TF32 R104, R68.reuse, R44, R140 ;  /* 0x0000002c4468723c */ /* 0x042fe4000008108c */
[----:B------:R-:W-:Y:S04]  /*5d370*/  STL.64 [R1+0x490], R148 ;  /* 0x0004909401007387 */ /* 0x000fe80000100a00 */
[----:B------:R-:W-:Y:S04]  /*5d380*/  STL.64 [R1+0x498], R150 ;  /* 0x0004989601007387 */ /* 0x000fe80000100a00 */
[----:B------:R-:W-:Y:S01]  /*5d390*/  STL.64 [R1+0x480], R144 ;  /* 0x0004809001007387 */ /* 0x000fe20000100a00 */
[C---:B------:R-:W-:Y:S03]  /*5d3a0*/  HMMA.1688.F32.TF32 R132, R68.reuse, R36, R132 ;  /* 0x000000244484723c */ /* 0x040fe60000081084 */
[----:B------:R-:W-:Y:S09]  /*5d3b0*/  STL.64 [R1+0x488], R146 ;  /* 0x0004889201007387 */ /* 0x000ff20000100a00 */
[----:B------:R-:W-:Y:S04]  /*5d3c0*/  STL.64 [R1+0x470], R104 ;  /* 0x0004706801007387 */ /* 0x000fe80000100a00 */
[----:B------:R1:W-:Y:S02]  /*5d3d0*/  STL.64 [R1+0x478], R106 ;  /* 0x0004786a01007387 */ /* 0x0003e40000100a00 */
[C---:B-1----:R-:W-:Y:S02]  /*5d3e0*/  HMMA.1688.F32.TF32 R104, R68.reuse, R32, R128 ;  /* 0x000000204468723c */ /* 0x042fe40000081080 */
[----:B------:R-:W-:Y:S04]  /*5d3f0*/  STL.64 [R1+0x460], R136 ;  /* 0x0004608801007387 */ /* 0x000fe80000100a00 */
[----:B------:R-:W-:Y:S04]  /*5d400*/  STL.64 [R1+0x468], R138 ;  /* 0x0004688a01007387 */ /* 0x000fe80000100a00 */
[----:B------:R-:W-:Y:S04]  /*5d410*/  STL.64 [R1+0x450], R132 ;  /* 0x0004508401007387 */ /* 0x000fe80000100a00 */
[----:B------:R-:W-:Y:S09]  /*5d420*/  STL.64 [R1+0x458], R134 ;  /* 0x0004588601007387 */ /* 0x000ff20000100a00 */
        /* <DEDUP_REMOVED lines=11> */
[----:B-1----:R-:W-:Y:S02]  /*5d4e0*/  HMMA.1688.F32.TF32 R104, R68, R8, R232 ;  /* 0x000000084468723c */ /* 0x002fe400000810e8 */
[----:B------:R-:W-:Y:S04]  /*5d4f0*/  STL.64 [R1+0x210], R112 ;  /* 0x0002107001007387 */ /* 0x000fe80000100a00 */
[----:B------:R-:W-:Y:S04]  /*5d500*/  STL.64 [R1+0x218], R114 ;  /* 0x0002187201007387 */ /* 0x000fe80000100a00 */
[----:B------:R-:W-:Y:S01]  /*5d510*/  STL.64 [R1+0x200], R108 ;  /* 0x0002006c01007387 */ /* 0x000fe20000100a00 */
[----:B------:R-:W-:-:S03]  /*5d520*/  IMAD.MOV.U32 R2, RZ, RZ, R98 ;  /* 0x000000ffff027224 */ /* 0x000fc600078e0062 */
[----:B------:R-:W-:Y:S01]  /*5d530*/  STL.64 [R1+0x208], R110 ;  /* 0x0002086e01007387 */ /* 0x000fe20000100a00 */
[----:B------:R-:W-:Y:S01]  /*5d540*/  MOV R0, R99 ;  /* 0x0000006300007202 */ /* 0x000fe20000000f00 */
[C---:B------:R-:W-:Y:S07]  /*5d550*/  HMMA.1688.F32.TF32 R92, R72.reuse, R60, R92 ;  /* 0x0000003c485c723c */ /* 0x040fee000008105c */
[----:B------:R-:W-:Y:S04]  /*5d560*/  STL.64 [R1+0x1f0], R104 ;  /* 0x0001f06801007387 */ /* 0x000fe80000100a00 */
[----:B------:R-:W-:Y:S04]  /*5d570*/  STL.64 [R1+0x1f8], R106 ;  /* 0x0001f86a01007387 */ /* 0x000fe80000100a00 */
[----:B------:R1:W-:Y:S01]  /*5d580*/  STL.64 [R1+0x1e0], R96 ;  /* 0x0001e06001007387 */ /* 0x0003e20000100a00 */
[----:B------:R-:W-:Y:S08]  /*5d590*/  HMMA.1688.F32.TF32 R88, R72, R56, R88 ;  /* 0x000000384858723c */ /* 0x000ff00000081058 */
[----:B-1----:R-:W-:Y:S01]  /*5d5a0*/  HMMA.1688.F32.TF32 R96, R68, R244, R100 ;  /* 0x000000f44460723c */ /* 0x002fe20000081064 */
[----:B------:R-:W-:Y:S04]  /*5d5b0*/  LDS R68, [R252+0x10200] ;  /* 0x01020000fc447984 */ /* 0x000fe80000000800 */
[----:B------:R-:W-:Y:S03]  /*5d5c0*/  LDS R70, [R252+0x11200] ;  /* 0x01120000fc467984 */ /* 0x000fe60000000800 */
[C---:B------:R-:W-:Y:S01]  /*5d5d0*/  HMMA.1688.F32.TF32 R84, R72.reuse, R52, R84 ;  /* 0x000000344854723c */ /* 0x040fe20000081054 */
[----:B------:R-:W-:Y:S04]  /*5d5e0*/  LDS R69, [R3+0x10200] ;  /* 0x0102000003457984 */ /* 0x000fe80000000800 */
[----:B------:R-:W1:Y:S03]  /*5d5f0*/  LDS R71, [R3+0x11200] ;  /* 0x0112000003477984 */ /* 0x000e660000000800 */
        /* <DEDUP_REMOVED lines=10> */
[----:B--2---:R-:W2:Y:S04]  /*5d6a0*/  LDL.LU R84, [R1+0x250] ;  /* 0x0002500001547983 */ /* 0x004ea80000300800 */
        /* <DEDUP_REMOVED lines=29> */
[----:B-1----:R-:W4:Y:S04]  /*5d880*/  LDL.LU R78, [R1+0x628] ;  /* 0x00062800014e7983 */ /* 0x002f280000300800 */
        /* <DEDUP_REMOVED lines=95> */
[----:B------:R-:W4:Y:S04]  /*5de80*/  LDL.LU.64 R104, [R1+0x2cf0] ;  /* 0x002cf00001687983 */ /* 0x000f280000300a00 */
[----:B------:R-:W-:Y:S04]  /*5de90*/  STL.64 [R1+0x3b0], R160 ;  /* 0x0003b0a001007387 */ /* 0x000fe80000100a00 */
[----:B------:R1:W-:Y:S01]  /*5dea0*/  STL.64 [R1+0x3b8], R162 ;  /* 0x0003b8a201007387 */ /* 0x0003e20000100a00 */
[----:B------:R-:W-:Y:S03]  /*5deb0*/  HMMA.1688.F32.TF32 R100, R72, R244, R100 ;  /* 0x000000f44864723c */ /* 0x000fe60000081064 */
        /* <DEDUP_REMOVED lines=30> */
[----:B------:R-:W2:Y:S04]  /*5e0a0*/  LDL.LU R72, [R1+0x610] ;  /* 0x0006100001487983 */ /* 0x000ea80000300800 */
[----:B------:R-:W-:Y:S04]  /*5e0b0*/  STL.64 [R1+0x230], R100 ;  /* 0x0002306401007387 */ /* 0x000fe80000100a00 */
[----:B------:R-:W-:Y:S04]  /*5e0c0*/  STL.64 [R1+0x238], R102 ;  /* 0x0002386601007387 */ /* 0x000fe80000100a00 */
[----:B------:R-:W2:Y:S04]  /*5e0d0*/  LDL.LU R73, [R1+0x614] ;  /* 0x0006140001497983 */ /* 0x000ea80000300800 */
[----:B------:R-:W2:Y:S04]  /*5e0e0*/  LDL.LU R74, [R1+0x618] ;  /* 0x00061800014a7983 */ /* 0x000ea80000300800 */
[----:B------:R-:W2:Y:S01]  /*5e0f0*/  LDL.LU R75, [R1+0x61c] ;  /* 0x00061c00014b7983 */ /* 0x000ea20000300800 */
[C---:B------:R-:W-:Y:S03]  /*5e100*/  HMMA.1688.F32.TF32 R128, R68.reuse, R60, R128 ;  /* 0x0000003c4480723c */ /* 0x040fe60000081080 */
[----:B------:R-:W-:Y:S04]  /*5e110*/  LDS R100, [R252+0x10280] ;  /* 0x01028000fc647984 */ /* 0x000fe80000000800 */
[----:B------:R-:W-:Y:S01]  /*5e120*/  LDS R102, [R252+0x11280] ;  /* 0x01128000fc667984 */ /* 0x000fe20000000800 */
[C---:B------:R-:W-:Y:S03]  /*5e130*/  HMMA.1688.F32.TF32 R124, R68.reuse, R56, R124 ;  /* 0x00000038447c723c */ /* 0x040fe6000008107c */
[----:B------:R-:W-:Y:S04]  /*5e140*/  LDS R101, [R3+0x10280] ;  /* 0x0102800003657984 */ /* 0x000fe80000000800 */
[----:B------:R-:W1:Y:S01]  /*5e150*/  LDS R103, [R3+0x11280] ;  /* 0x0112800003677984 */ /* 0x000e620000000800 */
        /* <DEDUP_REMOVED lines=32> */
[----:B------:R-:W4:Y:S01]  /*5e360*/  LDL.LU.64 R76, [R1+0x2c00] ;  /* 0x002c0000014c7983 */ /* 0x000f220000300a00 */
[C---:B------:R-:W-:Y:S08]  /*5e370*/  HMMA.1688.F32.TF32 R92, R68.reuse, R12, R92 ;  /* 0x0000000c445c723c */ /* 0x040ff0000008105c */
[C---:B------:R-:W-:Y:S08]  /*5e380*/  HMMA.1688.F32.TF32 R88, R68.reuse, R8, R88 ;  /* 0x000000084458723c */ /* 0x040ff00000081058 */
[C---:B--2---:R-:W-:Y:S11]  /*5e390*/  HMMA.1688.F32.TF32 R72, R68.reuse, R32, R72 ;  /* 0x000000204448723c */ /* 0x044ff60000081048 */
[----:B------:R-:W-:Y:S11]  /*5e3a0*/  @!UPT UIADD3 URZ, URZ, URZ, URZ ;  /* 0x0000003f3f3ff290 */ /* 0x000ff6000fffe03f */
[----:B------:R-:W-:Y:S01]  /*5e3b0*/  @!UPT UIADD3 URZ, URZ, URZ, URZ ;  /* 0x0000003f3f3ff290 */ /* 0x000fe2000fffe03f */
[----:B------:R-:W-:Y:S04]  /*5e3c0*/  STL.64 [R1+0x2c0], R72 ;  /* 0x0002c04801007387 */ /* 0x000fe80000100a00 */
[----:B------:R1:W-:Y:S02]  /*5e3d0*/  STL.64 [R1+0x2c8], R74 ;  /* 0x0002c84a01007387 */ /* 0x0003e40000100a00 */
[C---:B-1----:R-:W-:Y:S08]  /*5e3e0*/  HMMA.1688.F32.TF32 R72, R68.reuse, R28, R228 ;  /* 0x0000001c4448723c */ /* 0x042ff000000810e4 */
[C---:B------:R-:W-:Y:S08]  /*5e3f0*/  HMMA.1688.F32.TF32 R228, R68.reuse, R24, R164 ;  /* 0x0000001844e4723c */ /* 0x040ff000000810a4 */
[C---:B------:R-:W-:Y:S01]  /*5e400*/  HMMA.1688.F32.TF32 R164, R68.reuse, R20, R232 ;  /* 0x0000001444a4723c */ /* 0x040fe200000810e8 */
[----:B------:R-:W-:Y:S04]  /*5e410*/  LDS R232, [R252+0x10380] ;  /* 0x01038000fce87984 */ /* 0x000fe80000000800 */
[----:B------:R-:W-:Y:S04]  /*5e420*/  LDS R234, [R252+0x11380] ;  /* 0x01138000fcea7984 */ /* 0x000fe80000000800 */
[----:B------:R-:W-:Y:S04]  /*5e430*/  STL.64 [R1+0x2b0], R72 ;  /* 0x0002b04801007387 */ /* 0x000fe80000100a00 */
[----:B------:R1:W-:Y:S04]  /*5e440*/  STL.64 [R1+0x2b8], R74 ;  /* 0x0002b84a01007387 */ /* 0x0003e80000100a00 */
        /* <DEDUP_REMOVED lines=8> */
[----:B------:R-:W-:Y:S04]  /*5e4d0*/  LDS R166, [R252+0x11300] ;  /* 0x01130000fca67984 */ /* 0x000fe80000000800 */
[----:B------:R-:W-:Y:S04]  /*5e4e0*/  STL.64 [R1+0x280], R72 ;  /* 0x0002804801007387 */ /* 0x000fe80000100a00 */
[----:B------:R1:W-:Y:S04]  /*5e4f0*/  STL.64 [R1+0x288], R74 ;  /* 0x0002884a01007387 */ /* 0x0003e80000100a00 */
[----:B------:R-:W-:Y:S04]  /*5e500*/  LDS R165, [R3+0x10300] ;  /* 0x0103000003a57984 */ /* 0x000fe80000000800 */
[----:B------:R-:W2:Y:S01]  /*5e510*/  LDS R167, [R3+0x11300] ;  /* 0x0113000003a77984 */ /* 0x000ea20000000800 */
[C---:B-1----:R-:W-:Y:S03]  /*5e520*/  HMMA.1688.F32.TF32 R72, R68.reuse, R4, R84 ;  /* 0x000000044448723c */ /* 0x042fe60000081054 */
[----:B------:R-:W-:Y:S04]  /*5e530*/  STL.64 [R1+0x270], R92 ;  /* 0x0002705c01007387 */ /* 0x000fe80000100a00 */
[----:B------:R-:W-:Y:S01]  /*5e540*/  STL.64 [R1+0x278], R94 ;  /* 0x0002785e01007387 */ /* 0x000fe20000100a00 */
[----:B------:R-:W-:Y:S03]  /*5e550*/  HMMA.1688.F32.TF32 R68, R68, R244, R80 ;  /* 0x000000f44444723c */ /* 0x000fe60000081050 */
[----:B------:R1:W-:Y:S04]  /*5e560*/  STL.64 [R1+0x260], R88 ;  /* 0x0002605801007387 */ /* 0x0003e80000100a00 */
[----:B------:R1:W-:Y:S04]  /*5e570*/  STL.64 [R1+0x268], R90 ;  /* 0x0002685a01007387 */ /* 0x0003e80000100a00 */
[----:B------:R-:W2:Y:S04]  /*5e580*/  LDL.LU R80, [R1+0x4e0] ;  /* 0x0004e00001507983 */ /* 0x000ea80000300800 */
[----:B------:R-:W-:Y:S04]  /*5e590*/  STL.64 [R1+0x250], R72 ;  /* 0x0002504801007387 */ /* 0x000fe80000100a00 */
[----:B------:R-:W-:Y:S04]  /*5e5a0*/  STL.64 [R1+0x258], R74 ;  /* 0x0002584a01007387 */ /* 0x000fe80000100a00 */
[----:B------:R-:W2:Y:S04]  /*5e5b0*/  LDL.LU R81, [R1+0x4e4] ;  /* 0x0004e40001517983 */ /* 0x000ea80000300800 */
[----:B------:R-:W2:Y:S04]  /*5e5c0*/  LDL.LU R82, [R1+0x4e8] ;  /* 0x0004e80001527983 */ /* 0x000ea80000300800 */
[----:B------:R-:W2:Y:S04]  /*5e5d0*/  LDL.LU R83, [R1+0x4ec] ;  /* 0x0004ec0001537983 */ /* 0x000ea80000300800 */
[----:B------:R-:W2:Y:S01]  /*5e5e0*/  LDL.LU R84, [R1+0x4f0] ;  /* 0x0004f00001547983 */ /* 0x000ea20000300800 */
[----:B---3--:R-:W-:-:S03]  /*5e5f0*/  IMAD.MOV.U32 R85, RZ, RZ, R78 ;  /* 0x000000ffff557224 */ /* 0x008fc600078e004e */
[----:B------:R-:W3:Y:S01]  /*5e600*/  LDL.LU R78, [R1+0x2bf8] ;  /* 0x002bf800014e7983 */ /* 0x000ee20000300800 */
[----:B----4-:R-:W-:-:S03]  /*5e610*/  IMAD.MOV.U32 R86, RZ, RZ, R77 ;  /* 0x000000ffff567224 */ /* 0x010fc600078e004d */
[----:B------:R-:W4:Y:S01]  /*5e620*/  LDL.LU R77, [R1+0x2bf4] ;  /* 0x002bf400014d7983 */ /* 0x000f220000300800 */
[----:B------:R-:W-:-:S03]  /*5e630*/  IMAD.MOV.U32 R87, RZ, RZ, R76 ;  /* 0x000000ffff577224 */ /* 0x000fc600078e004c */
[----:B------:R-:W2:Y:S04]  /*5e640*/  LDL.LU R76, [R1+0x2bf0] ;  /* 0x002bf000014c7983 */ /* 0x000ea80000300800 */
[----:B-1----:R-:W2:Y:S04]  /*5e650*/  LDL.LU R88, [R1+0x500] ;  /* 0x0005000001587983 */ /* 0x002ea80000300800 */
        /* <DEDUP_REMOVED lines=12> */
[----:B---3--:R-:W-:-:S02]  /*5e720*/  IMAD.MOV.U32 R95, RZ, RZ, R78 ;  /* 0x000000ffff5f7224 */ /* 0x008fc400078e004e */
[----:B----4-:R-:W-:Y:S01]  /*5e730*/  IMAD.MOV.U32 R94, RZ, RZ, R77 ;  /* 0x000000ffff5e7224 */ /* 0x010fe200078e004d */
[----:B--2---:R-:W-:Y:S02]  /*5e740*/  MOV R93, R76 ;  /* 0x0000004c005d7202 */ /* 0x004fe40000000f00 */
[----:B------:R-:W2:Y:S04]  /*5e750*/  LDL.LU R76, [R1+0x2bec] ;  /* 0x002bec00014c7983 */ /* 0x000ea80000300800 */
[----:B------:R-:W2:Y:S04]  /*5e760*/  LDL.LU R77, [R1+0x2be8] ;  /* 0x002be800014d7983 */ /* 0x000ea80000300800 */
[----:B------:R-:W2:Y:S04]  /*5e770*/  LDL.LU R78, [R1+0x2be4] ;  /* 0x002be400014e7983 */ /* 0x000ea80000300800 */
[----:B------:R-:W-:Y:S04]  /*5e780*/  STL.64 [R1+0x29c8], R70 ;  /* 0x0029c84601007387 */ /* 0x000fe80000100a00 */
[----:B------:R1:W-:Y:S02]  /*5e790*/  STL.64 [R1+0x29c0], R68 ;  /* 0x0029c04401007387 */ /* 0x0003e40000100a00 */
[----:B-1----:R-:W-:-:S02]  /*5e7a0*/  IMAD.MOV.U32 R68, RZ, RZ, R79 ;  /* 0x000000ffff447224 */ /* 0x002fc400078e004f */
[----:B------:R-:W2:Y:S01]  /*5e7b0*/  LDL.LU R79, [R1+0x2be0] ;  /* 0x002be000014f7983 */ /* 0x000ea20000300800 */
[C---:B------:R-:W-:Y:S03]  /*5e7c0*/  HMMA.1688.F32.TF32 R96, R100.reuse, R56, R96 ;  /* 0x000000386460723c */ /* 0x040fe60000081060 */
        /* <DEDUP_REMOVED lines=8> */
[C---:B--2---:R-:W-:Y:S01]  /*5e850*/  HMMA.1688.F32.TF32 R72, R100.reuse, R60, R76 ;  /* 0x0000003c6448723c */ /* 0x044fe2000008104c */
[----:B------:R-:W2:Y:S04]  /*5e860*/  LDL.LU R76, [R1+0x4c0] ;  /* 0x0004c000014c7983 */ /* 0x000ea80000300800 */
[----:B------:R-:W2:Y:S04]  /*5e870*/  LDL.LU R77, [R1+0x4c4] ;  /* 0x0004c400014d7983 */ /* 0x000ea80000300800 */
[----:B------:R-:W2:Y:S04]  /*5e880*/  LDL.LU R78, [R1+0x4c8] ;  /* 0x0004c800014e7983 */ /* 0x000ea80000300800 */
[----:B------:R-:W2:Y:S10]  /*5e890*/  LDL.LU R79, [R1+0x4cc] ;  /* 0x0004cc00014f7983 */ /* 0x000eb40000300800 */
[----:B------:R-:W-:Y:S04]  /*5e8a0*/  STL.64 [R1+0x29d8], R74 ;  /* 0x0029d84a01007387 */ /* 0x000fe80000100a00 */
[----:B------:R1:W-:Y:S04]  /*5e8b0*/  STL.64 [R1+0x29d0], R72 ;  /* 0x0029d04801007387 */ /* 0x0003e80000100a00 */
[----:B-1----:R-:W4:Y:S04]  /*5e8c0*/  LDL.LU R72, [R1+0x4d0] ;  /* 0x0004d00001487983 */ /* 0x002f280000300800 */
[----:B------:R-:W4:Y:S04]  /*5e8d0*/  LDL.LU R73, [R1+0x4d4] ;  /* 0x0004d40001497983 */ /* 0x000f280000300800 */
[----:B------:R-:W4:Y:S04]  /*5e8e0*/  LDL.LU R74, [R1+0x4d8] ;  /* 0x0004d800014a7983 */ /* 0x000f280000300800 */
[----:B------:R-:W4:Y:S04]  /*5e8f0*/  LDL.LU R75, [R1+0x4dc] ;  /* 0x0004dc00014b7983 */ /* 0x000f280000300800 */
[----:B------:R-:W-:Y:S04]  /*5e900*/  STL.64 [R1+0x530], R96 ;  /* 0x0005306001007387 */ /* 0x000fe80000100a00 */
[----:B------:R1:W-:Y:S04]  /*5e910*/  STL.64 [R1+0x538], R98 ;  /* 0x0005386201007387 */ /* 0x0003e80000100a00 */
[----:B-1----:R-:W3:Y:S04]  /*5e920*/  LDL.LU.64 R98, [R1+0x2bd8] ;  /* 0x002bd80001627983 */ /* 0x002ee80000300a00 */
[----:B------:R-:W3:Y:S04]  /*5e930*/  LDL.LU.64 R96, [R1+0x2bd0] ;  /* 0x002bd00001607983 */ /* 0x000ee80000300a00 */
[----:B------:R1:W-:Y:S04]  /*5e940*/  STL.64 [R1+0x520], R228 ;  /* 0x000520e401007387 */ /* 0x0003e80000100a00 */
[----:B------:R1:W-:Y:S04]  /*5e950*/  STL.64 [R1+0x528], R230 ;  /* 0x000528e601007387 */ /* 0x0003e80000100a00 */
[----:B-1----:R-:W3:Y:S04]  /*5e960*/  LDL.LU R228, [R1+0x5a0] ;  /* 0x0005a00001e47983 */ /* 0x002ee80000300800 */
[----:B------:R-:W3:Y:S04]  /*5e970*/  LDL.LU R229, [R1+0x5a4] ;  /* 0x0005a40001e57983 */ /* 0x000ee80000300800 */
[----:B------:R-:W3:Y:S04]  /*5e980*/  LDL.LU R230, [R1+0x5a8] ;  /* 0x0005a80001e67983 */ /* 0x000ee80000300800 */
[----:B------:R-:W3:Y:S04]  /*5e990*/  LDL.LU R231, [R1+0x5ac] ;  /* 0x0005ac0001e77983 */ /* 0x000ee80000300800 */
        /* <DEDUP_REMOVED lines=15> */
[----:B------:R-:W3:Y:S01]  /*5ea90*/  LDL.LU.64 R80, [R1+0x2b90] ;  /* 0x002b900001507983 */ /* 0x000ee20000300a00 */
[C---:B--2---:R-:W-:Y:S08]  /*5eaa0*/  HMMA.1688.F32.TF32 R76, R100.reuse, R28, R76 ;  /* 0x0000001c644c723c */ /* 0x044ff0000008104c */
[C---:B----4-:R-:W-:Y:S11]  /*5eab0*/  HMMA.1688.F32.TF32 R72, R100.reuse, R32, R72 ;  /* 0x000000206448723c */ /* 0x050ff60000081048 */
[----:B------:R-:W-:Y:S11]  /*5eac0*/  @!UPT UIADD3 URZ, URZ, URZ, URZ ;  /* 0x0000003f3f3ff290 */ /* 0x000ff6000fffe03f */
[----:B------:R-:W-:Y:S01]  /*5ead0*/  @!UPT UIADD3 URZ, URZ, URZ, URZ ;  /* 0x0000003f3f3ff290 */ /* 0x000fe2000fffe03f */
[----:B------:R1:W-:Y:S04]  /*5eae0*/  STL.64 [R1+0x4d0], R72 ;  /* 0x0004d04801007387 */ /* 0x0003e80000100a00 */
[----:B------:R2:W-:Y:S01]  /*5eaf0*/  STL.64 [R1+0x4d8], R74 ;  /* 0x0004d84a01007387 */ /* 0x0005e20000100a00 */
[----:B-1----:R-:W-:Y:S02]  /*5eb00*/  IMAD.MOV.U32 R73, RZ, RZ, R78 ;  /* 0x000000ffff497224 */ /* 0x002fe400078e004e */
[----:B------:R-:W-:Y:S01]  /*5eb10*/  IMAD.MOV.U32 R72, RZ, RZ, R79 ;  /* 0x000000ffff487224 */ /* 0x000fe200078e004f */
[----:B--2---:R-:W-:Y:S01]  /*5eb20*/  MOV R75, R76 ;  /* 0x0000004c004b7202 */ /* 0x004fe20000000f00 */
[----:B------:R-:W-:Y:S02]  /*5eb30*/  IMAD.MOV.U32 R74, RZ, RZ, R77 ;  /* 0x000000ffff4a7224 */ /* 0x000fe400078e004d */
[C---:B---3--:R-:W-:Y:S08]  /*5eb40*/  HMMA.1688.F32.TF32 R76, R100.reuse, R24, R68 ;  /* 0x00000018644c723c */ /* 0x048ff00000081044 */
[C---:B------:R-:W-:Y:S01]  /*5eb50*/  HMMA.1688.F32.TF32 R96, R100.reuse, R4, R96 ;  /* 0x000000046460723c */ /* 0x040fe20000081060 */
[----:B------:R-:W-:Y:S04]  /*5eb60*/  STL.64 [R1+0x2a88], R74 ;  /* 0x002a884a01007387 */ /* 0x000fe80000100a00 */
[----:B------:R-:W-:Y:S03]  /*5eb70*/  STL.64 [R1+0x2a80], R72 ;  /* 0x002a804801007387 */ /* 0x000fe60000100a00 */
[C---:B------:R-:W-:Y:S07]  /*5eb80*/  HMMA.1688.F32.TF32 R92, R100.reuse, R8, R92 ;  /* 0x00000008645c723c */ /* 0x040fee000008105c */
[----:B------:R-:W-:Y:S04]  /*5eb90*/  STL.64 [R1+0x2978], R78 ;  /* 0x0029784e01007387 */ /* 0x000fe80000100a00 */
[----:B------:R1:W-:Y:S01]  /*5eba0*/  STL.64 [R1+0x2970], R76 ;  /* 0x0029704c01007387 */ /* 0x0003e20000100a00 */
[C---:B------:R-:W-:Y:S08]  /*5ebb0*/  HMMA.1688.F32.TF32 R88, R100.reuse, R12, R88 ;  /* 0x0000000c6458723c */ /* 0x040ff00000081058 */
[C---:B------:R-:W-:Y:S08]  /*5ebc0*/  HMMA.1688.F32.TF32 R84, R100.reuse, R16, R84 ;  /* 0x000000106454723c */ /* 0x040ff00000081054 */
[C---:B------:R-:W-:Y:S08]  /*5ebd0*/  HMMA.1688.F32.TF32 R80, R100.reuse, R20, R80 ;  /* 0x000000146450723c */ /* 0x040ff00000081050 */
[----:B------:R-:W-:Y:S07]  /*5ebe0*/  HMMA.1688.F32.TF32 R100, R100, R244, R228 ;  /* 0x000000f46464723c */ /* 0x000fee00000810e4 */
[----:B------:R-:W-:-:S08]  /*5ebf0*/  MOV R228, R227 ;  /* 0x000000e300e47202 */ /* 0x000fd00000000f00 */
        /* <DEDUP_REMOVED lines=9> */
[----:B------:R-:W-:Y:S01]  /*5ec90*/  IMAD.MOV.U32 R230, RZ, RZ, R225 ;  /* 0x000000ffffe67224 */ /* 0x000fe200078e00e1 */
[----:B------:R-:W-:Y:S02]  /*5eca0*/  MOV R220, R104 ;  /* 0x0000006800dc7202 */ /* 0x000fe40000000f00 */
[----:B------:R-:W-:Y:S01]  /*5ecb0*/  STL.64 [R1+0x29b0], R92 ;  /* 0x0029b05c01007387 */ /* 0x000fe20000100a00 */
[----:B------:R-:W-:-:S03]  /*5ecc0*/  IMAD.MOV.U32 R226, RZ, RZ, R221 ;  /* 0x000000ffffe27224 */ /* 0x000fc600078e00dd */
[----:B------:R2:W-:Y:S01]  /*5ecd0*/  STL.64 [R1+0x29e8], R98 ;  /* 0x0029e86201007387 */ /* 0x0005e20000100a00 */
[----:B------:R-:W-:Y:S01]  /*5ece0*/  IMAD.MOV.U32 R231, RZ, RZ, R224 ;  /* 0x000000ffffe77224 */ /* 0x000fe200078e00e0 */
[----:B------:R-:W-:Y:S01]  /*5ecf0*/  MOV R224, R223 ;  /* 0x000000df00e07202 */ /* 0x000fe20000000f00 */
[----:B------:R-:W-:Y:S01]  /*5ed00*/  IMAD.MOV.U32 R225, RZ, RZ, R222 ;  /* 0x000000ffffe17224 */ /* 0x000fe200078e00de */
[----:B------:R-:W-:Y:S01]  /*5ed10*/  STL.64 [R1+0x29e0], R96 ;  /* 0x0029e06001007387 */ /* 0x000fe20000100a00 */
[----:B------:R-:W-:Y:S02]  /*5ed20*/  IMAD.MOV.U32 R221, RZ, RZ, R105 ;  /* 0x000000ffffdd7224 */ /* 0x000fe400078e0069 */
[----:B------:R-:W-:Y:S01]  /*5ed30*/  IMAD.MOV.U32 R222, RZ, RZ, R106 ;  /* 0x000000ffffde7224 */ /* 0x000fe200078e006a */
[----:B------:R-:W3:Y:S01]  /*5ed40*/  LDL.LU R104, [R1+0x2b8c] ;  /* 0x002b8c0001687983 */ /* 0x000ee20000300800 */
[----:B------:R-:W-:-:S03]  /*5ed50*/  IMAD.MOV.U32 R223, RZ, RZ, R107 ;  /* 0x000000ffffdf7224 */ /* 0x000fc600078e006b */
[----:B------:R-:W3:Y:S04]  /*5ed60*/  LDL.LU R105, [R1+0x2b88] ;  /* 0x002b880001697983 */ /* 0x000ee80000300800 */
[----:B------:R-:W3:Y:S04]  /*5ed70*/  LDL.LU R106, [R1+0x2b84] ;  /* 0x002b8400016a7983 */ /* 0x000ee80000300800 */
[----:B------:R-:W3:Y:S04]  /*5ed80*/  LDL.LU R107, [R1+0x2b80] ;  /* 0x002b8000016b7983 */ /* 0x000ee80000300800 */
        /* <DEDUP_REMOVED lines=19> */
[----:B------:R-:W-:Y:S01]  /*5eec0*/  STL.64 [R1+0x29f0], R100 ;  /* 0x0029f06401007387 */ /* 0x000fe20000100a00 */
[----:B-1----:R-:W-:Y:S01]  /*5eed0*/  MOV R76, R175 ;  /* 0x000000af004c7202 */ /* 0x002fe20000000f00 */
[----:B------:R-:W-:-:S02]  /*5eee0*/  IMAD.MOV.U32 R77, RZ, RZ, R168 ;  /* 0x000000ffff4d7224 */ /* 0x000fc400078e00a8 */
[----:B------:R-:W-:Y:S01]  /*5eef0*/  IMAD.MOV.U32 R78, RZ, RZ, R169 ;  /* 0x000000ffff4e7224 */ /* 0x000fe200078e00a9 */
[----:B------:R-:W-:Y:S01]  /*5ef00*/  MOV R72, R171 ;  /* 0x000000ab00487202 */ /* 0x000fe20000000f00 */
[----:B------:R-:W-:Y:S02]  /*5ef10*/  IMAD.MOV.U32 R79, RZ, RZ, R170 ;  /* 0x000000ffff4f7224 */ /* 0x000fe400078e00aa */
[----:B------:R-:W-:Y:S02]  /*5ef20*/  IMAD.MOV.U32 R73, RZ, RZ, R177 ;  /* 0x000000ffff497224 */ /* 0x000fe400078e00b1 */
[----:B------:R-:W-:Y:S02]  /*5ef30*/  IMAD.MOV.U32 R74, RZ, RZ, R178 ;  /* 0x000000ffff4a7224 */ /* 0x000fe400078e00b2 */
[----:B------:R-:W-:Y:S01]  /*5ef40*/  IMAD.MOV.U32 R75, RZ, RZ, R179 ;  /* 0x000000ffff4b7224 */ /* 0x000fe200078e00b3 */
[----:B--2---:R-:W-:Y:S01]  /*5ef50*/  MOV R98, R247 ;  /* 0x000000f700627202 */ /* 0x004fe20000000f00 */
[----:B------:R-:W-:Y:S01]  /*5ef60*/  IMAD.MOV.U32 R99, RZ, RZ, R246 ;  /* 0x000000ffff637224 */ /* 0x000fe200078e00f6 */
[C---:B---3--:R-:W-:Y:S08]  /*5ef70*/  HMMA.1688.F32.TF32 R104, R164.reuse, R60, R104 ;  /* 0x0000003ca468723c */ /* 0x048ff00000081068 */
[----:B----4-:R-:W-:Y:S07]  /*5ef80*/  HMMA.1688.F32.TF32 R164, R164, R244, R68 ;  /* 0x000000f4a4a4723c */ /* 0x010fee0000081044 */
[----:B------:R-:W-:Y:S01]  /*5ef90*/  MOV R68, R219 ;  /* 0x000000db00447202 */ /* 0x000fe20000000f00 */
[----:B------:R-:W-:Y:S01]  /*5efa0*/  IMAD.MOV.U32 R69, RZ, RZ, R218 ;  /* 0x000000ffff457224 */ /* 0x000fe200078e00da */
[----:B------:R-:W-:Y:S01]  /*5efb0*/  LDS R219, [R3+0x13000] ;  /* 0x0130000003db7984 */ /* 0x000fe20000000800 */
[----:B------:R-:W-:-:S02]  /*5efc0*/  IMAD.MOV.U32 R70, RZ, RZ, R217 ;  /* 0x000000ffff467224 */ /* 0x000fc400078e00d9 */
[----:B------:R-:W-:Y:S01]  /*5efd0*/  IMAD.MOV.U32 R71, RZ, RZ, R216 ;  /* 0x000000ffff477224 */ /* 0x000fe200078e00d8 */
[----:B------:R-:W-:Y:S04]  /*5efe0*/  LDS R218, [R252+0x13000] ;  /* 0x01300000fcda7984 */ /* 0x000fe80000000800 */
[----:B------:R-:W-:Y:S04]  /*5eff0*/  LDS R216, [R252+0x12000] ;  /* 0x01200000fcd87984 */ /* 0x000fe80000000800 */
[----:B------:R-:W1:Y:S04]  /*5f000*/  LDS R217, [R3+0x12000] ;  /* 0x0120000003d97984 */ /* 0x000e680000000800 */
[----:B------:R-:W-:Y:S04]  /*5f010*/  STL.64 [R1+0x2a08], R106 ;  /* 0x002a086a01007387 */ /* 0x000fe80000100a00 */
[----:B------:R-:W-:Y:S04]  /*5f020*/  STL.64 [R1+0x2a00], R104 ;  /* 0x002a006801007387 */ /* 0x000fe80000100a00 */
[----:B------:R-:W-:Y:S04]  /*5f030*/  STL.64 [R1+0x2a18], R110 ;  /* 0x002a186e01007387 */ /* 0x000fe80000100a00 */
[----:B------:R2:W-:Y:S04]  /*5f040*/  STL.64 [R1+0x2a10], R108 ;  /* 0x002a106c01007387 */ /* 0x0005e80000100a00 */
[----:B------:R-:W-:Y:S04]  /*5f050*/  STL.64 [R1+0x2a28], R114 ;  /* 0x002a287201007387 */ /* 0x000fe80000100a00 */
[----:B------:R3:W-:Y:S04]  /*5f060*/  STL.64 [R1+0x2a20], R112 ;  /* 0x002a207001007387 */ /* 0x0007e80000100a00 */
[----:B------:R-:W-:Y:S04]  /*5f070*/  STL.64 [R1+0x2a38], R118 ;  /* 0x002a387601007387 */ /* 0x000fe80000100a00 */
[----:B------:R2:W-:Y:S04]  /*5f080*/  STL.64 [R1+0x2a30], R116 ;  /* 0x002a307401007387 */ /* 0x0005e80000100a00 */
[----:B------:R-:W-:Y:S04]  /*5f090*/  STL.64 [R1+0x2a48], R122 ;  /* 0x002a487a01007387 */ /* 0x000fe80000100a00 */
[----:B------:R-:W-:Y:S04]  /*5f0a0*/  STL.64 [R1+0x2a40], R120 ;  /* 0x002a407801007387 */ /* 0x000fe80000100a00 */
[----:B------:R-:W-:Y:S01]  /*5f0b0*/  STL.64 [R1+0x2a58], R126 ;  /* 0x002a587e01007387 */ /* 0x000fe20000100a00 */
[C---:B-1----:R-:W-:Y:S03]  /*5f0c0*/  HMMA.1688.F32.TF32 R68, R216.reuse, R54, R68 ;  /* 0x00000036d844723c */ /* 0x042fe60000081044 */
[----:B------:R1:W-:Y:S04]  /*5f0d0*/  STL.64 [R1+0x2a50], R124 ;  /* 0x002a507c01007387 */ /* 0x0003e80000100a00 */
        /* <DEDUP_REMOVED lines=39> */
[----:B--2---:R-:W2:Y:S04]  /*5f350*/  LDL.LU R108, [R1+0x40] ;  /* 0x00004000016c7983 */ /* 0x004ea80000300800 */
[----:B------:R-:W2:Y:S04]  /*5f360*/  LDL.LU R109, [R1+0x44] ;  /* 0x00004400016d7983 */ /* 0x000ea80000300800 */
[----:B------:R-:W2:Y:S01]  /*5f370*/  LDL.LU R110, [R1+0x48] ;  /* 0x00004800016e7983 */ /* 0x000ea20000300800 */
[----:B------:R-:W-:Y:S03]  /*5f380*/  HMMA.1688.F32.TF32 R76, R216, R62, R76 ;  /* 0x0000003ed84c723c */ /* 0x000fe6000008104c */
[----:B------:R-:W2:Y:S04]  /*5f390*/  LDL.LU R111, [R1+0x4c] ;  /* 0x00004c00016f7983 */ /* 0x000ea80000300800 */
[----:B---3--:R-:W3:Y:S04]  /*5f3a0*/  LDL.LU R112, [R1+0x50] ;  /* 0x0000500001707983 */ /* 0x008ee80000300800 */
[----:B------:R-:W3:Y:S04]  /*5f3b0*/  LDL.LU R113, [R1+0x54] ;  /* 0x0000540001717983 */ /* 0x000ee80000300800 */
[----:B------:R-:W3:Y:S04]  /*5f3c0*/  LDL.LU R114, [R1+0x58] ;  /* 0x0000580001727983 */ /* 0x000ee80000300800 */
[----:B------:R-:W3:Y:S04]  /*5f3d0*/  LDL.LU R115, [R1+0x5c] ;  /* 0x00005c0001737983 */ /* 0x000ee80000300800 */
[----:B------:R-:W2:Y:S04]  /*5f3e0*/  LDL.LU R116, [R1+0x60] ;  /* 0x0000600001747983 */ /* 0x000ea80000300800 */
[----:B------:R-:W2:Y:S04]  /*5f3f0*/  LDL.LU R117, [R1+0x64] ;  /* 0x0000640001757983 */ /* 0x000ea80000300800 */
[----:B------:R-:W2:Y:S04]  /*5f400*/  LDL.LU R118, [R1+0x68] ;  /* 0x0000680001767983 */ /* 0x000ea80000300800 */
        /* <DEDUP_REMOVED lines=11> */
[----:B------:R-:W-:Y:S03]  /*5f4c0*/  HMMA.1688.F32.TF32 R200, R232, R16, R200 ;  /* 0x00000010e8c8723c */ /* 0x000fe600000810c8 */
[----:B------:R-:W2:Y:S04]  /*5f4d0*/  LDL.LU R122, [R1+0x78] ;  /* 0x00007800017a7983 */ /* 0x000ea80000300800 */
[----:B------:R-:W2:Y:S01]  /*5f4e0*/  LDL.LU R123, [R1+0x7c] ;  /* 0x00007c00017b7983 */ /* 0x000ea20000300800 */
[----:B------:R-:W-:-:S03]  /*5f4f0*/  MOV R17, R72 ;  /* 0x0000004800117202 */ /* 0x000fc60000000f00 */
[----:B------:R-:W2:Y:S01]  /*5f500*/  LDL.LU R104, [R1+0x30] ;  /* 0x0000300001687983 */ /* 0x000ea20000300800 */
[C---:B------:R-:W-:Y:S01]  /*5f510*/  HMMA.1688.F32.TF32 R204, R232.reuse, R12, R204 ;  /* 0x0000000ce8cc723c */ /* 0x040fe200000810cc */
[----:B------:R-:W-:Y:S02]  /*5f520*/  IMAD.MOV.U32 R16, RZ, RZ, R73 ;  /* 0x000000ffff107224 */ /* 0x000fe400078e0049 */
[----:B------:R-:W2:Y:S01]  /*5f530*/  LDL.LU R105, [R1+0x34] ;  /* 0x0000340001697983 */ /* 0x000ea20000300800 */
[----:B------:R-:W-:Y:S01]  /*5f540*/  MOV R72, R6 ;  /* 0x0000000600487202 */ /* 0x000fe20000000f00 */
[----:B------:R-:W-:Y:S02]  /*5f550*/  IMAD.MOV.U32 R73, RZ, RZ, R7 ;  /* 0x000000ffff497224 */ /* 0x000fe400078e0007 */
[----:B------:R-:W-:Y:S01]  /*5f560*/  IMAD.MOV.U32 R13, RZ, RZ, R74 ;  /* 0x000000ffff0d7224 */ /* 0x000fe200078e004a */
[----:B------:R-:W-:Y:S01]  /*5f570*/  HMMA.1688.F32.TF32 R208, R232, R8, R208 ;  /* 0x00000008e8d0723c */ /* 0x000fe200000810d0 */
[----:B------:R-:W-:-:S02]  /*5f580*/  IMAD.MOV.U32 R12, RZ, RZ, R75 ;  /* 0x000000ffff0c7224 */ /* 0x000fc400078e004b */
[----:B------:R-:W-:Y:S02]  /*5f590*/  IMAD.MOV.U32 R74, RZ, RZ, R10 ;  /* 0x000000ffff4a7224 */ /* 0x000fe400078e000a */
[----:B------:R-:W-:Y:S02]  /*5f5a0*/  IMAD.MOV.U32 R75, RZ, RZ, R11 ;  /* 0x000000ffff4b7224 */ /* 0x000fe400078e000b */
[----:B------:R-:W-:Y:S01]  /*5f5b0*/  MOV R9, R76 ;  /* 0x0000004c00097202 */ /* 0x000fe20000000f00 */
[----:B------:R-:W-:Y:S01]  /*5f5c0*/  HMMA.1688.F32.TF32 R212, R232, R4, R212 ;  /* 0x00000004e8d4723c */ /* 0x000fe200000810d4 */
[----:B------:R-:W-:Y:S01]  /*5f5d0*/  IMAD.MOV.U32 R8, RZ, RZ, R77 ;  /* 0x000000ffff087224 */ /* 0x000fe200078e004d */
[----:B------:R-:W-:Y:S01]  /*5f5e0*/  MOV R76, R14 ;  /* 0x0000000e004c7202 */ /* 0x000fe20000000f00 */
[----:B------:R-:W-:Y:S01]  /*5f5f0*/  IMAD.MOV.U32 R77, RZ, RZ, R15 ;  /* 0x000000ffff4d7224 */ /* 0x000fe200078e000f */
[----:B------:R-:W-:-:S03]  /*5f600*/  MOV R88, R22 ;  /* 0x0000001600587202 */ /* 0x000fc60000000f00 */
[----:B------:R-:W-:Y:S02]  /*5f610*/  IMAD.MOV.U32 R5, RZ, RZ, R78 ;  /* 0x000000ffff057224 */ /* 0x000fe400078e004e */
[----:B------:R-:W-:Y:S02]  /*5f620*/  IMAD.MOV.U32 R4, RZ, RZ, R79 ;  /* 0x000000ffff047224 */ /* 0x000fe400078e004f */
[----:B------:R-:W-:Y:S02]  /*5f630*/  IMAD.MOV.U32 R78, RZ, RZ, R18 ;  /* 0x000000ffff4e7224 */ /* 0x000fe400078e0012 */
[----:B------:R-:W-:Y:S02]  /*5f640*/  IMAD.MOV.U32 R79, RZ, RZ, R19 ;  /* 0x000000ffff4f7224 */ /* 0x000fe400078e0013 */
[----:B------:R-:W-:Y:S02]  /*5f650*/  IMAD.MOV.U32 R89, RZ, RZ, R23 ;  /* 0x000000ffff597224 */ /* 0x000fe400078e0017 */
        /* <DEDUP_REMOVED lines=8> */
[----:B------:R-:W-:Y:S02]  /*5f6e0*/  IMAD.MOV.U32 R86, RZ, RZ, R51 ;  /* 0x000000ffff567224 */ /* 0x000fe400078e0033 */
[----:B------:R-:W-:Y:S01]  /*5f6f0*/  IMAD.MOV.U32 R87, RZ, RZ, R43 ;  /* 0x000000ffff577224 */ /* 0x000fe200078e002b */
[----:B------:R-:W-:Y:S01]  /*5f700*/  MOV R68, R39 ;  /* 0x0000002700447202 */ /* 0x000fe20000000f00 */
[----:B------:R-:W-:-:S02]  /*5f710*/  IMAD.MOV.U32 R69, RZ, RZ, R34 ;  /* 0x000000ffff457224 */ /* 0x000fc400078e0022 */
[----:B------:R-:W-:Y:S02]  /*5f720*/  IMAD.MOV.U32 R70, RZ, RZ, R35 ;  /* 0x000000ffff467224 */ /* 0x000fe400078e0023 */
[----:B------:R-:W-:Y:S02]  /*5f730*/  IMAD.MOV.U32 R71, RZ, RZ, R31 ;  /* 0x000000ffff477224 */ /* 0x000fe400078e001f */
[----:B----4-:R-:W-:Y:S02]  /*5f740*/  IMAD.MOV.U32 R107, RZ, RZ, R247 ;  /* 0x000000ffff6b7224 */ /* 0x010fe400078e00f7 */
[----:B------:R-:W-:Y:S02]  /*5f750*/  IMAD.MOV.U32 R106, RZ, RZ, R246 ;  /* 0x000000ffff6a7224 */ /* 0x000fe400078e00f6 */
        /* <DEDUP_REMOVED lines=42> */
[----:B-1----:R-:W-:Y:S08]  /*5fa00*/  HMMA.1688.F32.TF32 R88, R232, R62, R88 ;  /* 0x0000003ee858723c */ /* 0x002ff00000081058 */
[C---:B--2---:R-:W-:Y:S08]  /*5fa10*/  HMMA.1688.F32.TF32 R132, R216.reuse, R50, R128 ;  /* 0x00000032d884723c */ /* 0x044ff00000081080 */
[C---:B------:R-:W-:Y:S08]  /*5fa20*/  HMMA.1688.F32.TF32 R128, R216.reuse, R46, R124 ;  /* 0x0000002ed880723c */ /* 0x040ff0000008107c */
[C---:B---3--:R-:W-:Y:S08]  /*5fa30*/  HMMA.1688.F32.TF32 R124, R216.reuse, R42, R120 ;  /* 0x0000002ad87c723c */ /* 0x048ff00000081078 */
[C---:B------:R-:W-:Y:S08]  /*5fa40*/  HMMA.1688.F32.TF32 R120, R216.reuse, R38, R116 ;  /* 0x00000026d878723c */ /* 0x040ff00000081074 */
[C---:B------:R-:W-:Y:S08]  /*5fa50*/  HMMA.1688.F32.TF32 R116, R216.reuse, R34, R112 ;  /* 0x00000022d874723c */ /* 0x040ff00000081070 */
[C---:B----4-:R-:W-:Y:S08]  /*5fa60*/  HMMA.1688.F32.TF32 R112, R216.reuse, R30, R108 ;  /* 0x0000001ed870723c */ /* 0x050ff0000008106c */
        /* <DEDUP_REMOVED lines=26> */
[----:B------:R1:W-:Y:S04]  /*5fc10*/  STL [R1+0x296c], R248 ;  /* 0x00296cf801007387 */ /* 0x0003e80000100800 */
[----:B------:R-:W-:Y:S04]  /*5fc20*/  STL.64 [R1], R92 ;  /* 0x0000005c01007387 */ /* 0x000fe80000100a00 */
[----:B------:R2:W-:Y:S04]  /*5fc30*/  STL.64 [R1+0x8], R94 ;  /* 0x0000085e01007387 */ /* 0x0005e80000100a00 */
[----:B------:R3:W-:Y:S01]  /*5fc40*/  STL [R1+0x2968], R249 ;  /* 0x002968f901007387 */ /* 0x0007e20000100800 */
[----:B-1----:R-:W-:-:S03]  /*5fc50*/  MOV R248, R88 ;  /* 0x0000005800f87202 */ /* 0x002fc60000000f00 */
[----:B------:R1:W-:Y:S04]  /*5fc60*/  STL [R1+0x2964], R250 ;  /* 0x002964fa01007387 */ /* 0x0003e80000100800 */
[----:B------:R4:W-:Y:S01]  /*5fc70*/  STL [R1+0x2960], R251 ;  /* 0x002960fb01007387 */ /* 0x0009e20000100800 */
[----:B--2---:R-:W-:Y:S01]  /*5fc80*/  HMMA.1688.F32.TF32 R92, R216, R246, R64 ;  /* 0x000000f6d85c723c */ /* 0x004fe20000081040 */
[----:B---3--:R-:W-:Y:S02]  /*5fc90*/  IMAD.MOV.U32 R249, RZ, RZ, R89 ;  /* 0x000000fffff97224 */ /* 0x008fe400078e0059 */
[----:B------:R-:W-:Y:S01]  /*5fca0*/  LDS R64, [R252+0x12100] ;  /* 0x01210000fc407984 */ /* 0x000fe20000000800 */
[----:B-1----:R-:W-:-:S03]  /*5fcb0*/  IMAD.MOV.U32 R250, RZ, RZ, R90 ;  /* 0x000000fffffa7224 */ /* 0x002fc600078e005a */
[----:B------:R-:W-:Y:S01]  /*5fcc0*/  LDS R66, [R252+0x13100] ;  /* 0x01310000fc427984 */ /* 0x000fe20000000800 */
[----:B----4-:R-:W-:Y:S02]  /*5fcd0*/  IMAD.MOV.U32 R251, RZ, RZ, R91 ;  /* 0x000000fffffb7224 */ /* 0x010fe400078e005b */
[C---:B------:R-:W-:Y:S01]  /*5fce0*/  HMMA.1688.F32.TF32 R88, R232.reuse, R58, R84 ;  /* 0x0000003ae858723c */ /* 0x040fe20000081054 */
[----:B------:R-:W-:Y:S04]  /*5fcf0*/  LDS R65, [R3+0x12100] ;  /* 0x0121000003417984 */ /* 0x000fe80000000800 */
[----:B------:R-:W1:Y:S03]  /*5fd00*/  LDS R67, [R3+0x13100] ;  /* 0x0131000003437984 */ /* 0x000e660000000800 */
        /* <DEDUP_REMOVED lines=15> */
[----:B------:R1:W-:Y:S04]  /*5fe00*/  STL.64 [R1+0x180], R68 ;  /* 0x0001804401007387 */ /* 0x0003e80000100a00 */
[----:B------:R1:W-:Y:S04]  /*5fe10*/  STL.64 [R1+0x188], R70 ;  /* 0x0001884601007387 */ /* 0x0003e80000100a00 */
        /* <DEDUP_REMOVED lines=96> */
[----:B------:R-:W4:Y:S01]  /*60420*/  LDL.LU R69, [R1+0x1e4] ;  /* 0x0001e40001457983 */ /* 0x000f220000300800 */
[----:B------:R-:W-:Y:S01]  /*60430*/  MOV R70, R2 ;  /* 0x0000000200467202 */ /* 0x000fe20000000f00 */
[----:B------:R-:W-:Y:S01]  /*60440*/  IMAD.MOV.U32 R71, RZ, RZ, R0 ;  /* 0x000000ffff477224 */ /* 0x000fe200078e0000 */
[C---:B--2---:R-:W-:Y:S08]  /*60450*/  HMMA.1688.F32.TF32 R96, R64.reuse, R34, R96 ;  /* 0x000000224060723c */ /* 0x044ff00000081060 */
[C---:B------:R-:W-:Y:S08]  /*60460*/  HMMA.1688.F32.TF32 R92, R64.reuse, R30, R92 ;  /* 0x0000001e405c723c */ /* 0x040ff0000008105c */
[C---:B---3--:R-:W-:Y:S08]  /*60470*/  HMMA.1688.F32.TF32 R104, R64.reuse, R42, R104 ;  /* 0x0000002a4068723c */ /* 0x048ff00000081068 */
[C---:B----4-:R-:W-:Y:S08]  /*60480*/  HMMA.1688.F32.TF32 R108, R64.reuse, R46, R108 ;  /* 0x0000002e406c723c */ /* 0x050ff0000008106c */
[C---:B------:R-:W-:Y:S08]  /*60490*/  HMMA.1688.F32.TF32 R112, R64.reuse, R50, R112 ;  /* 0x000000324070723c */ /* 0x040ff00000081070 */
[----:B------:R-:W-:Y:S08]  /*604a0*/  HMMA.1688.F32.TF32 R120, R64, R58, R120 ;  /* 0x0000003a4078723c */ /* 0x000ff00000081078 */
        /* <DEDUP_REMOVED lines=38> */
[----:B------:R-:W-:Y:S08]  /*60710*/  HMMA.1688.F32.TF32 R116, R64, R54, R116 ;  /* 0x000000364074723c */ /* 0x000ff00000081074 */
[----:B-1----:R-:W-:Y:S08]  /*60720*/  HMMA.1688.F32.TF32 R216, R232, R10, R240 ;  /* 0x0000000ae8d8723c */ /* 0x002ff000000810f0 */
[C---:B------:R-:W-:Y:S08]  /*60730*/  HMMA.1688.F32.TF32 R100, R64.reuse, R38, R100 ;  /* 0x000000264064723c */ /* 0x040ff00000081064 */
[C---:B------:R-:W-:Y:S07]  /*60740*/  HMMA.1688.F32.TF32 R88, R64.reuse, R26, R88 ;  /* 0x0000001a4058723c */ /* 0x040fee0000081058 */
        /* <DEDUP_REMOVED lines=37> */
[----:B-1----:R-:W2:Y:S04]  /*609a0*/  LDL.LU R84, [R1+0x230] ;  /* 0x0002300001547983 */ /* 0x002ea80000300800 */
[----:B------:R-:W-:Y:S04]  /*609b0*/  STL.64 [R1+0x210], R72 ;  /* 0x0002104801007387 */ /* 0x000fe80000100a00 */
[----:B------:R-:W-:Y:S04]  /*609c0*/  STL.64 [R1+0x218], R74 ;  /* 0x0002184a01007387 */ /* 0x000fe80000100a00 */
        /* <DEDUP_REMOVED lines=53> */
[----:B------:R-:W-:Y:S04]  /*60d20*/  LDS R216, [R252+0x12180] ;  /* 0x01218000fcd87984 */ /* 0x000fe80000000800 */
[----:B------:R-:W-:Y:S04]  /*60d30*/  LDS R218, [R252+0x13180] ;  /* 0x01318000fcda7984 */ /* 0x000fe80000000800 */
[----:B------:R-:W-:Y:S04]  /*60d40*/  LDS R217, [R3+0x12180] ;  /* 0x0121800003d97984 */ /* 0x000fe80000000800 */
[----:B------:R-:W3:Y:S04]  /*60d50*/  LDS R219, [R3+0x13180] ;  /* 0x0131800003db7984 */ /* 0x000ee80000000800 */
        /* <DEDUP_REMOVED lines=24> */
[----:B--2---:R-:W-:Y:S03]  /*60ee0*/  HMMA.1688.F32.TF32 R64, R64, R246, R68 ;  /* 0x000000f64040723c */ /* 0x004fe60000081044 */
[----:B------:R-:W3:Y:S05]  /*60ef0*/  LDL.LU R68, [R1+0x310] ;  /* 0x0003100001447983 */ /* 0x000eea0000300800 */
[C---:B---3--:R-:W-:Y:S11]  /*60f00*/  HMMA.1688.F32.TF32 R72, R216.reuse, R62, R72 ;  /* 0x0000003ed848723c */ /* 0x048ff60000081048 */
[----:B------:R-:W-:Y:S04]  /*60f10*/  @!UPT UIADD3 URZ, URZ, URZ, URZ ;  /* 0x0000003f3f3ff290 */ /* 0x000fe8000fffe03f */
[----:B------:R-:W-:Y:S04]  /*60f20*/  STL.64 [R1+0x1f0], R64 ;  /* 0x0001f04001007387 */ /* 0x000fe80000100a00 */
[----:B------:R-:W-:Y:S04]  /*60f30*/  STL.64 [R1+0x1f8], R66 ;  /* 0x0001f84201007387 */ /* 0x000fe80000100a00 */
[----:B------:R-:W3:Y:S04]  /*60f40*/  LDL.LU R69, [R1+0x314] ;  /* 0x0003140001457983 */ /* 0x000ee80000300800 */
[----:B------:R-:W3:Y:S04]  /*60f50*/  LDL.LU R70, [R1+0x318] ;  /* 0x0003180001467983 */ /* 0x000ee80000300800 */
[----:B------:R-:W3:Y:S04]  /*60f60*/  LDL.LU R71, [R1+0x31c] ;  /* 0x00031c0001477983 */ /* 0x000ee80000300800 */
[----:B------:R-:W-:Y:S04]  /*60f70*/  LDS R64, [R252+0x12200] ;  /* 0x01220000fc407984 */ /* 0x000fe80000000800 */
[----:B------:R-:W-:Y:S04]  /*60f80*/  STL.64 [R1+0x450], R72 ;  /* 0x0004504801007387 */ /* 0x000fe80000100a00 */
[----:B------:R1:W-:Y:S01]  /*60f90*/  STL.64 [R1+0x458], R74 ;  /* 0x0004584a01007387 */ /* 0x0003e20000100a00 */
[C---:B----4-:R-:W-:Y:S03]  /*60fa0*/  HMMA.1688.F32.TF32 R232, R216.reuse, R58, R232 ;  /* 0x0000003ad8e8723c */ /* 0x050fe600000810e8 */
[----:B------:R-:W-:Y:S04]  /*60fb0*/  LDS R66, [R252+0x13200] ;  /* 0x01320000fc427984 */ /* 0x000fe80000000800 */
[----:B------:R-:W-:Y:S04]  /*60fc0*/  LDS R65, [R3+0x12200] ;  /* 0x0122000003417984 */ /* 0x000fe80000000800 */
[----:B-1----:R-:W3:Y:S04]  /*60fd0*/  LDL.LU.64 R74, [R1+0x2a88] ;  /* 0x002a8800014a7983 */ /* 0x002ee80000300a00 */
[----:B------:R-:W4:Y:S04]  /*60fe0*/  LDL.LU.64 R72, [R1+0x2a80] ;  /* 0x002a800001487983 */ /* 0x000f280000300a00 */
[----:B------:R-:W1:Y:S01]  /*60ff0*/  LDS R67, [R3+0x13200] ;  /* 0x0132000003437984 */ /* 0x000e620000000800 */
[C---:B------:R-:W-:Y:S03]  /*61000*/  HMMA.1688.F32.TF32 R132, R216.reuse, R50, R132 ;  /* 0x00000032d884723c */ /* 0x040fe60000081084 */
[----:B------:R-:W-:Y:S04]  /*61010*/  STL.64 [R1+0x440], R232 ;  /* 0x000440e801007387 */ /* 0x000fe80000100a00 */
[----:B------:R1:W-:Y:S01]  /*61020*/  STL.64 [R1+0x448], R234 ;  /* 0x000448ea01007387 */ /* 0x0003e20000100a00 */
[C---:B------:R-:W-:Y:S08]  /*61030*/  HMMA.1688.F32.TF32 R128, R216.reuse, R46, R128 ;  /* 0x0000002ed880723c */ /* 0x040ff00000081080 */
[C---:B-1----:R-:W-:Y:S08]  /*61040*/  HMMA.1688.F32.TF32 R232, R216.reuse, R54, R240 ;  /* 0x00000036d8e8723c */ /* 0x042ff000000810f0 */
[C---:B------:R-:W-:Y:S08]  /*61050*/  HMMA.1688.F32.TF32 R124, R216.reuse, R42, R124 ;  /* 0x0000002ad87c723c */ /* 0x040ff0000008107c */
[C---:B------:R-:W-:Y:S08]  /*61060*/  HMMA.1688.F32.TF32 R120, R216.reuse, R38, R120 ;  /* 0x00000026d878723c */ /* 0x040ff00000081078 */
[C---:B------:R-:W-:Y:S08]  /*61070*/  HMMA.1688.F32.TF32 R116, R216.reuse, R34, R116 ;  /* 0x00000022d874723c */ /* 0x040ff00000081074 */
[C---:B------:R-:W-:Y:S08]  /*61080*/  HMMA.1688.F32.TF32 R112, R216.reuse, R30, R112 ;  /* 0x0000001ed870723c */ /* 0x040ff00000081070 */
[C---:B------:R-:W-:Y:S01]  /*61090*/  HMMA.1688.F32.TF32 R108, R216.reuse, R26, R108 ;  /* 0x0000001ad86c723c */ /* 0x040fe2000008106c */
[----:B------:R1:W-:Y:S07]  /*610a0*/  STL.64 [R1+0x430], R232 ;  /* 0x000430e801007387 */ /* 0x0003ee0000100a00 */
[C---:B------:R-:W-:Y:S01]  /*610b0*/  HMMA.1688.F32.TF32 R104, R216.reuse, R22, R104 ;  /* 0x00000016d868723c */ /* 0x040fe20000081068 */
[----:B------:R1:W-:Y:S07]  /*610c0*/  STL.64 [R1+0x438], R234 ;  /* 0x000438ea01007387 */ /* 0x0003ee0000100a00 */
        /* <DEDUP_REMOVED lines=9> */
[----:B------:R-:W-:Y:S01]  /*61160*/  HMMA.1688.F32.TF32 R84, R216, R246, R84 ;  /* 0x000000f6d854723c */ /* 0x000fe20000081054 */
        /* <DEDUP_REMOVED lines=23> */
[----:B-1----:R-:W2:Y:S04]  /*612e0*/  LDL.LU R232, [R1+0x4d0] ;  /* 0x0004d00001e87983 */ /* 0x002ea80000300800 */
[----:B------:R-:W-:Y:S04]  /*612f0*/  STL.64 [R1+0x360], R80 ;  /* 0x0003605001007387 */ /* 0x000fe80000100a00 */
[----:B------:R-:W-:Y:S04]  /*61300*/  STL.64 [R1+0x368], R82 ;  /* 0x0003685201007387 */ /* 0x000fe80000100a00 */
[----:B------:R-:W-:Y:S04]  /*61310*/  STL.64 [R1+0x350], R76 ;  /* 0x0003504c01007387 */ /* 0x000fe80000100a00 */
[----:B------:R-:W-:Y:S04]  /*61320*/  STL.64 [R1+0x358], R78 ;  /* 0x0003584e01007387 */ /* 0x000fe80000100a00 */
[----:B------:R-:W2:Y:S04]  /*61330*/  LDL.LU R233, [R1+0x4d4] ;  /* 0x0004d40001e97983 */ /* 0x000ea80000300800 */
[----:B------:R-:W2:Y:S04]  /*61340*/  LDL.LU R234, [R1+0x4d8] ;  /* 0x0004d80001ea7983 */ /* 0x000ea80000300800 */
[----:B------:R-:W2:Y:S04]  /*61350*/  LDL.LU R235, [R1+0x4dc] ;  /* 0x0004dc0001eb7983 */ /* 0x000ea80000300800 */
[----:B------:R-:W-:Y:S04]  /*61360*/  LDS R216, [R252+0x12280] ;  /* 0x01228000fcd87984 */ /* 0x000fe80000000800 */
[----:B------:R-:W-:Y:S04]  /*61370*/  LDS R218, [R252+0x13280] ;  /* 0x01328000fcda7984 */ /* 0x000fe80000000800 */
[----:B------:R-:W-:Y:S04]  /*61380*/  LDS R217, [R3+0x12280] ;  /* 0x0122800003d97984 */ /* 0x000fe80000000800 */
[----:B------:R-:W1:Y:S01]  /*61390*/  LDS R219, [R3+0x13280] ;  /* 0x0132800003db7984 */ /* 0x000e620000000800 */
[----:B---3--:R-:W-:Y:S01]  /*613a0*/  MOV R240, R75 ;  /* 0x0000004b00f07202 */ /* 0x008fe20000000f00 */
[----:B------:R-:W-:-:S02]  /*613b0*/  IMAD.MOV.U32 R241, RZ, RZ, R74 ;  /* 0x000000fffff17224 */ /* 0x000fc400078e004a */
[----:B----4-:R-:W-:Y:S02]  /*613c0*/  IMAD.MOV.U32 R242, RZ, RZ, R73 ;  /* 0x000000fffff27224 */ /* 0x010fe400078e0049 */
[----:B------:R-:W-:Y:S02]  /*613d0*/  IMAD.MOV.U32 R243, RZ, RZ, R72 ;  /* 0x000000fffff37224 */ /* 0x000fe400078e0048 */
[C---:B------:R-:W-:Y:S01]  /*613e0*/  HMMA.1688.F32.TF32 R72, R64.reuse, R54, R68 ;  /* 0x000000364048723c */ /* 0x040fe20000081044 */
[----:B------:R-:W3:Y:S11]  /*613f0*/  LDL.LU R68, [R1+0x250] ;  /* 0x0002500001447983 */ /* 0x000ef60000300800 */
[----:B------:R-:W-:Y:S11]  /*61400*/  @!UPT UIADD3 URZ, URZ, URZ, URZ ;  /* 0x0000003f3f3ff290 */ /* 0x000ff6000fffe03f */
[----:B------:R4:W-:Y:S04]  /*61410*/  STL.64 [R1+0x6d0], R72 ;  /* 0x0006d04801007387 */ /* 0x0009e80000100a00 */
[----:B------:R1:W-:Y:S04]  /*61420*/  STL.64 [R1+0x6d8], R74 ;  /* 0x0006d84a01007387 */ /* 0x0003e80000100a00 */
        /* <DEDUP_REMOVED lines=68> */
[C---:B--2---:R-:W-:Y:S08]  /*61870*/  HMMA.1688.F32.TF32 R96, R64.reuse, R14, R96 ;  /* 0x0000000e4060723c */ /* 0x044ff00000081060 */
        /* <DEDUP_REMOVED lines=16> */
[----:B----4-:R-:W-:Y:S03]  /*61980*/  HMMA.1688.F32.TF32 R72, R64, R10, R72 ;  /* 0x0000000a4048723c */ /* 0x010fe60000081048 */
        /* <DEDUP_REMOVED lines=41> */
[----:B------:R-:W2:Y:S01]  /*61c20*/  LDL.LU.64 R68, [R1+0x29c0] ;  /* 0x0029c00001447983 */ /* 0x000ea20000300a00 */
[C---:B------:R-:W-:Y:S08]  /*61c30*/  HMMA.1688.F32.TF32 R92, R216.reuse, R58, R92 ;  /* 0x0000003ad85c723c */ /* 0x040ff0000008105c */
[C---:B------:R-:W-:Y:S08]  /*61c40*/  HMMA.1688.F32.TF32 R88, R216.reuse, R54, R88 ;  /* 0x00000036d858723c */ /* 0x040ff00000081058 */
[C---:B------:R-:W-:Y:S08]  /*61c50*/  HMMA.1688.F32.TF32 R84, R216.reuse, R50, R84 ;  /* 0x00000032d854723c */ /* 0x040ff00000081054 */
[C---:B------:R-:W-:Y:S08]  /*61c60*/  HMMA.1688.F32.TF32 R80, R216.reuse, R46, R80 ;  /* 0x0000002ed850723c */ /* 0x040ff00000081050 */
[----:B------:R-:W-:Y:S08]  /*61c70*/  HMMA.1688.F32.TF32 R76, R216, R42, R76 ;  /* 0x0000002ad84c723c */ /* 0x000ff0000008104c */
[----:B--2---:R-:W-:Y:S01]  /*61c80*/  HMMA.1688.F32.TF32 R68, R64, R246, R68 ;  /* 0x000000f64044723c */ /* 0x004fe20000081044 */
[----:B------:R-:W-:Y:S04]  /*61c90*/  LDS R64, [R252+0x12300] ;  /* 0x01230000fc407984 */ /* 0x000fe80000000800 */
[----:B------:R-:W-:Y:S03]  /*61ca0*/  LDS R66, [R252+0x13300] ;  /* 0x01330000fc427984 */ /* 0x000fe60000000800 */
[C---:B------:R-:W-:Y:S01]  /*61cb0*/  HMMA.1688.F32.TF32 R232, R216.reuse, R34, R232 ;  /* 0x00000022d8e8723c */ /* 0x040fe200000810e8 */
[----:B------:R-:W-:Y:S04]  /*61cc0*/  LDS R65, [R3+0x12300] ;  /* 0x0123000003417984 */ /* 0x000fe80000000800 */
[----:B------:R-:W1:Y:S10]  /*61cd0*/  LDS R67, [R3+0x13300] ;  /* 0x0133000003437984 */ /* 0x000e740000000800 */
[----:B------:R-:W-:Y:S04]  /*61ce0*/  STL.64 [R1+0x5a0], R68 ;  /* 0x0005a04401007387 */ /* 0x000fe80000100a00 */
[----:B------:R2:W-:Y:S02]  /*61cf0*/  STL.64 [R1+0x5a8], R70 ;  /* 0x0005a84601007387 */ /* 0x0005e40000100a00 */
[C---:B--2---:R-:W-:Y:S02]  /*61d00*/  HMMA.1688.F32.TF32 R68, R216.reuse, R62, R72 ;  /* 0x0000003ed844723c */ /* 0x044fe40000081048 */
[----:B------:R-:W2:Y:S11]  /*61d10*/  LDL.LU R72, [R1+0x4e0] ;  /* 0x0004e00001487983 */ /* 0x000eb60000300800 */
[----:B------:R-:W-:Y:S10]  /*61d20*/  @!UPT UIADD3 URZ, URZ, URZ, URZ ;  /* 0x0000003f3f3ff290 */ /* 0x000ff4000fffe03f */
[----:B------:R-:W-:Y:S04]  /*61d30*/  STL.64 [R1+0x6c0], R68 ;  /* 0x0006c04401007387 */ /* 0x000fe80000100a00 */
[----:B------:R-:W-:Y:S04]  /*61d40*/  STL.64 [R1+0x6c8], R70 ;  /* 0x0006c84601007387 */ /* 0x000fe80000100a00 */
[----:B------:R-:W2:Y:S04]  /*61d50*/  LDL.LU R73, [R1+0x4e4] ;  /* 0x0004e40001497983 */ /* 0x000ea80000300800 */
[----:B------:R-:W2:Y:S04]  /*61d60*/  LDL.LU R74, [R1+0x4e8] ;  /* 0x0004e800014a7983 */ /* 0x000ea80000300800 */
[----:B------:R-:W2:Y:S04]  /*61d70*/  LDL.LU R75, [R1+0x4ec] ;  /* 0x0004ec00014b7983 */ /* 0x000ea80000300800 */
[----:B------:R-:W-:Y:S04]  /*61d80*/  STL.64 [R1+0x820], R92 ;  /* 0x0008205c01007387 */ /* 0x000fe80000100a00 */
[----:B------:R1:W-:Y:S04]  /*61d90*/  STL.64 [R1+0x828], R94 ;  /* 0x0008285e01007387 */ /* 0x0003e80000100a00 */
[----:B------:R-:W-:Y:S04]  /*61da0*/  LDS R68, [R252+0x12380] ;  /* 0x01238000fc447984 */ /* 0x000fe80000000800 */
[----:B------:R-:W-:Y:S04]  /*61db0*/  LDS R70, [R252+0x13380] ;  /* 0x01338000fc467984 */ /* 0x000fe80000000800 */
[----:B-1----:R-:W3:Y:S04]  /*61dc0*/  LDL.LU.64 R94, [R1+0x29b8] ;  /* 0x0029b800015e7983 */ /* 0x002ee80000300a00 */
[----:B------:R-:W3:Y:S04]  /*61dd0*/  LDL.LU.64 R92, [R1+0x29b0] ;  /* 0x0029b000015c7983 */ /* 0x000ee80000300a00 */
[----:B------:R-:W-:Y:S04]  /*61de0*/  STL.64 [R1+0x810], R88 ;  /* 0x0008105801007387 */ /* 0x000fe80000100a00 */
[----:B------:R1:W-:Y:S04]  /*61df0*/  STL.64 [R1+0x818], R90 ;  /* 0x0008185a01007387 */ /* 0x0003e80000100a00 */
[----:B------:R-:W-:Y:S04]  /*61e00*/  LDS R69, [R3+0x12380] ;  /* 0x0123800003457984 */ /* 0x000fe80000000800 */
[----:B------:R-:W2:Y:S04]  /*61e10*/  LDS R71, [R3+0x13380] ;  /* 0x0133800003477984 */ /* 0x000ea80000000800 */
        /* <DEDUP_REMOVED lines=14> */
[C---:B--2---:R-:W-:Y:S11]  /*61f00*/  HMMA.1688.F32.TF32 R72, R216.reuse, R38, R72 ;  /* 0x00000026d848723c */ /* 0x044ff60000081048 */
[----:B------:R-:W-:Y:S11]  /*61f10*/  @!UPT UIADD3 URZ, URZ, URZ, URZ ;  /* 0x0000003f3f3ff290 */ /* 0x000ff6000fffe03f */
[----:B------:R-:W-:Y:S01]  /*61f20*/  @!UPT UIADD3 URZ, URZ, URZ, URZ ;  /* 0x0000003f3f3ff290 */ /* 0x000fe2000fffe03f */
[----:B------:R-:W-:Y:S04]  /*61f30*/  STL.64 [R1+0x7d0], R72 ;  /* 0x0007d04801007387 */ /* 0x000fe80000100a00 */
[----:B------:R1:W-:Y:S02]  /*61f40*/  STL.64 [R1+0x7d8], R74 ;  /* 0x0007d84a01007387 */ /* 0x0003e40000100a00 */
[C---:B-1----:R-:W-:Y:S02]  /*61f50*/  HMMA.1688.F32.TF32 R72, R216.reuse, R30, R240 ;  /* 0x0000001ed848723c */ /* 0x042fe400000810f0 */
[----:B------:R-:W-:Y:S04]  /*61f60*/  STL.64 [R1+0x7c0], R232 ;  /* 0x0007c0e801007387 */ /* 0x000fe80000100a00 */
[----:B------:R-:W-:Y:S11]  /*61f70*/  STL.64 [R1+0x7c8], R234 ;  /* 0x0007c8ea01007387 */ /* 0x000ff60000100a00 */
[----:B------:R-:W-:Y:S06]  /*61f80*/  @!UPT UIADD3 URZ, URZ, URZ, URZ ;  /* 0x0000003f3f3ff290 */ /* 0x000fec000fffe03f */
[----:B------:R-:W-:Y:S04]  /*61f90*/  STL.64 [R1+0x7b0], R72 ;  /* 0x0007b04801007387 */ /* 0x000fe80000100a00 */
[----:B------:R3:W-:Y:S02]  /*61fa0*/  STL.64 [R1+0x7b8], R74 ;  /* 0x0007b84a01007387 */ /* 0x0007e40000100a00 */
[C---:B---3--:R-:W-:Y:S08]  /*61fb0*/  HMMA.1688.F32.TF32 R72, R216.reuse, R18, R84 ;  /* 0x00000012d848723c */ /* 0x048ff00000081054 */
[C---:B----4-:R-:W-:Y:S08]  /*61fc0*/  HMMA.1688.F32.TF32 R232, R216.reuse, R26, R76 ;  /* 0x0000001ad8e8723c */ /* 0x050ff0000008104c */
        /* <DEDUP_REMOVED lines=8> */
[C---:B-1----:R-:W-:Y:S08]  /*62050*/  HMMA.1688.F32.TF32 R76, R216.reuse, R10, R92 ;  /* 0x0000000ad84c723c */ /* 0x042ff0000008105c */
[----:B--2---:R-:W-:Y:S01]  /*62060*/  HMMA.1688.F32.TF32 R72, R216, R6, R96 ;  /* 0x00000006d848723c */ /* 0x004fe20000081060 */
[----:B------:R-:W-:Y:S04]  /*62070*/  STL.64 [R1+0x770], R80 ;  /* 0x0007705001007387 */ /* 0x000fe80000100a00 */
[----:B------:R-:W-:Y:S10]  /*62080*/  STL.64 [R1+0x778], R82 ;  /* 0x0007785201007387 */ /* 0x000ff40000100a00 */
[----:B------:R-:W-:Y:S04]  /*62090*/  STL.64 [R1+0x760], R76 ;  /* 0x0007604c01007387 */ /* 0x000fe80000100a00 */
[----:B------:R1:W-:Y:S05]  /*620a0*/  STL.64 [R1+0x768], R78 ;  /* 0x0007684e01007387 */ /* 0x0003ea0000100a00 */
[----:B------:R-:W-:Y:S01]  /*620b0*/  MOV R99, R72 ;  /* 0x0000004800637202 */ /* 0x000fe20000000f00 */
[----:B------:R-:W-:-:S02]  /*620c0*/  IMAD.MOV.U32 R98, RZ, RZ, R73 ;  /* 0x000000ffff627224 */ /* 0x000fc400078e0049 */
[----:B------:R-:W-:Y:S02]  /*620d0*/  IMAD.MOV.U32 R97, RZ, RZ, R74 ;  /* 0x000000ffff617224 */ /* 0x000fe400078e004a */
[----:B------:R-:W-:Y:S01]  /*620e0*/  IMAD.MOV.U32 R96, RZ, RZ, R75 ;  /* 0x000000ffff607224 */ /* 0x000fe200078e004b */
[----:B-1----:R-:W-:Y:S08]  /*620f0*/  HMMA.1688.F32.TF32 R76, R216, R246, R100 ;  /* 0x000000f6d84c723c */ /* 0x002ff00000081064 */
[C---:B------:R-:W-:Y:S08]  /*62100*/  HMMA.1688.F32.TF32 R72, R64.reuse, R62, R104 ;  /* 0x0000003e4048723c */ /* 0x040ff00000081068 */
[C---:B------:R-:W-:Y:S07]  /*62110*/  HMMA.1688.F32.TF32 R80, R64.reuse, R58, R108 ;  /* 0x0000003a4050723c */ /* 0x040fee000008106c */
        /* <DEDUP_REMOVED lines=14> */
[C---:B--2---:R-:W-:Y:S03]  /*62200*/  HMMA.1688.F32.TF32 R72, R64.reuse, R38, R128 ;  /* 0x000000264048723c */ /* 0x044fe60000081080 */
[----:B------:R-:W-:Y:S04]  /*62210*/  STL.64 [R1+0x660], R80 ;  /* 0x0006605001007387 */ /* 0x000fe80000100a00 */
[----:B------:R1:W-:Y:S08]  /*62220*/  STL.64 [R1+0x668], R82 ;  /* 0x0006685201007387 */ /* 0x0003f00000100a00 */
        /* <DEDUP_REMOVED lines=8> */
[----:B------:R-:W-:Y:S08]  /*622b0*/  STL.64 [R1+0x638], R82 ;  /* 0x0006385201007387 */ /* 0x000ff00000100a00 */
[----:B------:R-:W-:Y:S04]  /*622c0*/  STL.64 [R1+0x620], R76 ;  /* 0x0006204c01007387 */ /* 0x000fe80000100a00 */
[----:B------:R1:W-:Y:S05]  /*622d0*/  STL.64 [R1+0x628], R78 ;  /* 0x0006284e01007387 */ /* 0x0003ea0000100a00 */
[----:B------:R-:W-:Y:S01]  /*622e0*/  MOV R143, R72 ;  /* 0x00000048008f7202 */ /* 0x000fe20000000f00 */
[----:B------:R-:W-:-:S02]  /*622f0*/  IMAD.MOV.U32 R142, RZ, RZ, R73 ;  /* 0x000000ffff8e7224 */ /* 0x000fc400078e0049 */
[----:B------:R-:W-:Y:S02]  /*62300*/  IMAD.MOV.U32 R141, RZ, RZ, R74 ;  /* 0x000000ffff8d7224 */ /* 0x000fe400078e004a */
[----:B------:R-:W-:Y:S01]  /*62310*/  IMAD.MOV.U32 R140, RZ, RZ, R75 ;  /* 0x000000ffff8c7224 */ /* 0x000fe200078e004b */
[C---:B-1----:R-:W-:Y:S08]  /*62320*/  HMMA.1688.F32.TF32 R76, R64.reuse, R22, R144 ;  /* 0x00000016404c723c */ /* 0x042ff00000081090 */
[C---:B------:R-:W-:Y:S08]  /*62330*/  HMMA.1688.F32.TF32 R72, R64.reuse, R18, R148 ;  /* 0x000000124048723c */ /* 0x040ff00000081094 */
[C---:B------:R-:W-:Y:S07]  /*62340*/  HMMA.1688.F32.TF32 R80, R64.reuse, R14, R152 ;  /* 0x0000000e4050723c */ /* 0x040fee0000081098 */
[----:B------:R-:W-:Y:S04]  /*62350*/  STL.64 [R1+0x600], R76 ;  /* 0x0006004c01007387 */ /* 0x000fe80000100a00 */
[----:B------:R1:W-:Y:S04]  /*62360*/  STL.64 [R1+0x608], R78 ;  /* 0x0006084e01007387 */ /* 0x0003e80000100a00 */
[----:B------:R-:W-:Y:S04]  /*62370*/  STL.64 [R1+0x5f0], R72 ;  /* 0x0005f04801007387 */ /* 0x000fe80000100a00 */
[----:B------:R2:W-:Y:S01]  /*62380*/  STL.64 [R1+0x5f8], R74 ;  /* 0x0005f84a01007387 */ /* 0x0005e20000100a00 */
[C---:B-1----:R-:W-:Y:S08]  /*62390*/  HMMA.1688.F32.TF32 R76, R64.reuse, R10, R156 ;  /* 0x0000000a404c723c */ /* 0x042ff0000008109c */
[C---:B--2---:R-:W-:Y:S08]  /*623a0*/  HMMA.1688.F32.TF32 R72, R64.reuse, R6, R160 ;  /* 0x000000064048723c */ /* 0x044ff000000810a0 */
[----:B------:R-:W-:Y:S08]  /*623b0*/  HMMA.1688.F32.TF32 R64, R64, R246, R164 ;  /* 0x000000f64040723c */ /* 0x000ff000000810a4 */
        /* <DEDUP_REMOVED lines=9> */
[----:B------:R1:W-:Y:S04]  /*62450*/  STL.64 [R1+0x5d8], R78 ;  /* 0x0005d84e01007387 */ /* 0x0003e80000100a00 */
[----:B------:R-:W-:Y:S03]  /*62460*/  STL.64 [R1+0x5c0], R72 ;  /* 0x0005c04801007387 */ /* 0x000fe60000100a00 */
[C---:B------:R-:W-:Y:S01]  /*62470*/  HMMA.1688.F32.TF32 R32, R68.reuse, R34, R188 ;  /* 0x000000224420723c */ /* 0x040fe200000810bc */
[----:B------:R2:W-:Y:S04]  /*62480*/  STL.64 [R1+0x5c8], R74 ;  /* 0x0005c84a01007387 */ /* 0x0005e80000100a00 */
[----:B------:R-:W-:Y:S03]  /*62490*/  STL.64 [R1+0x590], R64 ;  /* 0x0005904001007387 */ /* 0x000fe60000100a00 */
[C---:B------:R-:W-:Y:S01]  /*624a0*/  HMMA.1688.F32.TF32 R24, R68.reuse, R26, R196 ;  /* 0x0000001a4418723c */ /* 0x040fe200000810c4 */
        /* <DEDUP_REMOVED lines=13> */
[----:B------:R-:W-:Y:S04]  /*62580*/  STL.64 [R1+0x560], R44 ;  /* 0x0005602c01007387 */ /* 0x000fe80000100a00 */
[----:B------:R-:W-:Y:S04]  /*62590*/  STL.64 [R1+0x568], R46 ;  /* 0x0005682e01007387 */ /* 0x000fe80000100a00 */
[----:B------:R3:W-:Y:S04]  /*625a0*/  STL [R1+0x295c], R232 ;  /* 0x00295ce801007387 */ /* 0x0007e80000100800 */
[----:B------:R2:W-:Y:S04]  /*625b0*/  STL [R1+0x2958], R233 ;  /* 0x002958e901007387 */ /* 0x0005e80000100800 */
[----:B------:R1:W-:Y:S04]  /*625c0*/  STL [R1+0x2954], R234 ;  /* 0x002954ea01007387 */ /* 0x0003e80000100800 */
[----:B------:R1:W-:Y:S04]  /*625d0*/  STL [R1+0x2930], R235 ;  /* 0x002930eb01007387 */ /* 0x0003e80000100800 */
[----:B------:R-:W-:Y:S04]  /*625e0*/  STL.64 [R1+0x540], R32 ;  /* 0x0005402001007387 */ /* 0x000fe80000100a00 */
[----:B------:R-:W-:Y:S04]  /*625f0*/  STL.64 [R1+0x548], R34 ;  /* 0x0005482201007387 */ /* 0x000fe80000100a00 */
[----:B------:R-:W-:Y:S04]  /*62600*/  STL.64 [R1+0x4f0], R24 ;  /* 0x0004f01801007387 */ /* 0x000fe80000100a00 */
[----:B------:R-:W-:Y:S04]  /*62610*/  STL.64 [R1+0x4f8], R26 ;  /* 0x0004f81a01007387 */ /* 0x000fe80000100a00 */
[----:B-1----:R-:W4:Y:S01]  /*62620*/  LDL R79, [R1+0xa40] ;  /* 0x000a4000014f7983 */ /* 0x002f220000100800 */
[----:B------:R-:W-:Y:S01]  /*62630*/  HMMA.1688.F32.TF32 R20, R68, R22, R228 ;  /* 0x000000164414723c */ /* 0x000fe200000810e4 */
[----:B------:R-:W-:-:S07]  /*62640*/  IMAD.MOV.U32 R82, RZ, RZ, R5 ;  /* 0x000000ffff527224 */ /* 0x000fce00078e0005 */
[C---:B------:R-:W-:Y:S01]  /*62650*/  HMMA.1688.F32.TF32 R40, R68.reuse, R42, R224 ;  /* 0x0000002a4428723c */ /* 0x040fe200000810e0 */
[----:B------:R-:W-:Y:S01]  /*62660*/  IMAD.MOV.U32 R83, RZ, RZ, R4 ;  /* 0x000000ffff537224 */ /* 0x000fe200078e0004 */
[----:B------:R-:W-:Y:S01]  /*62670*/  MOV R80, R9 ;  /* 0x0000000900507202 */ /* 0x000fe20000000f00 */
[----:B------:R-:W-:Y:S01]  /*62680*/  IMAD.MOV.U32 R81, RZ, RZ, R8 ;  /* 0x000000ffff517224 */ /* 0x000fe200078e0008 */
[----:B------:R-:W-:Y:S04]  /*62690*/  LDS R76, [R252+0x14080] ;  /* 0x01408000fc4c7984 */ /* 0x000fe80000000800 */
[----:B------:R-:W-:Y:S01]  /*626a0*/  HMMA.1688.F32.TF32 R240, R68, R30, R192 ;  /* 0x0000001e44f0723c */ /* 0x000fe200000810c0 */
[----:B------:R-:W-:Y:S04]  /*626b0*/  LDS R78, [R252+0x15080] ;  /* 0x01508000fc4e7984 */ /* 0x000fe80000000800 */
[----:B------:R-:W-:Y:S03]  /*626c0*/  LDS R77, [R3+0x14080] ;  /* 0x01408000034d7984 */ /* 0x000fe60000000800 */
[----:B------:R-:W-:Y:S01]  /*626d0*/  MOV R231, R20 ;  /* 0x0000001400e77202 */ /* 0x000fe20000000f00 */
[----:B------:R-:W-:-:S02]  /*626e0*/  IMAD.MOV.U32 R230, RZ, RZ, R21 ;  /* 0x000000ffffe67224 */ /* 0x000fc400078e0015 */
[----:B------:R-:W-:Y:S02]  /*626f0*/  IMAD.MOV.U32 R229, RZ, RZ, R22 ;  /* 0x000000ffffe57224 */ /* 0x000fe400078e0016 */
[----:B------:R-:W-:Y:S02]  /*62700*/  IMAD.MOV.U32 R228, RZ, RZ, R23 ;  /* 0x000000ffffe47224 */ /* 0x000fe400078e0017 */
[----:B------:R-:W-:Y:S01]  /*62710*/  HMMA.1688.F32.TF32 R20, R68, R18, R200 ;  /* 0x000000124414723c */ /* 0x000fe200000810c8 */
[----:B--2---:R-:W-:Y:S02]  /*62720*/  IMAD.MOV.U32 R74, RZ, RZ, R13 ;  /* 0x000000ffff4a7224 */ /* 0x004fe400078e000d */
[----:B------:R-:W-:Y:S01]  /*62730*/  IMAD.MOV.U32 R75, RZ, RZ, R12 ;  /* 0x000000ffff4b7224 */ /* 0x000fe200078e000c */
[----:B------:R-:W-:Y:S01]  /*62740*/  MOV R72, R17 ;  /* 0x0000001100487202 */ /* 0x000fe20000000f00 */
[----:B------:R-:W-:-:S03]  /*62750*/  IMAD.MOV.U32 R73, RZ, RZ, R16 ;  /* 0x000000ffff497224 */ /* 0x000fc600078e0010 */
[----:B------:R-:W-:Y:S01]  /*62760*/  HMMA.1688.F32.TF32 R244, R68, R246, R236 ;  /* 0x000000f644f4723c */ /* 0x000fe200000810ec */
[----:B------:R-:W-:Y:S01]  /*62770*/  MOV R227, R40 ;  /* 0x0000002800e37202 */ /* 0x000fe20000000f00 */
[----:B------:R-:W-:Y:S01]  /*62780*/  IMAD.MOV.U32 R226, RZ, RZ, R41 ;  /* 0x000000ffffe27224 */ /* 0x000fe200078e0029 */
[----:B------:R-:W-:Y:S01]  /*62790*/  LDS R200, [R252+0x14300] ;  /* 0x01430000fcc87984 */ /* 0x000fe20000000800 */
[----:B------:R-:W-:Y:S02]  /*627a0*/  IMAD.MOV.U32 R225, RZ, RZ, R42 ;  /* 0x000000ffffe17224 */ /* 0x000fe400078e002a */
[----:B------:R-:W-:Y:S01]  /*627b0*/  IMAD.MOV.U32 R224, RZ, RZ, R43 ;  /* 0x000000ffffe07224 */ /* 0x000fe200078e002b */
[----:B------:R-:W-:Y:S04]  /*627c0*/  LDS R202, [R252+0x15300] ;  /* 0x01530000fcca7984 */ /* 0x000fe80000000800 */
[----:B------:R-:W-:Y:S04]  /*627d0*/  LDS R201, [R3+0x14300] ;  /* 0x0143000003c97984 */ /* 0x000fe80000000800 */
[----:B------:R-:W-:Y:S01]  /*627e0*/  LDS R203, [R3+0x15300] ;  /* 0x0153000003cb7984 */ /* 0x000fe20000000800 */
[----:B---3--:R-:W-:Y:S01]  /*627f0*/  MOV R232, R20 ;  /* 0x0000001400e87202 */ /* 0x008fe20000000f00 */
[----:B------:R-:W-:-:S02]  /*62800*/  IMAD.MOV.U32 R233, RZ, RZ, R21 ;  /* 0x000000ffffe97224 */ /* 0x000fc400078e0015 */
[----:B------:R-:W-:Y:S02]  /*62810*/  IMAD.MOV.U32 R234, RZ, RZ, R22 ;  /* 0x000000ffffea7224 */ /* 0x000fe400078e0016 */
[----:B------:R-:W-:Y:S02]  /*62820*/  IMAD.MOV.U32 R220, RZ, RZ, R23 ;  /* 0x000000ffffdc7224 */ /* 0x000fe400078e0017 */
[C---:B------:R-:W-:Y:S11]  /*62830*/  HMMA.1688.F32.TF32 R20, R68.reuse, R14, R204 ;  /* 0x0000000e4414723c */ /* 0x040ff600000810cc */
[----:B------:R-:W-:Y:S11]  /*62840*/  @!UPT UIADD3 URZ, URZ, URZ, URZ ;  /* 0x0000003f3f3ff290 */ /* 0x000ff6000fffe03f */
[----:B------:R-:W-:Y:S02]  /*62850*/  @!UPT UIADD3 URZ, URZ, URZ, URZ ;  /* 0x0000003f3f3ff290 */ /* 0x000fe4000fffe03f */
[----:B------:R-:W-:Y:S01]  /*62860*/  MOV R221, R20 ;  /* 0x0000001400dd7202 */ /* 0x000fe20000000f00 */
[----:B------:R-:W-:Y:S02]  /*62870*/  IMAD.MOV.U32 R222, RZ, RZ, R21 ;  /* 0x000000ffffde7224 */ /* 0x000fe400078e0015 */
        /* <DEDUP_REMOVED lines=9> */
[----:B------:R-:W-:Y:S01]  /*62910*/  HMMA.1688.F32.TF32 R20, R68, R6, R212 ;  /* 0x000000064414723c */ /* 0x000fe200000810d4 */
[----:B------:R-:W-:Y:S04]  /*62920*/  LDS R68, [R252+0x14000] ;  /* 0x01400000fc447984 */ /* 0x000fe80000000800 */
[----:B------:R-:W-:Y:S04]  /*62930*/  LDS R70, [R252+0x15000] ;  /* 0x01500000fc467984 */ /* 0x000fe80000000800 */
[----:B------:R-:W-:Y:S04]  /*62940*/  LDS R69, [R3+0x14000] ;  /* 0x0140000003457984 */ /* 0x000fe80000000800 */
[----:B------:R-:W-:Y:S11]  /*62950*/  LDS R71, [R3+0x15000] ;  /* 0x0150000003477984 */ /* 0x000ff60000000800 */
[----:B------:R-:W-:Y:S01]  /*62960*/  MOV R215, R20 ;  /* 0x0000001400d77202 */ /* 0x000fe20000000f00 */
[----:B------:R-:W-:-:S02]  /*62970*/  IMAD.MOV.U32 R214, RZ, RZ, R21 ;  /* 0x000000ffffd67224 */ /* 0x000fc400078e0015 */
[----:B------:R-:W-:Y:S02]  /*62980*/  IMAD.MOV.U32 R213, RZ, RZ, R22 ;  /* 0x000000ffffd57224 */ /* 0x000fe400078e0016 */
[----:B------:R-:W-:Y:S01]  /*62990*/  IMAD.MOV.U32 R212, RZ, RZ, R23 ;  /* 0x000000ffffd47224 */ /* 0x000fe200078e0017 */
[----:B------:R-:W-:Y:S04]  /*629a0*/  STL [R1+0x2918], R244 ;  /* 0x002918f401007387 */ /* 0x000fe80000100800 */
[----:B------:R-:W-:Y:S04]  /*629b0*/  STL [R1+0x2914], R245 ;  /* 0x002914f501007387 */ /* 0x000fe80000100800 */
[----:B------:R-:W-:Y:S04]  /*629c0*/  STL [R1+0x2910], R246 ;  /* 0x002910f601007387 */ /* 0x000fe80000100800 */
[----:B------:R-:W-:Y:S04]  /*629d0*/  STL [R1+0x290c], R247 ;  /* 0x00290cf701007387 */ /* 0x000fe80000100800 */
        /* <DEDUP_REMOVED lines=21> */
[----:B------:R-:W-:Y:S01]  /*62b30*/  STL [R1+0x2908], R15 ;  /* 0x0029080f01007387 */ /* 0x000fe20000100800 */
[C---:B------:R-:W-:Y:S03]  /*62b40*/  HMMA.1688.F32.TF32 R80, R68.reuse, R4, R80 ;  /* 0x000000044450723c */ /* 0x040fe60000081050 */
[----:B----4-:R-:W-:Y:S04]  /*62b50*/  STL [R1+0x2924], R18 ;  /* 0x0029241201007387 */ /* 0x010fe80000100800 */
[----:B------:R-:W-:Y:S01]  /*62b60*/  STL [R1+0x2920], R19 ;  /* 0x0029201301007387 */ /* 0x000fe20000100800 */
[----:B------:R-:W-:Y:S03]  /*62b70*/  HMMA.1688.F32.TF32 R72, R68, R8, R72 ;  /* 0x000000084448723c */ /* 0x000fe60000081048 */
        /* <DEDUP_REMOVED lines=24> */
[----:B------:R1:W-:Y:S04]  /*62d00*/  STL.64 [R1+0xd0], R80 ;  /* 0x0000d05001007387 */ /* 0x0003e80000100a00 */
[----:B------:R2:W-:Y:S04]  /*62d10*/  STL.64 [R1+0xd8], R82 ;  /* 0x0000d85201007387 */ /* 0x0005e80000100a00 */
[----:B------:R3:W-:Y:S04]  /*62d20*/  STL.64 [R1+0xc0], R72 ;  /* 0x0000c04801007387 */ /* 0x0007e80000100a00 */
        /* <DEDUP_REMOVED lines=18> */
[----:B------:R-:W-:-:S03]  /*62e50*/  MOV R22, R74 ;  /* 0x0000004a00167202 */ /* 0x000fc60000000f00 */
[----:B------:R-:W4:Y:S01]  /*62e60*/  LDL.LU R122, [R1+0xa8] ;  /* 0x0000a800017a7983 */ /* 0x000f220000300800 */
[----:B------:R-:W-:-:S03]  /*62e70*/  IMAD.MOV.U32 R23, RZ, RZ, R75 ;  /* 0x000000ffff177224 */ /* 0x000fc600078e004b */
        /* <DEDUP_REMOVED lines=21> */
[----:B------:R-:W1:Y:S01]  /*62fd0*/  LDS R79, [R3+0x15080] ;  /* 0x01508000034f7984 */ /* 0x000e620000000800 */
[C---:B--2---:R-:W-:Y:S08]  /*62fe0*/  HMMA.1688.F32.TF32 R84, R68.reuse, R12, R84 ;  /* 0x0000000c4454723c */ /* 0x044ff00000081054 */
[C---:B----4-:R-:W-:Y:S08]  /*62ff0*/  HMMA.1688.F32.TF32 R80, R68.reuse, R48, R80 ;  /* 0x000000304450723c */ /* 0x050ff00000081050 */
[C---:B------:R-:W-:Y:S08]  /*63000*/  HMMA.1688.F32.TF32 R92, R68.reuse, R44, R92 ;  /* 0x0000002c445c723c */ /* 0x040ff0000008105c */
[----:B------:R-:W-:Y:S01]  /*63010*/  IMAD.MOV.U32 R18, RZ, RZ, R84 ;  /* 0x000000ffff127224 */ /* 0x000fe200078e0054 */
[----:B------:R-:W-:Y:S01]  /*63020*/  MOV R14, R86 ;  /* 0x00000056000e7202 */ /* 0x000fe20000000f00 */
[----:B------:R-:W-:Y:S01]  /*63030*/  IMAD.MOV.U32 R19, RZ, RZ, R85 ;  /* 0x000000ffff137224 */ /* 0x000fe200078e0055 */
[----:B------:R-:W2:Y:S01]  /*63040*/  LDL.LU R84, [R1] ;  /* 0x0000000001547983 */ /* 0x000ea20000300800 */
[----:B------:R-:W-:Y:S03]  /*63050*/  HMMA.1688.F32.TF32 R100, R68, R40, R100 ;  /* 0x000000284464723c */ /* 0x000fe60000081064 */
[----:B------:R-:W2:Y:S01]  /*63060*/  LDL.LU R85, [R1+0x4] ;  /* 0x0000040001557983 */ /* 0x000ea20000300800 */
[----:B------:R-:W-:-:S03]  /*63070*/  IMAD.MOV.U32 R244, RZ, RZ, R87 ;  /* 0x000000fffff47224 */ /* 0x000fc600078e0057 */
[----:B------:R-:W2:Y:S04]  /*63080*/  LDL.LU R86, [R1+0x8] ;  /* 0x0000080001567983 */ /* 0x000ea80000300800 */
[----:B------:R-:W2:Y:S04]  /*63090*/  LDL.LU R87, [R1+0xc] ;  /* 0x00000c0001577983 */ /* 0x000ea80000300800 */
[----:B------:R-:W4:Y:S04]  /*630a0*/  LDL.LU R88, [R1+0x10] ;  /* 0x0000100001587983 */ /* 0x000f280000300800 */
[----:B------:R-:W4:Y:S04]  /*630b0*/  LDL.LU R89, [R1+0x14] ;  /* 0x0000140001597983 */ /* 0x000f280000300800 */
[----:B------:R-:W4:Y:S04]  /*630c0*/  LDL.LU R90, [R1+0x18] ;  /* 0x00001800015a7983 */ /* 0x000f280000300800 */
[----:B------:R-:W4:Y:S01]  /*630d0*/  LDL.LU R91, [R1+0x1c] ;  /* 0x00001c00015b7983 */ /* 0x000f220000300800 */
[C---:B---3--:R-:W-:Y:S11]  /*630e0*/  HMMA.1688.F32.TF32 R116, R68.reuse, R20, R116 ;  /* 0x000000144474723c */ /* 0x048ff60000081074 */
[----:B------:R-:W-:Y:S11]  /*630f0*/  @!UPT UIADD3 URZ, URZ, URZ, URZ ;  /* 0x0000003f3f3ff290 */ /* 0x000ff6000fffe03f */
[----:B------:R-:W-:Y:S02]  /*63100*/  @!UPT UIADD3 URZ, URZ, URZ, URZ ;  /* 0x0000003f3f3ff290 */ /* 0x000fe4000fffe03f */
[----:B------:R-:W-:Y:S01]  /*63110*/  IMAD.MOV.U32 R10, RZ, RZ, R116 ;  /* 0x000000ffff0a7224 */ /* 0x000fe200078e0074 */
[----:B------:R-:W-:Y:S01]  /*63120*/  MOV R7, R118 ;  /* 0x0000007600077202 */ /* 0x000fe20000000f00 */
[----:B------:R-:W-:Y:S02]  /*63130*/  IMAD.MOV.U32 R6, RZ, RZ, R117 ;  /* 0x000000ffff067224 */ /* 0x000fe400078e0075 */
[----:B------:R-:W-:Y:S02]  /*63140*/  IMAD.MOV.U32 R11, RZ, RZ, R119 ;  /* 0x000000ffff0b7224 */ /* 0x000fe400078e0077 */
[C---:B------:R-:W-:Y:S08]  /*63150*/  HMMA.1688.F32.TF32 R116, R68.reuse, R24, R112 ;  /* 0x000000184474723c */ /* 0x040ff00000081070 */
[C---:B------:R-:W-:Y:S01]  /*63160*/  HMMA.1688.F32.TF32 R112, R68.reuse, R28, R72 ;  /* 0x0000001c4470723c */ /* 0x040fe20000081048 */
[----:B------:R-:W3:Y:S07]  /*63170*/  LDL.LU R72, [R1+0x5b0] ;  /* 0x0005b00001487983 */ /* 0x000eee0000300800 */
[C---:B------:R-:W-:Y:S08]  /*63180*/  HMMA.1688.F32.TF32 R108, R68.reuse, R32, R108 ;  /* 0x00000020446c723c */ /* 0x040ff0000008106c */
[----:B------:R-:W-:Y:S01]  /*63190*/  HMMA.1688.F32.TF32 R104, R68, R36, R104 ;  /* 0x000000244468723c */ /* 0x000fe20000081068 */
[----:B------:R-:W-:Y:S04]  /*631a0*/  STL.64 [R1+0x80], R116 ;  /* 0x0000807401007387 */ /* 0x000fe80000100a00 */
[----:B------:R-:W-:Y:S04]  /*631b0*/  STL.64 [R1+0x88], R118 ;  /* 0x0000887601007387 */ /* 0x000fe80000100a00 */
[----:B------:R-:W-:Y:S04]  /*631c0*/  STL.64 [R1+0x70], R112 ;  /* 0x0000707001007387 */ /* 0x000fe80000100a00 */
[----:B------:R-:W-:Y:S04]  /*631d0*/  STL.64 [R1+0x78], R114 ;  /* 0x0000787201007387 */ /* 0x000fe80000100a00 */
[----:B------:R-:W3:Y:S04]  /*631e0*/  LDL.LU R73, [R1+0x5b4] ;  /* 0x0005b40001497983 */ /* 0x000ee80000300800 */
[----:B------:R-:W3:Y:S04]  /*631f0*/  LDL.LU R74, [R1+0x5b8] ;  /* 0x0005b800014a7983 */ /* 0x000ee80000300800 */
[----:B------:R-:W3:Y:S04]  /*63200*/  LDL.LU R75, [R1+0x5bc] ;  /* 0x0005bc00014b7983 */ /* 0x000ee80000300800 */
        /* <DEDUP_REMOVED lines=9> */
[----:B------:R-:W-:Y:S01]  /*632a0*/  MOV R62, R82 ;  /* 0x00000052003e7202 */ /* 0x000fe20000000f00 */
[----:B------:R-:W-:Y:S02]  /*632b0*/  IMAD.MOV.U32 R81, RZ, RZ, R249 ;  /* 0x000000ffff517224 */ /* 0x000fe400078e00f9 */
[----:B------:R-:W-:Y:S01]  /*632c0*/  STL.64 [R1+0x30], R92 ;  /* 0x0000305c01007387 */ /* 0x000fe20000100a00 */
[----:B------:R-:W-:Y:S01]  /*632d0*/  IMAD.MOV.U32 R63, RZ, RZ, R83 ;  /* 0x000000ffff3f7224 */ /* 0x000fe200078e0053 */
[----:B------:R-:W-:Y:S02]  /*632e0*/  MOV R82, R250 ;  /* 0x000000fa00527202 */ /* 0x000fe40000000f00 */
[----:B------:R-:W-:Y:S01]  /*632f0*/  STL.64 [R1+0x38], R94 ;  /* 0x0000385e01007387 */ /* 0x000fe20000100a00 */
[----:B------:R-:W-:-:S03]  /*63300*/  IMAD.MOV.U32 R83, RZ, RZ, R251 ;  /* 0x000000ffff537224 */ /* 0x000fc600078e00fb */
[----:B------:R-:W3:Y:S04]  /*63310*/  LDL.LU R248, [R1+0x296c] ;  /* 0x00296c0001f87983 */ /* 0x000ee80000300800 */
[----:B------:R-:W3:Y:S04]  /*63320*/  LDL.LU R249, [R1+0x2968] ;  /* 0x0029680001f97983 */ /* 0x000ee80000300800 */
[----:B------:R-:W3:Y:S04]  /*63330*/  LDL.LU R250, [R1+0x2964] ;  /* 0x0029640001fa7983 */ /* 0x000ee80000300800 */
[----:B------:R-:W3:Y:S04]  /*63340*/  LDL.LU R251, [R1+0x2960] ;  /* 0x0029600001fb7983 */ /* 0x000ee80000300800 */
[----:B------:R1:W-:Y:S04]  /*63350*/  STL [R1+0x28b4], R63 ;  /* 0x0028b43f01007387 */ /* 0x0003e80000100800 */
[----:B------:R-:W-:Y:S04]  /*63360*/  STL [R1+0x28b0], R62 ;  /* 0x0028b03e01007387 */ /* 0x000fe80000100800 */
[----:B------:R1:W-:Y:S04]  /*63370*/  STL [R1+0x28ac], R67 ;  /* 0x0028ac4301007387 */ /* 0x0003e80000100800 */
[----:B------:R2:W-:Y:S01]  /*63380*/  STL [R1+0x28a8], R66 ;  /* 0x0028a84201007387 */ /* 0x0005e20000100800 */
[----:B------:R-:W-:Y:S08]  /*63390*/  HMMA.1688.F32.TF32 R120, R68, R16, R120 ;  /* 0x000000104478723c */ /* 0x000ff00000081078 */
[----:B-1----:R-:W-:Y:S11]  /*633a0*/  HMMA.1688.F32.TF32 R80, R76, R4, R80 ;  /* 0x000000044c50723c */ /* 0x002ff60000081050 */
[----:B------:R-:W-:Y:S11]  /*633b0*/  @!UPT UIADD3 URZ, URZ, URZ, URZ ;  /* 0x0000003f3f3ff290 */ /* 0x000ff6000fffe03f */
[----:B------:R-:W-:Y:S02]  /*633c0*/  @!UPT UIADD3 URZ, URZ, URZ, URZ ;  /* 0x0000003f3f3ff290 */ /* 0x000fe4000fffe03f */
[----:B------:R-:W-:Y:S01]  /*633d0*/  IMAD.MOV.U32 R42, RZ, RZ, R80 ;  /* 0x000000ffff2a7224 */ /* 0x000fe200078e0050 */
[----:B------:R-:W-:Y:S01]  /*633e0*/  MOV R38, R82 ;  /* 0x0000005200267202 */ /* 0x000fe20000000f00 */
[----:B------:R-:W-:Y:S01]  /*633f0*/  IMAD.MOV.U32 R43, RZ, RZ, R81 ;  /* 0x000000ffff2b7224 */ /* 0x000fe200078e0051 */
[C---:B--2---:R-:W-:Y:S08]  /*63400*/  HMMA.1688.F32.TF32 R84, R68.reuse, R56, R84 ;  /* 0x000000384454723c */ /* 0x044ff00000081054 */
[----:B----4-:R-:W-:Y:S11]  /*63410*/  HMMA.1688.F32.TF32 R88, R68, R52, R88 ;  /* 0x000000344458723c */ /* 0x010ff60000081058 */
[----:B------:R-:W-:Y:S05]  /*63420*/  @!UPT UIADD3 URZ, URZ, URZ, URZ ;  /* 0x0000003f3f3ff290 */ /* 0x000fea000fffe03f */
[----:B------:R-:W-:Y:S01]  /*63430*/  IMAD.MOV.U32 R63, RZ, RZ, R84 ;  /* 0x000000ffff3f7224 */ /* 0x000fe200078e0054 */
[----:B------:R-:W-:Y:S01]  /*63440*/  MOV R67, R86 ;  /* 0x0000005600437202 */ /* 0x000fe20000000f00 */
[----:B------:R-:W-:Y:S02]  /*63450*/  IMAD.MOV.U32 R62, RZ, RZ, R85 ;  /* 0x000000ffff3e7224 */ /* 0x000fe400078e0055 */
[----:B------:R-:W-:-:S03]  /*63460*/  IMAD.MOV.U32 R66, RZ, RZ, R87 ;  /* 0x000000ffff427224 */ /* 0x000fc600078e0057 */
[----:B------:R1:W-:Y:S04]  /*63470*/  STL.64 [R1+0x10], R88 ;  /* 0x0000105801007387 */ /* 0x0003e80000100a00 */
[----:B------:R2:W-:Y:S04]  /*63480*/  STL.64 [R1+0x18], R90 ;  /* 0x0000185a01007387 */ /* 0x0005e80000100a00 */
[----:B------:R-:W-:Y:S04]  /*63490*/  STL [R1+0x28c4], R63 ;  /* 0x0028c43f01007387 */ /* 0x000fe80000100800 */
[----:B------:R-:W-:Y:S04]  /*634a0*/  STL [R1+0x28c0], R62 ;  /* 0x0028c03e01007387 */ /* 0x000fe80000100800 */
[----:B------:R-:W-:Y:S04]  /*634b0*/  STL [R1+0x28bc], R67 ;  /* 0x0028bc4301007387 */ /* 0x000fe80000100800 */
[----:B------:R-:W-:Y:S01]  /*634c0*/  STL [R1+0x28b8], R66 ;  /* 0x0028b84201007387 */ /* 0x000fe20000100800 */
[----:B------:R-:W-:Y:S01]  /*634d0*/  IMAD.MOV.U32 R39, RZ, RZ, R83 ;  /* 0x000000ffff277224 */ /* 0x000fe200078e0053 */
[C---:B---3--:R-:W-:Y:S08]  /*634e0*/  HMMA.1688.F32.TF32 R248, R68.reuse, R60, R248 ;  /* 0x0000003c44f8723c */ /* 0x048ff000000810f8 */
[----:B------:R-:W-:Y:S01]  /*634f0*/  HMMA.1688.F32.TF32 R68, R68, R64, R72 ;  /* 0x000000404444723c */ /* 0x000fe20000081048 */
        /* <DEDUP_REMOVED lines=9> */
[----:B------:R-:W-:Y:S04]  /*63590*/  STL.64 [R1+0x2848], R250 ;  /* 0x002848fa01007387 */ /* 0x000fe80000100a00 */
[----:B------:R-:W-:Y:S04]  /*635a0*/  STL.64 [R1+0x2840], R248 ;  /* 0x002840f801007387 */ /* 0x000fe80000100a00 */
[----:B------:R-:W3:Y:S04]  /*635b0*/  LDL.LU R108, [R1+0x1c0] ;  /* 0x0001c000016c7983 */ /* 0x000ee80000300800 */
[----:B------:R-:W3:Y:S04]  /*635c0*/  LDL.LU R109, [R1+0x1c4] ;  /* 0x0001c400016d7983 */ /* 0x000ee80000300800 */
[----:B------:R-:W3:Y:S04]  /*635d0*/  LDL.LU R110, [R1+0x1c8] ;  /* 0x0001c800016e7983 */ /* 0x000ee80000300800 */
[----:B------:R-:W3:Y:S04]  /*635e0*/  LDL.LU R111, [R1+0x1cc] ;  /* 0x0001cc00016f7983 */ /* 0x000ee80000300800 */
        /* <DEDUP_REMOVED lines=22> */
[----:B--2---:R-:W2:Y:S04]  /*63750*/  LDL.LU R90, [R1+0x188] ;  /* 0x00018800015a7983 */ /* 0x004ea80000300800 */
[----:B------:R-:W2:Y:S04]  /*63760*/  LDL.LU R91, [R1+0x18c] ;  /* 0x00018c00015b7983 */ /* 0x000ea80000300800 */
[----:B------:R-:W2:Y:S04]  /*63770*/  LDL.LU R84, [R1+0x170] ;  /* 0x0001700001547983 */ /* 0x000ea80000300800 */
[----:B------:R-:W2:Y:S04]  /*63780*/  LDL.LU R85, [R1+0x174] ;  /* 0x0001740001557983 */ /* 0x000ea80000300800 */
[----:B------:R-:W-:Y:S04]  /*63790*/  STL [R1+0x28e4], R39 ;  /* 0x0028e42701007387 */ /* 0x000fe80000100800 */
[----:B------:R-:W-:Y:S04]  /*637a0*/  STL [R1+0x28e0], R38 ;  /* 0x0028e02601007387 */ /* 0x000fe80000100800 */
[----:B------:R-:W-:Y:S04]  /*637b0*/  STL [R1+0x28dc], R43 ;  /* 0x0028dc2b01007387 */ /* 0x000fe80000100800 */
[----:B------:R-:W-:Y:S04]  /*637c0*/  STL [R1+0x28d8], R42 ;  /* 0x0028d82a01007387 */ /* 0x000fe80000100800 */
[----:B------:R-:W1:Y:S01]  /*637d0*/  LDS R75, [R3+0x15100] ;  /* 0x01510000034b7984 */ /* 0x000e620000000800 */
[C---:B---3--:R-:W-:Y:S11]  /*637e0*/  HMMA.1688.F32.TF32 R68, R76.reuse, R8, R108 ;  /* 0x000000084c44723c */ /* 0x048ff6000008106c */
[----:B------:R-:W-:Y:S11]  /*637f0*/  @!UPT UIADD3 URZ, URZ, URZ, URZ ;  /* 0x0000003f3f3ff290 */ /* 0x000ff6000fffe03f */
[----:B------:R-:W-:Y:S02]  /*63800*/  @!UPT UIADD3 URZ, URZ, URZ, URZ ;  /* 0x0000003f3f3ff290 */ /* 0x000fe4000fffe03f */
[----:B------:R-:W-:Y:S01]  /*63810*/  MOV R50, R68 ;  /* 0x0000004400327202 */ /* 0x000fe20000000f00 */
[----:B------:R-:W-:Y:S02]  /*63820*/  IMAD.MOV.U32 R51, RZ, RZ, R69 ;  /* 0x000000ffff337224 */ /* 0x000fe400078e0045 */
[----:B------:R-:W-:Y:S02]  /*63830*/  IMAD.MOV.U32 R46, RZ, RZ, R70 ;  /* 0x000000ffff2e7224 */ /* 0x000fe400078e0046 */
[----:B------:R-:W-:Y:S02]  /*63840*/  IMAD.MOV.U32 R47, RZ, RZ, R71 ;  /* 0x000000ffff2f7224 */ /* 0x000fe400078e0047 */
[C---:B----4-:R-:W-:Y:S11]  /*63850*/  HMMA.1688.F32.TF32 R68, R76.reuse, R12, R104 ;  /* 0x0000000c4c44723c */ /* 0x050ff60000081068 */
        /* <DEDUP_REMOVED lines=15> */
[----:B--2---:R-:W-:Y:S08]  /*63950*/  HMMA.1688.F32.TF32 R84, R76, R28, R84 ;  /* 0x0000001c4c54723c */ /* 0x004ff00000081054 */
[----:B------:R-:W-:Y:S01]  /*63960*/  MOV R251, R68 ;  /* 0x0000004400fb7202 */ /* 0x000fe20000000f00 */
[----:B------:R-:W-:-:S02]  /*63970*/  IMAD.MOV.U32 R250, RZ, RZ, R69 ;  /* 0x000000fffffa7224 */ /* 0x000fc400078e0045 */
[----:B------:R-:W-:Y:S02]  /*63980*/  IMAD.MOV.U32 R249, RZ, RZ, R70 ;  /* 0x000000fffff97224 */ /* 0x000fe400078e0046 */
[----:B------:R-:W-:Y:S02]  /*63990*/  IMAD.MOV.U32 R248, RZ, RZ, R71 ;  /* 0x000000fffff87224 */ /* 0x000fe400078e0047 */
[----:B------:R-:W-:Y:S01]  /*639a0*/  HMMA.1688.F32.TF32 R68, R76, R24, R88 ;  /* 0x000000184c44723c */ /* 0x000fe20000081058 */
[----:B------:R-:W-:Y:S01]  /*639b0*/  STL [R1+0x28f4], R47 ;  /* 0x0028f42f01007387 */ /* 0x000fe20000100800 */
[----:B------:R-:W-:-:S03]  /*639c0*/  MOV R31, R80 ;  /* 0x00000050001f7202 */ /* 0x000fc60000000f00 */
[----:B------:R-:W-:Y:S01]  /*639d0*/  STL [R1+0x28f0], R46 ;  /* 0x0028f02e01007387 */ /* 0x000fe20000100800 */
[----:B------:R-:W-:-:S03]  /*639e0*/  IMAD.MOV.U32 R35, RZ, RZ, R81 ;  /* 0x000000ffff237224 */ /* 0x000fc600078e0051 */
[----:B------:R-:W-:Y:S01]  /*639f0*/  STL [R1+0x28ec], R51 ;  /* 0x0028ec3301007387 */ /* 0x000fe20000100800 */
[----:B------:R-:W-:-:S03]  /*63a00*/  IMAD.MOV.U32 R2, RZ, RZ, R82 ;  /* 0x000000ffff027224 */ /* 0x000fc600078e0052 */
[----:B------:R-:W-:Y:S01]  /*63a10*/  STL [R1+0x28e8], R50 ;  /* 0x0028e83201007387 */ /* 0x000fe20000100800 */
[----:B------:R-:W-:-:S03]  /*63a20*/  IMAD.MOV.U32 R0, RZ, RZ, R83 ;  /* 0x000000ffff007224 */ /* 0x000fc600078e0053 */
[----:B------:R-:W1:Y:S04]  /*63a30*/  LDL.LU R80, [R1+0x210] ;  /* 0x0002100001507983 */ /* 0x000e680000300800 */
[----:B------:R-:W1:Y:S03]  /*63a40*/  LDL.LU R81, [R1+0x214] ;  /* 0x0002140001517983 */ /* 0x000e660000300800 */
[----:B------:R-:W-:Y:S01]  /*63a50*/  MOV R63, R68 ;  /* 0x00000044003f7202 */ /* 0x000fe20000000f00 */
[----:B------:R-:W1:Y:S01]  /*63a60*/  LDL.LU R82, [R1+0x218] ;  /* 0x0002180001527983 */ /* 0x000e620000300800 */
[----:B------:R-:W-:Y:S01]  /*63a70*/  IMAD.MOV.U32 R62, RZ, RZ, R69 ;  /* 0x000000ffff3e7224 */ /* 0x000fe200078e0045 */
[----:B------:R-:W-:Y:S01]  /*63a80*/  MOV R68, R84 ;  /* 0x0000005400447202 */ /* 0x000fe20000000f00 */
[----:B------:R-:W-:Y:S01]  /*63a90*/  IMAD.MOV.U32 R67, RZ, RZ, R70 ;  /* 0x000000ffff437224 */ /* 0x000fe200078e0046 */
[----:B------:R-:W1:Y:S01]  /*63aa0*/  LDL.LU R83, [R1+0x21c] ;  /* 0x00021c0001537983 */ /* 0x000e620000300800 */
[----:B------:R-:W-:-:S02]  /*63ab0*/  IMAD.MOV.U32 R69, RZ, RZ, R85 ;  /* 0x000000ffff457224 */ /* 0x000fc400078e0055 */
[----:B------:R-:W-:Y:S01]  /*63ac0*/  IMAD.MOV.U32 R66, RZ, RZ, R71 ;  /* 0x000000ffff427224 */ /* 0x000fe200078e0047 */
[----:B------:R-:W2:Y:S01]  /*63ad0*/  LDL.LU R84, [R1+0x220] ;  /* 0x0002200001547983 */ /* 0x000ea20000300800 */
[----:B------:R-:W-:Y:S02]  /*63ae0*/  IMAD.MOV.U32 R70, RZ, RZ, R86 ;  /* 0x000000ffff467224 */ /* 0x000fe400078e0056 */
[----:B------:R-:W-:Y:S01]  /*63af0*/  IMAD.MOV.U32 R71, RZ, RZ, R87 ;  /* 0x000000ffff477224 */ /* 0x000fe200078e0057 */
        /* <DEDUP_REMOVED lines=89> */
[----:B------:R-:W-:Y:S11]  /*64090*/  HMMA.1688.F32.TF32 R148, R76, R60, R148 ;  /* 0x0000003c4c94723c */ /* 0x000ff60000081094 */
[----:B------:R-:W-:Y:S04]  /*640a0*/  @!UPT UIADD3 URZ, URZ, URZ, URZ ;  /* 0x0000003f3f3ff290 */ /* 0x000fe8000fffe03f */
        /* <DEDUP_REMOVED lines=11> */
[----:B------:R1:W-:Y:S02]  /*64160*/  STL.64 [R1+0xe8], R146 ;  /* 0x0000e89201007387 */ /* 0x0003e40000100a00 */
        /* <DEDUP_REMOVED lines=45> */
[----:B-1----:R-:W2:Y:S04]  /*64440*/  LDL.LU R88, [R1+0x6d0] ;  /* 0x0006d00001587983 */ /* 0x002ea80000300800 */
        /* <DEDUP_REMOVED lines=19> */
[C---:B------:R-:W-:Y:S03]  /*64580*/  HMMA.1688.F32.TF32 R172, R76.reuse, R36, R172 ;  /* 0x000000244cac723c */ /* 0x040fe600000810ac */
        /* <DEDUP_REMOVED lines=73> */
[----:B----4-:R-:W4:Y:S04]  /*64a20*/  LDL.LU R80, [R1+0x320] ;  /* 0x0003200001507983 */ /* 0x010f280000300800 */
[----:B------:R-:W4:Y:S04]  /*64a30*/  LDL.LU R81, [R1+0x324] ;  /* 0x0003240001517983 */ /* 0x000f280000300800 */
[----:B------:R-:W4:Y:S04]  /*64a40*/  LDL.LU R82, [R1+0x328] ;  /* 0x0003280001527983 */ /* 0x000f280000300800 */
[----:B------:R-:W4:Y:S04]  /*64a50*/  LDL.LU R83, [R1+0x32c] ;  /* 0x00032c0001537983 */ /* 0x000f280000300800 */
[----:B------:R-:W-:Y:S04]  /*64a60*/  LDS R76, [R252+0x14180] ;  /* 0x01418000fc4c7984 */ /* 0x000fe80000000800 */
[----:B------:R-:W-:Y:S04]  /*64a70*/  LDS R78, [R252+0x15180] ;  /* 0x01518000fc4e7984 */ /* 0x000fe80000000800 */
[----:B------:R-:W-:Y:S04]  /*64a80*/  LDS R77, [R3+0x14180] ;  /* 0x01418000034d7984 */ /* 0x000fe80000000800 */
[----:B------:R-:W2:Y:S02]  /*64a90*/  LDS R79, [R3+0x15180] ;  /* 0x01518000034f7984 */ /* 0x000ea40000000800 */
[C---:B--2---:R-:W-:Y:S08]  /*64aa0*/  HMMA.1688.F32.TF32 R124, R76.reuse, R44, R124 ;  /* 0x0000002c4c7c723c */ /* 0x044ff0000008107c */
[C---:B---3--:R-:W-:Y:S08]  /*64ab0*/  HMMA.1688.F32.TF32 R128, R76.reuse, R40, R128 ;  /* 0x000000284c80723c */ /* 0x048ff00000081080 */
[C---:B------:R-:W-:Y:S08]  /*64ac0*/  HMMA.1688.F32.TF32 R136, R76.reuse, R32, R136 ;  /* 0x000000204c88723c */ /* 0x040ff00000081088 */
[C---:B------:R-:W-:Y:S08]  /*64ad0*/  HMMA.1688.F32.TF32 R144, R76.reuse, R28, R144 ;  /* 0x0000001c4c90723c */ /* 0x040ff00000081090 */
[C---:B------:R-:W-:Y:S08]  /*64ae0*/  HMMA.1688.F32.TF32 R148, R76.reuse, R24, R148 ;  /* 0x000000184c94723c */ /* 0x040ff00000081094 */
[C---:B------:R-:W-:Y:S08]  /*64af0*/  HMMA.1688.F32.TF32 R156, R76.reuse, R16, R156 ;  /* 0x000000104c9c723c */ /* 0x040ff0000008109c */
[----:B------:R-:W-:Y:S08]  /*64b00*/  HMMA.1688.F32.TF32 R160, R76, R12, R160 ;  /* 0x0000000c4ca0723c */ /* 0x000ff000000810a0 */
[C---:B------:R-:W-:Y:S08]  /*64b10*/  HMMA.1688.F32.TF32 R172, R72.reuse, R64, R172 ;  /* 0x0000004048ac723c */ /* 0x040ff000000810ac */
[----:B------:R-:W-:Y:S01]  /*64b20*/  HMMA.1688.F32.TF32 R176, R72, R60, R176 ;  /* 0x0000003c48b0723c */ /* 0x000fe200000810b0 */
[----:B------:R-:W-:Y:S04]  /*64b30*/  LDS R72, [R252+0x14200] ;  /* 0x01420000fc487984 */ /* 0x000fe80000000800 */
[----:B------:R-:W-:Y:S04]  /*64b40*/  LDS R74, [R252+0x15200] ;  /* 0x01520000fc4a7984 */ /* 0x000fe80000000800 */
[----:B------:R-:W-:Y:S04]  /*64b50*/  LDS R73, [R3+0x14200] ;  /* 0x0142000003497984 */ /* 0x000fe80000000800 */
[----:B------:R-:W1:Y:S01]  /*64b60*/  LDS R75, [R3+0x15200] ;  /* 0x01520000034b7984 */ /* 0x000e620000000800 */
[C---:B------:R-:W-:Y:S08]  /*64b70*/  HMMA.1688.F32.TF32 R164, R76.reuse, R8, R164 ;  /* 0x000000084ca4723c */ /* 0x040ff000000810a4 */
[C---:B------:R-:W-:Y:S01]  /*64b80*/  HMMA.1688.F32.TF32 R168, R76.reuse, R4, R168 ;  /* 0x000000044ca8723c */ /* 0x040fe200000810a8 */
[----:B------:R-:W-:Y:S07]  /*64b90*/  STL.64 [R1+0x200], R176 ;  /* 0x000200b001007387 */ /* 0x000fee0000100a00 */
[C---:B------:R-:W-:Y:S01]  /*64ba0*/  HMMA.1688.F32.TF32 R152, R76.reuse, R20, R152 ;  /* 0x000000144c98723c */ /* 0x040fe20000081098 */
[----:B------:R-:W-:Y:S04]  /*64bb0*/  STL.64 [R1+0x208], R178 ;  /* 0x000208b201007387 */ /* 0x000fe80000100a00 */
[----:B------:R-:W-:Y:S03]  /*64bc0*/  STL.64 [R1+0x1f0], R172 ;  /* 0x0001f0ac01007387 */ /* 0x000fe60000100a00 */
        /* <DEDUP_REMOVED lines=34> */
[C---:B-1----:R-:W-:Y:S03]  /*64df0*/  HMMA.1688.F32.TF32 R100, R72.reuse, R4, R100 ;  /* 0x000000044864723c */ /* 0x042fe60000081064 */
[----:B------:R-:W-:Y:S04]  /*64e00*/  STL.64 [R1+0x388], R114 ;  /* 0x0003887201007387 */ /* 0x000fe80000100a00 */
[----:B------:R-:W-:Y:S04]  /*64e10*/  STL.64 [R1+0x370], R108 ;  /* 0x0003706c01007387 */ /* 0x000fe80000100a00 */
[----:B------:R-:W-:Y:S04]  /*64e20*/  STL.64 [R1+0x378], R110 ;  /* 0x0003786e01007387 */ /* 0x000fe80000100a00 */
[----:B------:R-:W-:Y:S04]  /*64e30*/  STL.64 [R1+0x260], R76 ;  /* 0x0002604c01007387 */ /* 0x000fe80000100a00 */
[----:B------:R1:W-:Y:S01]  /*64e40*/  STL.64 [R1+0x268], R78 ;  /* 0x0002684e01007387 */ /* 0x0003e20000100a00 */
[C---:B------:R-:W-:Y:S03]  /*64e50*/  HMMA.1688.F32.TF32 R88, R72.reuse, R12, R88 ;  /* 0x0000000c4858723c */ /* 0x040fe60000081058 */
[----:B------:R-:W-:Y:S04]  /*64e60*/  LDS R136, [R252+0x14280] ;  /* 0x01428000fc887984 */ /* 0x000fe80000000800 */
[----:B------:R-:W-:Y:S01]  /*64e70*/  LDS R138, [R252+0x15280] ;  /* 0x01528000fc8a7984 */ /* 0x000fe20000000800 */
[C---:B-1----:R-:W-:Y:S03]  /*64e80*/  HMMA.1688.F32.TF32 R76, R72.reuse, R8, R92 ;  /* 0x00000008484c723c */ /* 0x042fe6000008105c */
[----:B------:R-:W-:Y:S04]  /*64e90*/  STL.64 [R1+0x360], R100 ;  /* 0x0003606401007387 */ /* 0x000fe80000100a00 */
[----:B------:R-:W-:Y:S01]  /*64ea0*/  STL.64 [R1+0x368], R102 ;  /* 0x0003686601007387 */ /* 0x000fe20000100a00 */
[C---:B------:R-:W-:Y:S03]  /*64eb0*/  HMMA.1688.F32.TF32 R84, R72.reuse, R16, R84 ;  /* 0x000000104854723c */ /* 0x040fe60000081054 */
[----:B------:R-:W-:Y:S04]  /*64ec0*/  LDS R137, [R3+0x14280] ;  /* 0x0142800003897984 */ /* 0x000fe80000000800 */
[----:B------:R-:W1:Y:S08]  /*64ed0*/  LDS R139, [R3+0x15280] ;  /* 0x01528000038b7984 */ /* 0x000e700000000800 */
[----:B------:R-:W-:Y:S04]  /*64ee0*/  STL.64 [R1+0x350], R76 ;  /* 0x0003504c01007387 */ /* 0x000fe80000100a00 */
[----:B------:R4:W-:Y:S02]  /*64ef0*/  STL.64 [R1+0x358], R78 ;  /* 0x0003584e01007387 */ /* 0x0009e40000100a00 */
[C---:B----4-:R-:W-:Y:S02]  /*64f00*/  HMMA.1688.F32.TF32 R76, R72.reuse, R20, R80 ;  /* 0x00000014484c723c */ /* 0x050fe40000081050 */
[----:B------:R-:W-:Y:S04]  /*64f10*/  STL.64 [R1+0x340], R88 ;  /* 0x0003405801007387 */ /* 0x000fe80000100a00 */
[----:B------:R-:W-:Y:S04]  /*64f20*/  STL.64 [R1+0x348], R90 ;  /* 0x0003485a01007387 */ /* 0x000fe80000100a00 */
[----:B------:R-:W2:Y:S04]  /*64f30*/  LDL.LU R108, [R1+0x280] ;  /* 0x00028000016c7983 */ /* 0x000ea80000300800 */
[----:B------:R-:W-:Y:S04]  /*64f40*/  STL.64 [R1+0x330], R84 ;  /* 0x0003305401007387 */ /* 0x000fe80000100a00 */
[----:B------:R-:W-:Y:S05]  /*64f50*/  STL.64 [R1+0x338], R86 ;  /* 0x0003385601007387 */ /* 0x000fea0000100a00 */
[----:B------:R-:W-:Y:S04]  /*64f60*/  STL.64 [R1+0x320], R76 ;  /* 0x0003204c01007387 */ /* 0x000fe80000100a00 */
[----:B------:R3:W-:Y:S04]  /*64f70*/  STL.64 [R1+0x328], R78 ;  /* 0x0003284e01007387 */ /* 0x0007e80000100a00 */
        /* <DEDUP_REMOVED lines=42> */
[----:B------:R-:W3:Y:S02]  /*65220*/  LDL.LU R107, [R1+0x5ac] ;  /* 0x0005ac00016b7983 */ /* 0x000ee40000300800 */
[C---:B---3--:R-:W-:Y:S02]  /*65230*/  HMMA.1688.F32.TF32 R76, R72.reuse, R24, R80 ;  /* 0x00000018484c723c */ /* 0x048fe40000081050 */
[----:B------:R-:W1:Y:S11]  /*65240*/  LDL.LU R80, [R1+0x6c0] ;  /* 0x0006c00001507983 */ /* 0x000e760000300800 */
[----:B------:R-:W-:Y:S10]  /*65250*/  @!UPT UIADD3 URZ, URZ, URZ, URZ ;  /* 0x0000003f3f3ff290 */ /* 0x000ff4000fffe03f */
[----:B------:R-:W-:Y:S04]  /*65260*/  STL.64 [R1+0x310], R76 ;  /* 0x0003104c01007387 */ /* 0x000fe80000100a00 */
[----:B------:R3:W-:Y:S04]  /*65270*/  STL.64 [R1+0x318], R78 ;  /* 0x0003184e01007387 */ /* 0x0007e80000100a00 */
[----:B------:R-:W1:Y:S04]  /*65280*/  LDL.LU R81, [R1+0x6c4] ;  /* 0x0006c40001517983 */ /* 0x000e680000300800 */
[----:B------:R-:W1:Y:S04]  /*65290*/  LDL.LU R82, [R1+0x6c8] ;  /* 0x0006c80001527983 */ /* 0x000e680000300800 */
[----:B------:R-:W1:Y:S04]  /*652a0*/  LDL.LU R83, [R1+0x6cc] ;  /* 0x0006cc0001537983 */ /* 0x000e680000300800 */
        /* <DEDUP_REMOVED lines=12> */
[C---:B--2---:R-:W-:Y:S03]  /*65370*/  HMMA.1688.F32.TF32 R148, R72.reuse, R28, R148 ;  /* 0x0000001c4894723c */ /* 0x044fe60000081094 */
[----:B------:R-:W2:Y:S04]  /*65380*/  LDL.LU R92, [R1+0x7f0] ;  /* 0x0007f000015c7983 */ /* 0x000ea80000300800 */
[----:B------:R-:W2:Y:S01]  /*65390*/  LDL.LU R93, [R1+0x7f4] ;  /* 0x0007f400015d7983 */ /* 0x000ea20000300800 */
[C---:B---3--:R-:W-:Y:S03]  /*653a0*/  HMMA.1688.F32.TF32 R144, R72.reuse, R32, R144 ;  /* 0x000000204890723c */ /* 0x048fe60000081090 */
[----:B------:R-:W2:Y:S04]  /*653b0*/  LDL.LU R94, [R1+0x7f8] ;  /* 0x0007f800015e7983 */ /* 0x000ea80000300800 */
[----:B------:R-:W2:Y:S01]  /*653c0*/  LDL.LU R95, [R1+0x7fc] ;  /* 0x0007fc00015f7983 */ /* 0x000ea20000300800 */
[C---:B------:R-:W-:Y:S07]  /*653d0*/  HMMA.1688.F32.TF32 R76, R72.reuse, R36, R132 ;  /* 0x00000024484c723c */ /* 0x040fee0000081084 */
[----:B------:R-:W-:Y:S01]  /*653e0*/  STL.64 [R1+0x300], R148 ;  /* 0x0003009401007387 */ /* 0x000fe20000100a00 */
[C---:B------:R-:W-:Y:S03]  /*653f0*/  HMMA.1688.F32.TF32 R128, R72.reuse, R40, R128 ;  /* 0x000000284880723c */ /* 0x040fe60000081080 */
[----:B------:R-:W-:Y:S04]  /*65400*/  STL.64 [R1+0x308], R150 ;  /* 0x0003089601007387 */ /* 0x000fe80000100a00 */
[----:B------:R-:W-:Y:S01]  /*65410*/  STL.64 [R1+0x2f0], R144 ;  /* 0x0002f09001007387 */ /* 0x000fe20000100a00 */
[C---:B------:R-:W-:Y:S03]  /*65420*/  HMMA.1688.F32.TF32 R124, R72.reuse, R44, R124 ;  /* 0x0000002c487c723c */ /* 0x040fe6000008107c */
[----:B------:R-:W-:Y:S04]  /*65430*/  STL.64 [R1+0x2f8], R146 ;  /* 0x0002f89201007387 */ /* 0x000fe80000100a00 */
[----:B------:R-:W-:Y:S04]  /*65440*/  STL.64 [R1+0x2e0], R76 ;  /* 0x0002e04c01007387 */ /* 0x000fe80000100a00 */
[----:B------:R3:W-:Y:S02]  /*65450*/  STL.64 [R1+0x2e8], R78 ;  /* 0x0002e84e01007387 */ /* 0x0007e40000100a00 */
[C---:B---3--:R-:W-:Y:S02]  /*65460*/  HMMA.1688.F32.TF32 R76, R72.reuse, R48, R120 ;  /* 0x00000030484c723c */ /* 0x048fe40000081078 */
        /* <DEDUP_REMOVED lines=8> */
[C---:B---3--:R-:W-:Y:S08]  /*654f0*/  HMMA.1688.F32.TF32 R76, R72.reuse, R60, R108 ;  /* 0x0000003c484c723c */ /* 0x048ff0000008106c */
[----:B------:R-:W-:Y:S01]  /*65500*/  HMMA.1688.F32.TF32 R72, R72, R64, R104 ;  /* 0x000000404848723c */ /* 0x000fe20000081068 */
[----:B------:R-:W-:Y:S04]  /*65510*/  STL.64 [R1+0x2a0], R116 ;  /* 0x0002a07401007387 */ /* 0x000fe80000100a00 */
[----:B------:R-:W-:Y:S04]  /*65520*/  STL.64 [R1+0x2a8], R118 ;  /* 0x0002a87601007387 */ /* 0x000fe80000100a00 */
[----:B------:R-:W-:Y:S04]  /*65530*/  STL.64 [R1+0x290], R112 ;  /* 0x0002907001007387 */ /* 0x000fe80000100a00 */
[----:B------:R-:W-:Y:S10]  /*65540*/  STL.64 [R1+0x298], R114 ;  /* 0x0002987201007387 */ /* 0x000ff40000100a00 */
[----:B------:R-:W-:Y:S04]  /*65550*/  STL.64 [R1+0x2738], R74 ;  /* 0x0027384a01007387 */ /* 0x000fe80000100a00 */
[----:B------:R-:W-:Y:S04]  /*65560*/  STL.64 [R1+0x280], R76 ;  /* 0x0002804c01007387 */ /* 0x000fe80000100a00 */
[----:B------:R1:W-:Y:S04]  /*65570*/  STL.64 [R1+0x288], R78 ;  /* 0x0002884e01007387 */ /* 0x0003e80000100a00 */
[----:B------:R3:W-:Y:S01]  /*65580*/  STL.64 [R1+0x2730], R72 ;  /* 0x0027304801007387 */ /* 0x0007e20000100a00 */
[----:B------:R-:W-:-:S02]  /*65590*/  IMAD.MOV.U32 R135, RZ, RZ, R96 ;  /* 0x000000ffff877224 */ /* 0x000fc400078e0060 */
[----:B------:R-:W-:Y:S01]  /*655a0*/  IMAD.MOV.U32 R134, RZ, RZ, R97 ;  /* 0x000000ffff867224 */ /* 0x000fe200078e0061 */
[----:B------:R-:W-:Y:S01]  /*655b0*/  MOV R132, R99 ;  /* 0x0000006300847202 */ /* 0x000fe20000000f00 */
[----:B------:R-:W-:Y:S01]  /*655c0*/  IMAD.MOV.U32 R133, RZ, RZ, R98 ;  /* 0x000000ffff857224 */ /* 0x000fe200078e0062 */
[C---:B-1----:R-:W-:Y:S01]  /*655d0*/  HMMA.1688.F32.TF32 R76, R136.reuse, R4, R80 ;  /* 0x00000004884c723c */ /* 0x042fe20000081050 */
[----:B------:R-:W-:Y:S01]  /*655e0*/  IMAD.MOV.U32 R179, RZ, RZ, R140 ;  /* 0x000000ffffb37224 */ /* 0x000fe200078e008c */
[----:B------:R-:W-:Y:S01]  /*655f0*/  MOV R176, R143 ;  /* 0x0000008f00b07202 */ /* 0x000fe20000000f00 */
[----:B------:R-:W-:Y:S01]  /*65600*/  IMAD.MOV.U32 R178, RZ, RZ, R141 ;  /* 0x000000ffffb27224 */ /* 0x000fe200078e008d */
[----:B------:R-:W-:Y:S04]  /*65610*/  LDS R80, [R252+0x14380] ;  /* 0x01438000fc507984 */ /* 0x000fe80000000800 */
[C---:B----4-:R-:W-:Y:S01]  /*65620*/  HMMA.1688.F32.TF32 R84, R136.reuse, R12, R84 ;  /* 0x0000000c8854723c */ /* 0x050fe20000081054 */
[----:B------:R-:W-:Y:S01]  /*65630*/  IMAD.MOV.U32 R177, RZ, RZ, R142 ;  /* 0x000000ffffb17224 */ /* 0x000fe200078e008e */
[----:B------:R-:W-:Y:S04]  /*65640*/  LDS R82, [R252+0x15380] ;  /* 0x01538000fc527984 */ /* 0x000fe80000000800 */
[----:B------:R-:W-:Y:S02]  /*65650*/  LDS R81, [R3+0x14380] ;  /* 0x0143800003517984 */ /* 0x000fe40000000800 */
[C---:B---3--:R-:W-:Y:S08]  /*65660*/  HMMA.1688.F32.TF32 R72, R136.reuse, R8, R100 ;  /* 0x000000088848723c */ /* 0x048ff00000081064 */
[C---:B------:R-:W-:Y:S01]  /*65670*/  HMMA.1688.F32.TF32 R88, R136.reuse, R16, R88 ;  /* 0x000000108858723c */ /* 0x040fe20000081058 */
[----:B------:R-:W-:Y:S04]  /*65680*/  STL.64 [R1+0x2748], R78 ;  /* 0x0027484e01007387 */ /* 0x000fe80000100a00 */
[----:B------:R-:W-:Y:S04]  /*65690*/  STL.64 [R1+0x2740], R76 ;  /* 0x0027404c01007387 */ /* 0x000fe80000100a00 */
[----:B------:R-:W-:Y:S06]  /*656a0*/  STL.64 [R1+0x2758], R86 ;  /* 0x0027585601007387 */ /* 0x000fec0000100a00 */
[----:B------:R-:W-:Y:S04]  /*656b0*/  STL.64 [R1+0x4e0], R72 ;  /* 0x0004e04801007387 */ /* 0x000fe80000100a00 */
        /* <DEDUP_REMOVED lines=43> */
[C---:B------:R-:W-:Y:S03]  /*65970*/  HMMA.1688.F32.TF32 R132, R136.reuse, R60, R132 ;  /* 0x0000003c8884723c */ /* 0x040fe60000081084 */
[----:B------:R-:W2:Y:S04]  /*65980*/  LDL.LU R146, [R1+0x6b8] ;  /* 0x0006b80001927983 */ /* 0x000ea80000300800 */
[----:B------:R-:W2:Y:S04]  /*65990*/  LDL.LU R147, [R1+0x6bc] ;  /* 0x0006bc0001937983 */ /* 0x000ea80000300800 */
[----:B------:R-:W1:Y:S04]  /*659a0*/  LDS R83, [R3+0x15380] ;  /* 0x0153800003537984 */ /* 0x000e680000000800 */
[----:B------:R-:W-:Y:S04]  /*659b0*/  STL.64 [R1+0x2778], R94 ;  /* 0x0027785e01007387 */ /* 0x000fe80000100a00 */
[----:B------:R-:W-:Y:S01]  /*659c0*/  STL.64 [R1+0x2770], R92 ;  /* 0x0027705c01007387 */ /* 0x000fe20000100a00 */
[C---:B---3--:R-:W-:Y:S08]  /*659d0*/  HMMA.1688.F32.TF32 R116, R136.reuse, R44, R116 ;  /* 0x0000002c8874723c */ /* 0x048ff00000081074 */
[C---:B----4-:R-:W-:Y:S08]  /*659e0*/  HMMA.1688.F32.TF32 R100, R136.reuse, R28, R100 ;  /* 0x0000001c8864723c */ /* 0x050ff00000081064 */
[C---:B------:R-:W-:Y:S08]  /*659f0*/  HMMA.1688.F32.TF32 R96, R136.reuse, R24, R96 ;  /* 0x000000188860723c */ /* 0x040ff00000081060 */
[C---:B------:R-:W-:Y:S08]  /*65a00*/  HMMA.1688.F32.TF32 R104, R136.reuse, R32, R104 ;  /* 0x000000208868723c */ /* 0x040ff00000081068 */
[C---:B------:R-:W-:Y:S07]  /*65a10*/  HMMA.1688.F32.TF32 R108, R136.reuse, R36, R108 ;  /* 0x00000024886c723c */ /* 0x040fee000008106c */
[----:B------:R-:W-:Y:S01]  /*65a20*/  STL.64 [R1+0x2788], R98 ;  /* 0x0027886201007387 */ /* 0x000fe20000100a00 */
[C---:B------:R-:W-:Y:S03]  /*65a30*/  HMMA.1688.F32.TF32 R112, R136.reuse, R40, R112 ;  /* 0x000000288870723c */ /* 0x040fe60000081070 */
[----:B------:R3:W-:Y:S05]  /*65a40*/  STL.64 [R1+0x2780], R96 ;  /* 0x0027806001007387 */ /* 0x0007ea0000100a00 */
[C---:B------:R-:W-:Y:S01]  /*65a50*/  HMMA.1688.F32.TF32 R120, R136.reuse, R48, R120 ;  /* 0x000000308878723c */ /* 0x040fe20000081078 */
[----:B------:R-:W-:Y:S07]  /*65a60*/  STL.64 [R1+0x2798], R102 ;  /* 0x0027986601007387 */ /* 0x000fee0000100a00 */
        /* <DEDUP_REMOVED lines=31> */
[----:B--2---:R-:W-:Y:S03]  /*65c60*/  HMMA.1688.F32.TF32 R136, R136, R64, R144 ;  /* 0x000000408888723c */ /* 0x004fe60000081090 */
        /* <DEDUP_REMOVED lines=28> */
[----:B------:R-:W-:Y:S04]  /*65e30*/  STL.64 [R1+0x2828], R138 ;  /* 0x0028288a01007387 */ /* 0x000fe80000100a00 */
[----:B------:R-:W-:Y:S04]  /*65e40*/  STL.64 [R1+0x2820], R136 ;  /* 0x0028208801007387 */ /* 0x000fe80000100a00 */
[----:B------:R-:W4:Y:S04]  /*65e50*/  LDL.LU R184, [R1+0x5f0] ;  /* 0x0005f00001b87983 */ /* 0x000f280000300800 */
[----:B------:R-:W4:Y:S04]  /*65e60*/  LDL.LU R185, [R1+0x5f4] ;  /* 0x0005f40001b97983 */ /* 0x000f280000300800 */
[----:B------:R-:W4:Y:S04]  /*65e70*/  LDL.LU R186, [R1+0x5f8] ;  /* 0x0005f80001ba7983 */ /* 0x000f280000300800 */
[----:B------:R-:W4:Y:S01]  /*65e80*/  LDL.LU R187, [R1+0x5fc] ;  /* 0x0005fc0001bb7983 */ /* 0x000f220000300800 */
[C---:B---3--:R-:W-:Y:S11]  /*65e90*/  HMMA.1688.F32.TF32 R140, R200.reuse, R4, R140 ;  /* 0x00000004c88c723c */ /* 0x048ff6000008108c */
[----:B------:R-:W-:Y:S11]  /*65ea0*/  @!UPT UIADD3 URZ, URZ, URZ, URZ ;  /* 0x0000003f3f3ff290 */ /* 0x000ff6000fffe03f */
[----:B------:R-:W-:Y:S01]  /*65eb0*/  @!UPT UIADD3 URZ, URZ, URZ, URZ ;  /* 0x0000003f3f3ff290 */ /* 0x000fe2000fffe03f */
[----:B------:R-:W-:Y:S04]  /*65ec0*/  STL.64 [R1+0x2838], R142 ;  /* 0x0028388e01007387 */ /* 0x000fe80000100a00 */
[----:B------:R-:W-:Y:S04]  /*65ed0*/  STL.64 [R1+0x2830], R140 ;  /* 0x0028308c01007387 */ /* 0x000fe80000100a00 */
        /* <DEDUP_REMOVED lines=17> */
[C---:B----4-:R-:W-:Y:S11]  /*65ff0*/  HMMA.1688.F32.TF32 R184, R200.reuse, R48, R184 ;  /* 0x00000030c8b8723c */ /* 0x050ff600000810b8 */
[----:B------:R-:W-:Y:S04]  /*66000*/  @!UPT UIADD3 URZ, URZ, URZ, URZ ;  /* 0x0000003f3f3ff290 */ /* 0x000fe8000fffe03f */
        /* <DEDUP_REMOVED lines=8> */
[C---:B---3--:R-:W-:Y:S08]  /*66090*/  HMMA.1688.F32.TF32 R188, R200.reuse, R52, R188 ;  /* 0x00000034c8bc723c */ /* 0x048ff000000810bc */
[C---:B------:R-:W-:Y:S11]  /*660a0*/  HMMA.1688.F32.TF32 R192, R200.reuse, R56, R192 ;  /* 0x00000038c8c0723c */ /* 0x040ff600000810c0 */
[----:B------:R-:W-:Y:S04]  /*660b0*/  @!UPT UIADD3 URZ, URZ, URZ, URZ ;  /* 0x0000003f3f3ff290 */ /* 0x000fe8000fffe03f */
[----:B------:R-:W-:Y:S01]  /*660c0*/  STL [R1+0x2700], R188 ;  /* 0x002700bc01007387 */ /* 0x000fe20000100800 */
[C---:B------:R-:W-:Y:S03]  /*660d0*/  HMMA.1688.F32.TF32 R196, R200.reuse, R60, R196 ;  /* 0x0000003cc8c4723c */ /* 0x040fe600000810c4 */
[----:B------:R2:W-:Y:S04]  /*660e0*/  STL [R1+0x26fc], R189 ;  /* 0x0026fcbd01007387 */ /* 0x0005e80000100800 */
[----:B------:R-:W-:Y:S04]  /*660f0*/  STL [R1+0x26d8], R190 ;  /* 0x0026d8be01007387 */ /* 0x000fe80000100800 */
[----:B------:R-:W-:Y:S04]  /*66100*/  STL [R1+0x26d4], R191 ;  /* 0x0026d4bf01007387 */ /* 0x000fe80000100800 */
[----:B------:R-:W-:Y:S04]  /*66110*/  STL [R1+0x2710], R192 ;  /* 0x002710c001007387 */ /* 0x000fe80000100800 */
[----:B------:R3:W-:Y:S04]  /*66120*/  STL [R1+0x270c], R193 ;  /* 0x00270cc101007387 */ /* 0x0007e80000100800 */
[----:B------:R4:W-:Y:S04]  /*66130*/  STL [R1+0x2708], R194 ;  /* 0x002708c201007387 */ /* 0x0009e80000100800 */
        /* <DEDUP_REMOVED lines=10> */
[----:B------:R1:W-:Y:S04]  /*661e0*/  STL [R1+0x271c], R197 ;  /* 0x00271cc501007387 */ /* 0x0003e80000100800 */
[----:B------:R1:W-:Y:S04]  /*661f0*/  STL [R1+0x2718], R198 ;  /* 0x002718c601007387 */ /* 0x0003e80000100800 */
[----:B------:R1:W-:Y:S04]  /*66200*/  STL [R1+0x2714], R199 ;  /* 0x002714c701007387 */ /* 0x0003e80000100800 */
        /* <DEDUP_REMOVED lines=23> */
[----:B------:R-:W-:Y:S01]  /*66380*/  IMAD.MOV.U32 R231, RZ, RZ, R224 ;  /* 0x000000ffffe77224 */ /* 0x000fe200078e00e0 */
[----:B-1----:R-:W-:Y:S01]  /*66390*/  HMMA.1688.F32.TF32 R92, R80, R44, R92 ;  /* 0x0000002c505c723c */ /* 0x002fe2000008105c */
[----:B------:R-:W-:Y:S01]  /*663a0*/  IMAD.MOV.U32 R230, RZ, RZ, R225 ;  /* 0x000000ffffe67224 */ /* 0x000fe200078e00e1 */
[----:B------:R-:W4:Y:S01]  /*663b0*/  LDL.LU R224, [R1+0x560] ;  /* 0x0005600001e07983 */ /* 0x000f220000300800 */
[----:B------:R-:W-:-:S02]  /*663c0*/  IMAD.MOV.U32 R85, RZ, RZ, R222 ;  /* 0x000000ffff557224 */ /* 0x000fc400078e00de */
[----:B------:R-:W-:Y:S01]  /*663d0*/  IMAD.MOV.U32 R86, RZ, RZ, R223 ;  /* 0x000000ffff567224 */ /* 0x000fe200078e00df */
[----:B------:R-:W4:Y:S01]  /*663e0*/  LDL.LU R225, [R1+0x564] ;  /* 0x0005640001e17983 */ /* 0x000f220000300800 */
[----:B------:R-:W-:Y:S01]  /*663f0*/  IMAD.MOV.U32 R87, RZ, RZ, R216 ;  /* 0x000000ffff577224 */ /* 0x000fe200078e00d8 */
[----:B------:R-:W-:Y:S01]  /*66400*/  MOV R228, R227 ;  /* 0x000000e300e47202 */ /* 0x000fe20000000f00 */
[----:B------:R-:W-:Y:S02]  /*66410*/  IMAD.MOV.U32 R229, RZ, RZ, R226 ;  /* 0x000000ffffe57224 */ /* 0x000fe400078e00e2 */
[----:B------:R-:W4:Y:S01]  /*66420*/  LDL.LU R226, [R1+0x568] ;  /* 0x0005680001e27983 */ /* 0x000f220000300800 */
[----:B------:R-:W-:Y:S01]  /*66430*/  MOV R76, R217 ;  /* 0x000000d9004c7202 */ /* 0x000fe20000000f00 */
[----:B------:R-:W-:Y:S01]  /*66440*/  IMAD.MOV.U32 R77, RZ, RZ, R218 ;  /* 0x000000ffff4d7224 */ /* 0x000fe200078e00da */
[----:B------:R-:W-:Y:S01]  /*66450*/  HMMA.1688.F32.TF32 R88, R80, R48, R88 ;  /* 0x000000305058723c */ /* 0x000fe20000081058 */
[----:B------:R-:W4:Y:S01]  /*66460*/  LDL.LU R227, [R1+0x56c] ;  /* 0x00056c0001e37983 */ /* 0x000f220000300800 */
[----:B------:R-:W-:-:S02]  /*66470*/  IMAD.MOV.U32 R78, RZ, RZ, R219 ;  /* 0x000000ffff4e7224 */ /* 0x000fc400078e00db */
[----:B------:R-:W-:Y:S01]  /*66480*/  IMAD.MOV.U32 R79, RZ, RZ, R235 ;  /* 0x000000ffff4f7224 */ /* 0x000fe200078e00eb */
[----:B------:R-:W4:Y:S01]  /*66490*/  LDL.LU R236, [R1+0x540] ;  /* 0x0005400001ec7983 */ /* 0x000f220000300800 */
[----:B------:R-:W-:-:S03]  /*664a0*/  MOV R72, R215 ;  /* 0x000000d700487202 */ /* 0x000fc60000000f00 */
[----:B------:R-:W4:Y:S01]  /*664b0*/  LDL.LU R237, [R1+0x544] ;  /* 0x0005440001ed7983 */ /* 0x000f220000300800 */
[C---:B------:R-:W-:Y:S01]  /*664c0*/  HMMA.1688.F32.TF32 R84, R80.reuse, R52, R84 ;  /* 0x000000345054723c */ /* 0x040fe20000081054 */
[----:B------:R-:W-:Y:S02]  /*664d0*/  IMAD.MOV.U32 R73, RZ, RZ, R214 ;  /* 0x000000ffff497224 */ /* 0x000fe400078e00d6 */
[----:B------:R-:W4:Y:S01]  /*664e0*/  LDL.LU R238, [R1+0x548] ;  /* 0x0005480001ee7983 */ /* 0x000f220000300800 */
[----:B------:R-:W-:Y:S02]  /*664f0*/  IMAD.MOV.U32 R74, RZ, RZ, R213 ;  /* 0x000000ffff4a7224 */ /* 0x000fe400078e00d5 */
[----:B------:R-:W-:Y:S01]  /*66500*/  IMAD.MOV.U32 R75, RZ, RZ, R212 ;  /* 0x000000ffff4b7224 */ /* 0x000fe200078e00d4 */
[----:B------:R-:W4:Y:S01]  /*66510*/  LDL.LU R239, [R1+0x54c] ;  /* 0x00054c0001ef7983 */ /* 0x000f220000300800 */
[C---:B------:R-:W-:Y:S03]  /*66520*/  HMMA.1688.F32.TF32 R76, R80.reuse, R56, R76 ;  /* 0x00000038504c723c */ /* 0x040fe6000008104c */
[----:B------:R1:W-:Y:S04]  /*66530*/  STL [R1+0x272c], R201 ;  /* 0x00272cc901007387 */ /* 0x0003e80000100800 */
[----:B------:R1:W-:Y:S04]  /*66540*/  STL [R1+0x2728], R202 ;  /* 0x002728ca01007387 */ /* 0x0003e80000100800 */
[----:B------:R1:W-:Y:S04]  /*66550*/  STL [R1+0x2724], R203 ;  /* 0x002724cb01007387 */ /* 0x0003e80000100800 */
        /* <DEDUP_REMOVED lines=11> */
[----:B--2---:R-:W-:-:S03]  /*66610*/  MOV R189, R92 ;  /* 0x0000005c00bd7202 */ /* 0x004fc60000000f00 */
[----:B------:R-:W2:Y:S01]  /*66620*/  LDL.LU R219, [R1+0x2934] ;  /* 0x0029340001db7983 */ /* 0x000ea20000300800 */
[----:B------:R-:W-:-:S03]  /*66630*/  IMAD.MOV.U32 R184, RZ, RZ, R93 ;  /* 0x000000ffffb87224 */ /* 0x000fc600078e005d */
[----:B------:R-:W2:Y:S01]  /*66640*/  LDL.LU R235, [R1+0x2930] ;  /* 0x0029300001eb7983 */ /* 0x000ea20000300800 */
[----:B------:R-:W-:Y:S01]  /*66650*/  IMAD.MOV.U32 R180, RZ, RZ, R94 ;  /* 0x000000ffffb47224 */ /* 0x000fe200078e005e */
[----:B------:R-:W-:Y:S01]  /*66660*/  MOV R182, R88 ;  /* 0x0000005800b67202 */ /* 0x000fe20000000f00 */
[----:B------:R-:W-:Y:S02]  /*66670*/  IMAD.MOV.U32 R181, RZ, RZ, R95 ;  /* 0x000000ffffb57224 */ /* 0x000fe400078e005f */
[----:B------:R-:W-:Y:S02]  /*66680*/  IMAD.MOV.U32 R183, RZ, RZ, R89 ;  /* 0x000000ffffb77224 */ /* 0x000fe400078e0059 */
[----:B------:R-:W-:Y:S01]  /*66690*/  IMAD.MOV.U32 R185, RZ, RZ, R90 ;  /* 0x000000ffffb97224 */ /* 0x000fe200078e005a */
[----:B------:R-:W-:Y:S01]  /*666a0*/  MOV R90, R22 ;  /* 0x00000016005a7202 */ /* 0x000fe20000000f00 */
[----:B------:R-:W-:Y:S01]  /*666b0*/  IMAD.MOV.U32 R186, RZ, RZ, R91 ;  /* 0x000000ffffba7224 */ /* 0x000fe200078e005b */
[----:B---3--:R-:W-:Y:S01]  /*666c0*/  MOV R193, R84 ;  /* 0x0000005400c17202 */ /* 0x008fe20000000f00 */
[----:B------:R-:W-:Y:S01]  /*666d0*/  IMAD.MOV.U32 R91, RZ, RZ, R23 ;  /* 0x000000ffff5b7224 */ /* 0x000fe200078e0017 */
[----:B------:R-:W-:Y:S01]  /*666e0*/  LDS R212, [R252+0x16000] ;  /* 0x01600000fcd47984 */ /* 0x000fe20000000800 */
[----:B----4-:R-:W-:-:S02]  /*666f0*/  IMAD.MOV.U32 R194, RZ, RZ, R85 ;  /* 0x000000ffffc27224 */ /* 0x010fc400078e0055 */
[----:B------:R-:W-:Y:S01]  /*66700*/  IMAD.MOV.U32 R84, RZ, RZ, R18 ;  /* 0x000000ffff547224 */ /* 0x000fe200078e0012 */
[----:B------:R-:W-:Y:S01]  /*66710*/  LDS R214, [R252+0x17000] ;  /* 0x01700000fcd67984 */ /* 0x000fe20000000800 */
[----:B------:R-:W-:Y:S01]  /*66720*/  IMAD.MOV.U32 R195, RZ, RZ, R86 ;  /* 0x000000ffffc37224 */ /* 0x000fe200078e0056 */
[----:B------:R-:W-:Y:S01]  /*66730*/  MOV R86, R14 ;  /* 0x0000000e00567202 */ /* 0x000fe20000000f00 */
[----:B------:R-:W-:Y:S01]  /*66740*/  IMAD.MOV.U32 R85, RZ, RZ, R19 ;  /* 0x000000ffff557224 */ /* 0x000fe200078e0013 */
[----:B------:R-:W-:Y:S01]  /*66750*/  MOV R197, R76 ;  /* 0x0000004c00c57202 */ /* 0x000fe20000000f00 */
[----:B------:R-:W-:Y:S01]  /*66760*/  IMAD.MOV.U32 R188, RZ, RZ, R87 ;  /* 0x000000ffffbc7224 */ /* 0x000fe200078e0057 */
[----:B------:R-:W-:Y:S01]  /*66770*/  LDS R213, [R3+0x16000] ;  /* 0x0160000003d57984 */ /* 0x000fe20000000800 */
[----:B------:R-:W-:Y:S02]  /*66780*/  IMAD.MOV.U32 R87, RZ, RZ, R244 ;  /* 0x000000ffff577224 */ /* 0x000fe400078e00f4 */
[----:B------:R-:W-:Y:S01]  /*66790*/  IMAD.MOV.U32 R198, RZ, RZ, R77 ;  /* 0x000000ffffc67224 */ /* 0x000fe200078e004d */
[----:B------:R-:W3:Y:S01]  /*667a0*/  LDS R215, [R3+0x17000] ;  /* 0x0170000003d77984 */ /* 0x000ee20000000800 */
[----:B------:R-:W-:-:S02]  /*667b0*/  IMAD.MOV.U32 R76, RZ, RZ, R245 ;  /* 0x000000ffff4c7224 */ /* 0x000fc400078e00f5 */
[----:B------:R-:W-:Y:S01]  /*667c0*/  IMAD.MOV.U32 R199, RZ, RZ, R78 ;  /* 0x000000ffffc77224 */ /* 0x000fe200078e004e */
[----:B------:R-:W-:Y:S01]  /*667d0*/  MOV R78, R247 ;  /* 0x000000f7004e7202 */ /* 0x000fe20000000f00 */
[----:B------:R-:W-:Y:S01]  /*667e0*/  IMAD.MOV.U32 R77, RZ, RZ, R246 ;  /* 0x000000ffff4d7224 */ /* 0x000fe200078e00f6 */
[----:B-1----:R-:W-:Y:S01]  /*667f0*/  MOV R201, R72 ;  /* 0x0000004800c97202 */ /* 0x002fe20000000f00 */
[----:B------:R-:W-:Y:S02]  /*66800*/  IMAD.MOV.U32 R192, RZ, RZ, R79 ;  /* 0x000000ffffc07224 */ /* 0x000fe400078e004f */
[----:B------:R-:W-:Y:S02]  /*66810*/  IMAD.MOV.U32 R79, RZ, RZ, R15 ;  /* 0x000000ffff4f7224 */ /* 0x000fe400078e000f */
[----:B------:R-:W-:Y:S02]  /*66820*/  IMAD.MOV.U32 R202, RZ, RZ, R73 ;  /* 0x000000ffffca7224 */ /* 0x000fe400078e0049 */
[----:B------:R-:W-:-:S02]  /*66830*/  IMAD.MOV.U32 R72, RZ, RZ, R10 ;  /* 0x000000ffff487224 */ /* 0x000fc400078e000a */
[----:B------:R-:W-:Y:S01]  /*66840*/  IMAD.MOV.U32 R203, RZ, RZ, R74 ;  /* 0x000000ffffcb7224 */ /* 0x000fe200078e004a */
[----:B------:R-:W-:Y:S01]  /*66850*/  MOV R74, R7 ;  /* 0x00000007004a7202 */ /* 0x000fe20000000f00 */
[----:B------:R-:W-:Y:S02]  /*66860*/  IMAD.MOV.U32 R73, RZ, RZ, R6 ;  /* 0x000000ffff497224 */ /* 0x000fe400078e0006 */
[----:B------:R-:W-:Y:S02]  /*66870*/  IMAD.MOV.U32 R196, RZ, RZ, R75 ;  /* 0x000000ffffc47224 */ /* 0x000fe400078e004b */
[----:B------:R-:W-:Y:S01]  /*66880*/  IMAD.MOV.U32 R75, RZ, RZ, R11 ;  /* 0x000000ffff4b7224 */ /* 0x000fe200078e000b */
[C---:B------:R-:W-:Y:S11]  /*66890*/  HMMA.1688.F32.TF32 R96, R80.reuse, R40, R96 ;  /* 0x000000285060723c */ /* 0x040ff60000081060 */
[----:B------:R-:W-:Y:S11]  /*668a0*/  @!UPT UIADD3 URZ, URZ, URZ, URZ ;  /* 0x0000003f3f3ff290 */ /* 0x000ff6000fffe03f */
[----:B------:R-:W-:Y:S01]  /*668b0*/  @!UPT UIADD3 URZ, URZ, URZ, URZ ;  /* 0x0000003f3f3ff290 */ /* 0x000fe2000fffe03f */
        /* <DEDUP_REMOVED lines=25> */
[----:B--2---:R-:W-:Y:S08]  /*66a50*/  HMMA.1688.F32.TF32 R216, R80, R12, R216 ;  /* 0x0000000c50d8723c */ /* 0x004ff000000810d8 */
[C---:B---3--:R-:W-:Y:S08]  /*66a60*/  HMMA.1688.F32.TF32 R76, R212.reuse, R18, R76 ;  /* 0x00000012d44c723c */ /* 0x048ff0000008104c */
[C---:B----4-:R-:W-:Y:S08]  /*66a70*/  HMMA.1688.F32.TF32 R92, R212.reuse, R6, R92 ;  /* 0x00000006d45c723c */ /* 0x050ff0000008105c */
[----:B------:R-:W-:Y:S11]  /*66a80*/  HMMA.1688.F32.TF32 R88, R212, R10, R88 ;  /* 0x0000000ad458723c */ /* 0x000ff60000081058 */
[----:B------:R-:W-:Y:S05]  /*66a90*/  @!UPT UIADD3 URZ, URZ, URZ, URZ ;  /* 0x0000003f3f3ff290 */ /* 0x000fea000fffe03f */
[----:B------:R-:W-:Y:S01]  /*66aa0*/  MOV R5, R94 ;  /* 0x0000005e00057202 */ /* 0x000fe20000000f00 */
[----:B------:R-:W-:Y:S02]  /*66ab0*/  IMAD.MOV.U32 R12, RZ, RZ, R92 ;  /* 0x000000ffff0c7224 */ /* 0x000fe400078e005c */
[----:B------:R-:W-:Y:S02]  /*66ac0*/  IMAD.MOV.U32 R8, RZ, RZ, R93 ;  /* 0x000000ffff087224 */ /* 0x000fe400078e005d */
[----:B------:R-:W-:Y:S01]  /*66ad0*/  IMAD.MOV.U32 R4, RZ, RZ, R95 ;  /* 0x000000ffff047224 */ /* 0x000fe200078e005f */
[----:B------:R1:W-:Y:S02]  /*66ae0*/  STL [R1+0x26c4], R5 ;  /* 0x0026c40501007387 */ /* 0x0003e40000100800 */
[----:B------:R-:W-:Y:S01]  /*66af0*/  MOV R13, R91 ;  /* 0x0000005b000d7202 */ /* 0x000fe20000000f00 */
[----:B------:R-:W-:Y:S01]  /*66b00*/  IMAD.MOV.U32 R16, RZ, RZ, R90 ;  /* 0x000000ffff107224 */ /* 0x000fe200078e005a */
[----:B------:R-:W-:Y:S01]  /*66b10*/  STL [R1+0x26c0], R12 ;  /* 0x0026c00c01007387 */ /* 0x000fe20000100800 */
[----:B------:R-:W-:-:S03]  /*66b20*/  IMAD.MOV.U32 R17, RZ, RZ, R89 ;  /* 0x000000ffff117224 */ /* 0x000fc600078e0059 */
[----:B------:R-:W-:Y:S04]  /*66b30*/  STL [R1+0x26bc], R8 ;  /* 0x0026bc0801007387 */ /* 0x000fe80000100800 */
[----:B------:R-:W-:Y:S01]  /*66b40*/  STL [R1+0x26b8], R4 ;  /* 0x0026b80401007387 */ /* 0x000fe20000100800 */
[----:B------:R-:W-:Y:S03]  /*66b50*/  HMMA.1688.F32.TF32 R84, R212, R14, R84 ;  /* 0x0000000ed454723c */ /* 0x000fe60000081054 */
[----:B------:R-:W-:Y:S01]  /*66b60*/  STL [R1+0xc0], R88 ;  /* 0x0000c05801007387 */ /* 0x000fe20000100800 */
[----:B-1----:R-:W-:-:S03]  /*66b70*/  IMAD.MOV.U32 R5, RZ, RZ, R79 ;  /* 0x000000ffff057224 */ /* 0x002fc600078e004f */
[----:B------:R1:W-:Y:S04]  /*66b80*/  STL [R1+0x26d0], R13 ;  /* 0x0026d00d01007387 */ /* 0x0003e80000100800 */
[----:B------:R2:W-:Y:S04]  /*66b90*/  STL [R1+0x26cc], R16 ;  /* 0x0026cc1001007387 */ /* 0x0005e80000100800 */
[----:B------:R3:W-:Y:S01]  /*66ba0*/  STL [R1+0x26c8], R17 ;  /* 0x0026c81101007387 */ /* 0x0007e20000100800 */
[----:B-1----:R-:W-:Y:S01]  /*66bb0*/  MOV R13, R76 ;  /* 0x0000004c000d7202 */ /* 0x002fe20000000f00 */
[----:B--2---:R-:W-:-:S02]  /*66bc0*/  IMAD.MOV.U32 R16, RZ, RZ, R77 ;  /* 0x000000ffff107224 */ /* 0x004fc400078e004d */
[----:B---3--:R-:W-:Y:S02]  /*66bd0*/  IMAD.MOV.U32 R17, RZ, RZ, R78 ;  /* 0x000000ffff117224 */ /* 0x008fe400078e004e */
[----:B------:R-:W-:Y:S02]  /*66be0*/  HMMA.1688.F32.TF32 R76, R212, R22, R72 ;  /* 0x00000016d44c723c */ /* 0x000fe40000081048 */
[----:B------:R-:W-:Y:S05]  /*66bf0*/  STL [R1+0xbc], R87 ;  /* 0x0000bc5701007387 */ /* 0x000fea0000100800 */
[----:B------:R-:W-:Y:S02]  /*66c00*/  MOV R72, R47 ;  /* 0x0000002f00487202 */ /* 0x000fe40000000f00 */
[----:B------:R-:W2:Y:S01]  /*66c10*/  LDL.LU R47, [R1+0x28f4] ;  /* 0x0028f400012f7983 */ /* 0x000ea20000300800 */
[----:B------:R-:W-:-:S02]  /*66c20*/  IMAD.MOV.U32 R73, RZ, RZ, R46 ;  /* 0x000000ffff497224 */ /* 0x000fc400078e002e */
[----:B------:R-:W-:Y:S02]  /*66c30*/  IMAD.MOV.U32 R74, RZ, RZ, R51 ;  /* 0x000000ffff4a7224 */ /* 0x000fe400078e0033 */
[----:B------:R-:W-:Y:S01]  /*66c40*/  IMAD.MOV.U32 R75, RZ, RZ, R50 ;  /* 0x000000ffff4b7224 */ /* 0x000fe200078e0032 */
[----:B------:R-:W-:-:S08]  /*66c50*/  MOV R88, R68 ;  /* 0x0000004400587202 */ /* 0x000fd00000000f00 */
[----:B------:R1:W-:Y:S04]  /*66c60*/  STL.64 [R1+0x90], R76 ;  /* 0x0000904c01007387 */ /* 0x0003e80000100a00 */
[----:B------:R3:W-:Y:S04]  /*66c70*/  STL.64 [R1+0x98], R78 ;  /* 0x0000984e01007387 */ /* 0x0007e80000100a00 */
[----:B------:R-:W4:Y:S04]  /*66c80*/  LDL.LU R46, [R1+0x28f0] ;  /* 0x0028f000012e7983 */ /* 0x000f280000300800 */
[----:B------:R-:W2:Y:S01]  /*66c90*/  LDL.LU R51, [R1+0x28ec] ;  /* 0x0028ec0001337983 */ /* 0x000ea20000300800 */
[----:B-1----:R-:W-:Y:S01]  /*66ca0*/  MOV R76, R39 ;  /* 0x00000027004c7202 */ /* 0x002fe20000000f00 */
[----:B------:R-:W-:-:S02]  /*66cb0*/  IMAD.MOV.U32 R77, RZ, RZ, R38 ;  /* 0x000000ffff4d7224 */ /* 0x000fc400078e0026 */
[----:B------:R-:W2:Y:S01]  /*66cc0*/  LDL.LU R50, [R1+0x28e8] ;  /* 0x0028e80001327983 */ /* 0x000ea20000300800 */
[----:B---3--:R-:W-:-:S03]  /*66cd0*/  IMAD.MOV.U32 R78, RZ, RZ, R43 ;  /* 0x000000ffff4e7224 */ /* 0x008fc600078e002b */
[----:B------:R-:W3:Y:S01]  /*66ce0*/  LDL.LU R39, [R1+0x28e4] ;  /* 0x0028e40001277983 */ /* 0x000ee20000300800 */
[----:B------:R-:W-:-:S03]  /*66cf0*/  IMAD.MOV.U32 R79, RZ, RZ, R42 ;  /* 0x000000ffff4f7224 */ /* 0x000fc600078e002a */
        /* <DEDUP_REMOVED lines=16> */
[----:B------:R-:W4:Y:S04]  /*66e00*/  LDL.LU R67, [R1+0x28bc] ;  /* 0x0028bc0001437983 */ /* 0x000f280000300800 */
[----:B------:R-:W4:Y:S01]  /*66e10*/  LDL.LU R66, [R1+0x28b8] ;  /* 0x0028b80001427983 */ /* 0x000f220000300800 */
[----:B--2---:R-:W-:-:S03]  /*66e20*/  MOV R116, R63 ;  /* 0x0000003f00747202 */ /* 0x004fc60000000f00 */
[----:B------:R-:W2:Y:S01]  /*66e30*/  LDL.LU R63, [R1+0x28b4] ;  /* 0x0028b400013f7983 */ /* 0x000ea20000300800 */
[----:B---3--:R-:W-:-:S03]  /*66e40*/  IMAD.MOV.U32 R117, RZ, RZ, R62 ;  /* 0x000000ffff757224 */ /* 0x008fc600078e003e */
[----:B------:R-:W3:Y:S01]  /*66e50*/  LDL.LU R62, [R1+0x28b0] ;  /* 0x0028b000013e7983 */ /* 0x000ee20000300800 */
[----:B----4-:R-:W-:-:S03]  /*66e60*/  IMAD.MOV.U32 R118, RZ, RZ, R67 ;  /* 0x000000ffff767224 */ /* 0x010fc600078e0043 */
[----:B------:R-:W4:Y:S01]  /*66e70*/  LDL.LU R67, [R1+0x28ac] ;  /* 0x0028ac0001437983 */ /* 0x000f220000300800 */
[----:B------:R-:W-:-:S03]  /*66e80*/  IMAD.MOV.U32 R119, RZ, RZ, R66 ;  /* 0x000000ffff777224 */ /* 0x000fc600078e0042 */
        /* <DEDUP_REMOVED lines=17> */
[----:B------:R-:W-:-:S03]  /*66fa0*/  IMAD.MOV.U32 R97, RZ, RZ, R250 ;  /* 0x000000ffff617224 */ /* 0x000fc600078e00fa */
[----:B------:R-:W4:Y:S01]  /*66fb0*/  LDL.LU R138, [R1+0x58] ;  /* 0x00005800018a7983 */ /* 0x000f220000300800 */
[----:B------:R-:W-:Y:S03]  /*66fc0*/  HMMA.1688.F32.TF32 R224, R80, R20, R224 ;  /* 0x0000001450e0723c */ /* 0x000fe600000810e0 */
[----:B------:R-:W4:Y:S01]  /*66fd0*/  LDL.LU R139, [R1+0x5c] ;  /* 0x00005c00018b7983 */ /* 0x000f220000300800 */
[----:B------:R-:W-:-:S03]  /*66fe0*/  MOV R96, R251 ;  /* 0x000000fb00607202 */ /* 0x000fc60000000f00 */
[----:B------:R-:W4:Y:S01]  /*66ff0*/  LDL.LU R248, [R1+0x80] ;  /* 0x0000800001f87983 */ /* 0x000f220000300800 */
[C---:B------:R-:W-:Y:S03]  /*67000*/  HMMA.1688.F32.TF32 R228, R80.reuse, R24, R228 ;  /* 0x0000001850e4723c */ /* 0x040fe600000810e4 */
[----:B------:R-:W4:Y:S04]  /*67010*/  LDL.LU R249, [R1+0x84] ;  /* 0x0000840001f97983 */ /* 0x000f280000300800 */
[----:B------:R-:W4:Y:S01]  /*67020*/  LDL.LU R250, [R1+0x88] ;  /* 0x0000880001fa7983 */ /* 0x000f220000300800 */
[C---:B------:R-:W-:Y:S03]  /*67030*/  HMMA.1688.F32.TF32 R232, R80.reuse, R28, R232 ;  /* 0x0000001c50e8723c */ /* 0x040fe600000810e8 */
[----:B------:R-:W4:Y:S05]  /*67040*/  LDL.LU R251, [R1+0x8c] ;  /* 0x00008c0001fb7983 */ /* 0x000f2a0000300800 */
        /* <DEDUP_REMOVED lines=25> */
[----:B--2---:R-:W-:Y:S02]  /*671e0*/  IMAD.MOV.U32 R127, RZ, RZ, R63 ;  /* 0x000000ffff7f7224 */ /* 0x004fe400078e003f */
[----:B---3--:R-:W-:Y:S02]  /*671f0*/  IMAD.MOV.U32 R126, RZ, RZ, R62 ;  /* 0x000000ffff7e7224 */ /* 0x008fe400078e003e */
[----:B----4-:R-:W-:Y:S01]  /*67200*/  IMAD.MOV.U32 R125, RZ, RZ, R67 ;  /* 0x000000ffff7d7224 */ /* 0x010fe200078e0043 */
[----:B------:R-:W-:-:S02]  /*67210*/  MOV R124, R66 ;  /* 0x00000042007c7202 */ /* 0x000fc40000000f00 */
[----:B------:R-:W2:Y:S04]  /*67220*/  LDL.LU R66, [R1+0x28a4] ;  /* 0x0028a40001427983 */ /* 0x000ea80000300800 */
[----:B------:R-:W2:Y:S04]  /*67230*/  LDL.LU R67, [R1+0x28a0] ;  /* 0x0028a00001437983 */ /* 0x000ea80000300800 */
[----:B------:R-:W3:Y:S04]  /*67240*/  LDL.LU R62, [R1+0x289c] ;  /* 0x00289c00013e7983 */ /* 0x000ee80000300800 */
[----:B------:R-:W3:Y:S04]  /*67250*/  LDL.LU R63, [R1+0x2898] ;  /* 0x00289800013f7983 */ /* 0x000ee80000300800 */
        /* <DEDUP_REMOVED lines=14> */
[----:B------:R-:W-:-:S02]  /*67340*/  IMAD.MOV.U32 R102, RZ, RZ, R34 ;  /* 0x000000ffff667224 */ /* 0x000fc400078e0022 */
[----:B------:R-:W-:Y:S01]  /*67350*/  IMAD.MOV.U32 R12, RZ, RZ, R84 ;  /* 0x000000ffff0c7224 */ /* 0x000fe200078e0054 */
[----:B------:R-:W3:Y:S01]  /*67360*/  LDL.LU R34, [R1+0x285c] ;  /* 0x00285c0001227983 */ /* 0x000ee20000300800 */
[----:B------:R-:W-:Y:S01]  /*67370*/  IMAD.MOV.U32 R103, RZ, RZ, R30 ;  /* 0x000000ffff677224 */ /* 0x000fe200078e001e */
[----:B------:R-:W-:Y:S01]  /*67380*/  MOV R84, R31 ;  /* 0x0000001f00547202 */ /* 0x000fe20000000f00 */
[----:B------:R-:W-:Y:S01]  /*67390*/  IMAD.MOV.U32 R8, RZ, RZ, R85 ;  /* 0x000000ffff087224 */ /* 0x000fe200078e0055 */
[----:B------:R-:W3:Y:S01]  /*673a0*/  LDL.LU R30, [R1+0x2858] ;  /* 0x00285800011e7983 */ /* 0x000ee20000300800 */
[----:B------:R-:W-:-:S03]  /*673b0*/  IMAD.MOV.U32 R85, RZ, RZ, R35 ;  /* 0x000000ffff557224 */ /* 0x000fc600078e0023 */
[----:B------:R-:W3:Y:S04]  /*673c0*/  LDL.LU R31, [R1+0x2854] ;  /* 0x00285400011f7983 */ /* 0x000ee80000300800 */
[----:B------:R-:W3:Y:S01]  /*673d0*/  LDL.LU R35, [R1+0x2850] ;  /* 0x0028500001237983 */ /* 0x000ee20000300800 */
[----:B------:R-:W-:Y:S02]  /*673e0*/  IMAD.MOV.U32 R4, RZ, RZ, R86 ;  /* 0x000000ffff047224 */ /* 0x000fe400078e0056 */
[----:B------:R-:W-:Y:S02]  /*673f0*/  IMAD.MOV.U32 R86, RZ, RZ, R2 ;  /* 0x000000ffff567224 */ /* 0x000fe400078e0002 */
[----:B------:R-:W-:Y:S01]  /*67400*/  IMAD.MOV.U32 R87, RZ, RZ, R0 ;  /* 0x000000ffff577224 */ /* 0x000fe200078e0000 */
[C---:B--2---:R-:W-:Y:S11]  /*67410*/  HMMA.1688.F32.TF32 R248, R212.reuse, R26, R248 ;  /* 0x0000001ad4f8723c */ /* 0x044ff600000810f8 */
[----:B------:R-:W-:Y:S11]  /*67420*/  @!UPT UIADD3 URZ, URZ, URZ, URZ ;  /* 0x0000003f3f3ff290 */ /* 0x000ff6000fffe03f */
[----:B------:R-:W-:Y:S02]  /*67430*/  @!UPT UIADD3 URZ, URZ, URZ, URZ ;  /* 0x0000003f3f3ff290 */ /* 0x000fe4000fffe03f */
[----:B------:R-:W-:Y:S01]  /*67440*/  IMAD.MOV.U32 R2, RZ, RZ, R250 ;  /* 0x000000ffff027224 */ /* 0x000fe200078e00fa */
[----:B------:R-:W-:Y:S01]  /*67450*/  MOV R25, R248 ;  /* 0x000000f800197202 */ /* 0x000fe20000000f00 */
[----:B------:R-:W-:Y:S02]  /*67460*/  IMAD.MOV.U32 R0, RZ, RZ, R251 ;  /* 0x000000ffff007224 */ /* 0x000fe400078e00fb */
[----:B------:R-:W-:Y:S01]  /*67470*/  IMAD.MOV.U32 R24, RZ, RZ, R249 ;  /* 0x000000ffff187224 */ /* 0x000fe200078e00f9 */
[----:B------:R-:W2:Y:S04]  /*67480*/  LDL.LU.64 R250, [R1+0x2848] ;  /* 0x0028480001fa7983 */ /* 0x000ea80000300a00 */
[----:B------:R-:W2:Y:S01]  /*67490*/  LDL.LU.64 R248, [R1+0x2840] ;  /* 0x0028400001f87983 */ /* 0x000ea20000300a00 */
[----:B---3--:R-:W-:Y:S01]  /*674a0*/  HMMA.1688.F32.TF32 R244, R212, R30, R244 ;  /* 0x0000001ed4f4723c */ /* 0x008fe200000810f4 */
[----:B------:R-:W-:Y:S01]  /*674b0*/  IMAD.MOV.U32 R187, RZ, RZ, R80 ;  /* 0x000000ffffbb7224 */ /* 0x000fe200078e0050 */
[----:B------:R-:W-:Y:S01]  /*674c0*/  MOV R191, R82 ;  /* 0x0000005200bf7202 */ /* 0x000fe20000000f00 */
[----:B------:R-:W-:Y:S01]  /*674d0*/  IMAD.MOV.U32 R190, RZ, RZ, R81 ;  /* 0x000000ffffbe7224 */ /* 0x000fe200078e0051 */
[----:B------:R-:W-:Y:S01]  /*674e0*/  LDS R80, [R252+0x16080] ;  /* 0x01608000fc507984 */ /* 0x000fe20000000800 */
[----:B------:R-:W-:-:S03]  /*674f0*/  IMAD.MOV.U32 R9, RZ, RZ, R83 ;  /* 0x000000ffff097224 */ /* 0x000fc600078e0053 */
[----:B------:R-:W-:Y:S01]  /*67500*/  LDS R82, [R252+0x17080] ;  /* 0x01708000fc527984 */ /* 0x000fe20000000800 */
[C---:B------:R-:W-:Y:S03]  /*67510*/  HMMA.1688.F32.TF32 R140, R212.reuse, R34, R140 ;  /* 0x00000022d48c723c */ /* 0x040fe6000008108c */
[----:B------:R-:W-:Y:S04]  /*67520*/  LDS R81, [R3+0x16080] ;  /* 0x0160800003517984 */ /* 0x000fe80000000800 */
[----:B------:R-:W1:Y:S01]  /*67530*/  LDS R83, [R3+0x17080] ;  /* 0x0170800003537984 */ /* 0x000e620000000800 */
[C---:B------:R-:W-:Y:S08]  /*67540*/  HMMA.1688.F32.TF32 R136, R212.reuse, R38, R136 ;  /* 0x00000026d488723c */ /* 0x040ff00000081088 */
[C---:B------:R-:W-:Y:S08]  /*67550*/  HMMA.1688.F32.TF32 R132, R212.reuse, R42, R132 ;  /* 0x0000002ad484723c */ /* 0x040ff00000081084 */
[C---:B------:R-:W-:Y:S08]  /*67560*/  HMMA.1688.F32.TF32 R128, R212.reuse, R46, R128 ;  /* 0x0000002ed480723c */ /* 0x040ff00000081080 */
[C---:B------:R-:W-:Y:S08]  /*67570*/  HMMA.1688.F32.TF32 R124, R212.reuse, R50, R124 ;  /* 0x00000032d47c723c */ /* 0x040ff0000008107c */
[C---:B------:R-:W-:Y:S08]  /*67580*/  HMMA.1688.F32.TF32 R120, R212.reuse, R54, R120 ;  /* 0x00000036d478723c */ /* 0x040ff00000081078 */
[----:B----4-:R-:W-:Y:S01]  /*67590*/  HMMA.1688.F32.TF32 R116, R212, R58, R116 ;  /* 0x0000003ad474723c */ /* 0x010fe20000081074 */
        /* <DEDUP_REMOVED lines=14> */
[C---:B-1----:R-:W-:Y:S08]  /*67680*/  HMMA.1688.F32.TF32 R112, R80.reuse, R6, R112 ;  /* 0x000000065070723c */ /* 0x042ff00000081070 */
        /* <DEDUP_REMOVED lines=9> */
[C---:B--2---:R-:W-:Y:S11]  /*67720*/  HMMA.1688.F32.TF32 R248, R212.reuse, R62, R248 ;  /* 0x0000003ed4f8723c */ /* 0x044ff600000810f8 */
[----:B------:R-:W-:Y:S11]  /*67730*/  @!UPT UIADD3 URZ, URZ, URZ, URZ ;  /* 0x0000003f3f3ff290 */ /* 0x000ff6000fffe03f */
[----:B------:R-:W-:Y:S01]  /*67740*/  @!UPT UIADD3 URZ, URZ, URZ, URZ ;  /* 0x0000003f3f3ff290 */ /* 0x000fe2000fffe03f */
[----:B------:R-:W-:Y:S04]  /*67750*/  STL [R1+0x26b4], R248 ;  /* 0x0026b4f801007387 */ /* 0x000fe80000100800 */
[----:B------:R-:W-:Y:S04]  /*67760*/  STL.64 [R1], R116 ;  /* 0x0000007401007387 */ /* 0x000fe80000100a00 */
[----:B------:R1:W-:Y:S02]  /*67770*/  STL.64 [R1+0x8], R118 ;  /* 0x0000087601007387 */ /* 0x0003e40000100a00 */
[----:B-1----:R-:W-:Y:S02]  /*67780*/  HMMA.1688.F32.TF32 R116, R212, R66, R68 ;  /* 0x00000042d474723c */ /* 0x002fe40000081044 */
[----:B------:R-:W-:Y:S04]  /*67790*/  STL [R1+0x26b0], R249 ;  /* 0x0026b0f901007387 */ /* 0x000fe80000100800 */
[----:B------:R-:W-:Y:S04]  /*677a0*/  STL [R1+0x26ac], R250 ;  /* 0x0026acfa01007387 */ /* 0x000fe80000100800 */
[----:B------:R-:W-:Y:S01]  /*677b0*/  STL [R1+0x26a8], R251 ;  /* 0x0026a8fb01007387 */ /* 0x000fe20000100800 */
[----:B------:R-:W-:Y:S01]  /*677c0*/  MOV R248, R78 ;  /* 0x0000004e00f87202 */ /* 0x000fe20000000f00 */
[----:B------:R-:W-:-:S02]  /*677d0*/  IMAD.MOV.U32 R21, RZ, RZ, R74 ;  /* 0x000000ffff157224 */ /* 0x000fc400078e004a */
[----:B------:R-:W-:Y:S01]  /*677e0*/  IMAD.MOV.U32 R20, RZ, RZ, R75 ;  /* 0x000000ffff147224 */ /* 0x000fe200078e004b */
[----:B------:R-:W-:Y:S04]  /*677f0*/  LDS R68, [R252+0x16100] ;  /* 0x01610000fc447984 */ /* 0x000fe80000000800 */
[----:B------:R-:W-:Y:S04]  /*67800*/  LDS R70, [R252+0x17100] ;  /* 0x01710000fc467984 */ /* 0x000fe80000000800 */
[----:B------:R-:W-:Y:S04]  /*67810*/  LDS R69, [R3+0x16100] ;  /* 0x0161000003457984 */ /* 0x000fe80000000800 */
        /* <DEDUP_REMOVED lines=18> */
[----:B------:R3:W-:Y:S04]  /*67940*/  STL.64 [R1+0x160], R76 ;  /* 0x0001604c01007387 */ /* 0x0007e80000100a00 */
[----:B------:R4:W-:Y:S04]  /*67950*/  STL.64 [R1+0x150], R72 ;  /* 0x0001504801007387 */ /* 0x0009e80000100a00 */
[----:B-1----:R-:W4:Y:S04]  /*67960*/  LDL.LU R88, [R1+0x250] ;  /* 0x0002500001587983 */ /* 0x002f280000300800 */
[----:B------:R-:W4:Y:S04]  /*67970*/  LDL.LU R89, [R1+0x254] ;  /* 0x0002540001597983 */ /* 0x000f280000300800 */
        /* <DEDUP_REMOVED lines=75> */
[----:B------:R-:W2:Y:S02]  /*67e30*/  LDS R71, [R3+0x17100] ;  /* 0x0171000003477984 */ /* 0x000ea40000000800 */
[C---:B--2---:R-:W-:Y:S08]  /*67e40*/  HMMA.1688.F32.TF32 R88, R68.reuse, R42, R88 ;  /* 0x0000002a4458723c */ /* 0x044ff00000081058 */
        /* <DEDUP_REMOVED lines=8> */
[C---:B------:R-:W-:Y:S08]  /*67ed0*/  HMMA.1688.F32.TF32 R212, R80.reuse, R46, R212 ;  /* 0x0000002e50d4723c */ /* 0x040ff000000810d4 */
[C---:B------:R-:W-:Y:S11]  /*67ee0*/  HMMA.1688.F32.TF32 R140, R80.reuse, R54, R140 ;  /* 0x00000036508c723c */ /* 0x040ff6000008108c */
[----:B------:R-:W-:Y:S04]  /*67ef0*/  @!UPT UIADD3 URZ, URZ, URZ, URZ ;  /* 0x0000003f3f3ff290 */ /* 0x000fe8000fffe03f */
[----:B------:R1:W-:Y:S01]  /*67f00*/  STL.64 [R1+0x148], R214 ;  /* 0x000148d601007387 */ /* 0x0003e20000100a00 */
[----:B------:R-:W-:Y:S01]  /*67f10*/  MOV R250, R212 ;  /* 0x000000d400fa7202 */ /* 0x000fe20000000f00 */
[----:B------:R-:W-:Y:S02]  /*67f20*/  IMAD.MOV.U32 R251, RZ, RZ, R213 ;  /* 0x000000fffffb7224 */ /* 0x000fe400078e00d5 */
[C---:B-1----:R-:W-:Y:S08]  /*67f30*/  HMMA.1688.F32.TF32 R212, R80.reuse, R50, R244 ;  /* 0x0000003250d4723c */ /* 0x042ff000000810f4 */
[----:B------:R-:W-:Y:S08]  /*67f40*/  HMMA.1688.F32.TF32 R132, R80, R62, R132 ;  /* 0x0000003e5084723c */ /* 0x000ff00000081084 */
[C---:B------:R-:W-:Y:S08]  /*67f50*/  HMMA.1688.F32.TF32 R124, R68.reuse, R6, R124 ;  /* 0x00000006447c723c */ /* 0x040ff0000008107c */
[C---:B------:R-:W-:Y:S01]  /*67f60*/  HMMA.1688.F32.TF32 R116, R68.reuse, R14, R116 ;  /* 0x0000000e4474723c */ /* 0x040fe20000081074 */
        /* <DEDUP_REMOVED lines=8> */
[C---:B---3--:R-:W-:Y:S03]  /*67ff0*/  HMMA.1688.F32.TF32 R76, R68.reuse, R50, R76 ;  /* 0x00000032444c723c */ /* 0x048fe6000008104c */
        /* <DEDUP_REMOVED lines=9> */
[----:B----4-:R-:W-:Y:S03]  /*68090*/  HMMA.1688.F32.TF32 R72, R68, R54, R72 ;  /* 0x000000364448723c */ /* 0x010fe60000081048 */
        /* <DEDUP_REMOVED lines=17> */
[----:B------:R2:W-:Y:S04]  /*681b0*/  STL [R1+0x2698], R45 ;  /* 0x0026982d01007387 */ /* 0x0005e80000100800 */
[----:B------:R3:W-:Y:S01]  /*681c0*/  STL.64 [R1+0x250], R84 ;  /* 0x0002505401007387 */ /* 0x0007e20000100a00 */
[----:B-1----:R-:W-:-:S03]  /*681d0*/  MOV R44, R78 ;  /* 0x0000004e002c7202 */ /* 0x002fc60000000f00 */
[----:B------:R-:W-:Y:S01]  /*681e0*/  LDS R80, [R252+0x16180] ;  /* 0x01618000fc507984 */ /* 0x000fe20000000800 */
[----:B--2---:R-:W-:-:S03]  /*681f0*/  IMAD.MOV.U32 R45, RZ, RZ, R79 ;  /* 0x000000ffff2d7224 */ /* 0x004fc600078e004f */
[----:B------:R1:W-:Y:S04]  /*68200*/  STL.64 [R1+0x258], R86 ;  /* 0x0002585601007387 */ /* 0x0003e80000100a00 */
[----:B------:R2:W-:Y:S04]  /*68210*/  STL.64 [R1+0x240], R76 ;  /* 0x0002404c01007387 */ /* 0x0005e80000100a00 */
[----:B------:R-:W-:Y:S04]  /*68220*/  STL [R1+0x26a4], R45 ;  /* 0x0026a42d01007387 */ /* 0x000fe80000100800 */
[----:B------:R-:W-:Y:S04]  /*68230*/  STL [R1+0x26a0], R44 ;  /* 0x0026a02c01007387 */ /* 0x000fe80000100800 */
[----:B------:R-:W4:Y:S04]  /*68240*/  LDL.LU R88, [R1+0x390] ;  /* 0x0003900001587983 */ /* 0x000f280000300800 */
        /* <DEDUP_REMOVED lines=65> */
[----:B---3--:R-:W3:Y:S04]  /*68660*/  LDL.LU R84, [R1+0x380] ;  /* 0x0003800001547983 */ /* 0x008ee80000300800 */
        /* <DEDUP_REMOVED lines=11> */
[----:B------:R-:W-:Y:S04]  /*68720*/  LDS R82, [R252+0x17180] ;  /* 0x01718000fc527984 */ /* 0x000fe80000000800 */
[----:B------:R-:W-:Y:S04]  /*68730*/  LDS R81, [R3+0x16180] ;  /* 0x0161800003517984 */ /* 0x000fe80000000800 */
[----:B------:R-:W4:Y:S02]  /*68740*/  LDS R83, [R3+0x17180] ;  /* 0x0171800003537984 */ /* 0x000f240000000800 */
[C---:B----4-:R-:W-:Y:S08]  /*68750*/  HMMA.1688.F32.TF32 R96, R80.reuse, R46, R96 ;  /* 0x0000002e5060723c */ /* 0x050ff00000081060 */
        /* <DEDUP_REMOVED lines=9> */
[----:B------:R-:W-:Y:S01]  /*687f0*/  HMMA.1688.F32.TF32 R128, R80, R6, R128 ;  /* 0x000000065080723c */ /* 0x000fe20000081080 */
[----:B------:R-:W-:Y:S01]  /*68800*/  IMAD.MOV.U32 R45, RZ, RZ, R142 ;  /* 0x000000ffff2d7224 */ /* 0x000fe200078e008e */
[----:B------:R1:W-:Y:S01]  /*68810*/  STL.64 [R1+0x220], R140 ;  /* 0x0002208c01007387 */ /* 0x0003e20000100a00 */
[----:B------:R-:W-:-:S03]  /*68820*/  IMAD.MOV.U32 R44, RZ, RZ, R143 ;  /* 0x000000ffff2c7224 */ /* 0x000fc600078e008f */
[----:B------:R-:W4:Y:S04]  /*68830*/  LDL.LU.64 R142, [R1+0x2838] ;  /* 0x00283800018e7983 */ /* 0x000f280000300a00 */
[----:B-1----:R-:W4:Y:S01]  /*68840*/  LDL.LU.64 R140, [R1+0x2830] ;  /* 0x00283000018c7983 */ /* 0x002f220000300a00 */
[C---:B------:R-:W-:Y:S03]  /*68850*/  HMMA.1688.F32.TF32 R212, R80.reuse, R10, R212 ;  /* 0x0000000a50d4723c */ /* 0x040fe600000810d4 */
        /* <DEDUP_REMOVED lines=9> */
[----:B------:R1:W-:Y:S01]  /*688f0*/  STL.64 [R1+0x7d8], R130 ;  /* 0x0007d88201007387 */ /* 0x0003e20000100a00 */
[C---:B------:R-:W-:Y:S03]  /*68900*/  HMMA.1688.F32.TF32 R116, R80.reuse, R26, R116 ;  /* 0x0000001a5074723c */ /* 0x040fe60000081074 */
        /* <DEDUP_REMOVED lines=8> */
[----:B------:R-:W3:Y:S01]  /*68990*/  LDS R71, [R3+0x17200] ;  /* 0x0172000003477984 */ /* 0x000ee20000000800 */
[C---:B-1----:R-:W-:Y:S08]  /*689a0*/  HMMA.1688.F32.TF32 R212, R80.reuse, R14, R244 ;  /* 0x0000000e50d4723c */ /* 0x042ff000000810f4 */
[C---:B------:R-:W-:Y:S08]  /*689b0*/  HMMA.1688.F32.TF32 R88, R80.reuse, R54, R88 ;  /* 0x000000365058723c */ /* 0x040ff00000081058 */
[C---:B--2---:R-:W-:Y:S07]  /*689c0*/  HMMA.1688.F32.TF32 R72, R80.reuse, R66, R72 ;  /* 0x000000425048723c */ /* 0x044fee0000081048 */
[----:B------:R-:W-:Y:S04]  /*689d0*/  STL.64 [R1+0x7b0], R212 ;  /* 0x0007b0d401007387 */ /* 0x000fe80000100a00 */
[----:B------:R-:W-:Y:S04]  /*689e0*/  STL.64 [R1+0x7b8], R214 ;  /* 0x0007b8d601007387 */ /* 0x000fe80000100a00 */
[----:B------:R-:W-:Y:S04]  /*689f0*/  STL.64 [R1+0x7a0], R124 ;  /* 0x0007a07c01007387 */ /* 0x000fe80000100a00 */
[----:B------:R-:W-:Y:S01]  /*68a00*/  STL.64 [R1+0x7a8], R126 ;  /* 0x0007a87e01007387 */ /* 0x000fe20000100a00 */
[----:B---3--:R-:W-:Y:S03]  /*68a10*/  HMMA.1688.F32.TF32 R84, R80, R58, R84 ;  /* 0x0000003a5054723c */ /* 0x008fe60000081054 */
        /* <DEDUP_REMOVED lines=21> */
[----:B------:R-:W2:Y:S04]  /*68b70*/  LDL.LU R245, [R1+0x284] ;  /* 0x0002840001f57983 */ /* 0x000ea80000300800 */
[----:B------:R-:W2:Y:S04]  /*68b80*/  LDL.LU R246, [R1+0x288] ;  /* 0x0002880001f67983 */ /* 0x000ea80000300800 */
[----:B------:R-:W2:Y:S01]  /*68b90*/  LDL.LU R247, [R1+0x28c] ;  /* 0x00028c0001f77983 */ /* 0x000ea20000300800 */
[----:B------:R-:W-:-:S03]  /*68ba0*/  MOV R41, R84 ;  /* 0x0000005400297202 */ /* 0x000fc60000000f00 */
[----:B-1----:R-:W2:Y:S01]  /*68bb0*/  LDL.LU R72, [R1+0x290] ;  /* 0x0002900001487983 */ /* 0x002ea20000300800 */
[----:B------:R-:W-:-:S03]  /*68bc0*/  IMAD.MOV.U32 R40, RZ, RZ, R85 ;  /* 0x000000ffff287224 */ /* 0x000fc600078e0055 */
[----:B------:R-:W2:Y:S01]  /*68bd0*/  LDL.LU R73, [R1+0x294] ;  /* 0x0002940001497983 */ /* 0x000ea20000300800 */
[----:B------:R-:W-:-:S03]  /*68be0*/  IMAD.MOV.U32 R37, RZ, RZ, R86 ;  /* 0x000000ffff257224 */ /* 0x000fc600078e0056 */
[----:B---3--:R-:W2:Y:S01]  /*68bf0*/  LDL.LU R74, [R1+0x298] ;  /* 0x00029800014a7983 */ /* 0x008ea20000300800 */
[----:B------:R-:W-:-:S03]  /*68c00*/  IMAD.MOV.U32 R36, RZ, RZ, R87 ;  /* 0x000000ffff247224 */ /* 0x000fc600078e0057 */
        /* <DEDUP_REMOVED lines=52> */
[----:B------:R-:W4:Y:S01]  /*68f50*/  LDL.LU R76, [R1+0x2a0] ;  /* 0x0002a000014c7983 */ /* 0x000f220000300800 */
[----:B------:R-:W-:Y:S02]  /*68f60*/  IMAD.MOV.U32 R29, RZ, RZ, R78 ;  /* 0x000000ffff1d7224 */ /* 0x000fe400078e004e */
[----:B------:R-:W-:Y:S01]  /*68f70*/  IMAD.MOV.U32 R28, RZ, RZ, R79 ;  /* 0x000000ffff1c7224 */ /* 0x000fe200078e004f */
        /* <DEDUP_REMOVED lines=19> */
[----:B------:R-:W2:Y:S01]  /*690b0*/  LDL.LU.64 R124, [R1+0x27f0] ;  /* 0x0027f000017c7983 */ /* 0x000ea20000300a00 */
[C---:B------:R-:W-:Y:S03]  /*690c0*/  HMMA.1688.F32.TF32 R104, R68.reuse, R30, R104 ;  /* 0x0000001e4468723c */ /* 0x040fe60000081068 */
[----:B------:R-:W-:Y:S04]  /*690d0*/  STL.64 [R1+0x6e0], R120 ;  /* 0x0006e07801007387 */ /* 0x000fe80000100a00 */
[----:B------:R3:W-:Y:S01]  /*690e0*/  STL.64 [R1+0x6e8], R122 ;  /* 0x0006e87a01007387 */ /* 0x0007e20000100a00 */
[C---:B------:R-:W-:Y:S03]  /*690f0*/  HMMA.1688.F32.TF32 R100, R68.reuse, R34, R100 ;  /* 0x000000224464723c */ /* 0x040fe60000081064 */
[----:B---3--:R-:W3:Y:S04]  /*69100*/  LDL.LU.64 R122, [R1+0x27e8] ;  /* 0x0027e800017a7983 */ /* 0x008ee80000300a00 */
[----:B------:R-:W3:Y:S04]  /*69110*/  LDL.LU.64 R120, [R1+0x27e0] ;  /* 0x0027e00001787983 */ /* 0x000ee80000300a00 */
[----:B------:R-:W-:Y:S04]  /*69120*/  STL.64 [R1+0x6d0], R116 ;  /* 0x0006d07401007387 */ /* 0x000fe80000100a00 */
[----:B------:R4:W-:Y:S01]  /*69130*/  STL.64 [R1+0x6d8], R118 ;  /* 0x0006d87601007387 */ /* 0x0009e20000100a00 */
[C---:B------:R-:W-:Y:S03]  /*69140*/  HMMA.1688.F32.TF32 R92, R68.reuse, R42, R92 ;  /* 0x0000002a445c723c */ /* 0x040fe6000008105c */
[----:B----4-:R-:W4:Y:S05]  /*69150*/  LDL.LU.64 R118, [R1+0x27d8] ;  /* 0x0027d80001767983 */ /* 0x010f2a0000300a00 */
[C---:B------:R-:W-:Y:S01]  /*69160*/  HMMA.1688.F32.TF32 R88, R68.reuse, R46, R88 ;  /* 0x0000002e4458723c */ /* 0x040fe20000081058 */
[----:B------:R-:W4:Y:S07]  /*69170*/  LDL.LU.64 R116, [R1+0x27d0] ;  /* 0x0027d00001747983 */ /* 0x000f2e0000300a00 */
[----:B------:R-:W-:Y:S01]  /*69180*/  HMMA.1688.F32.TF32 R96, R68, R38, R96 ;  /* 0x000000264460723c */ /* 0x000fe20000081060 */
[----:B------:R-:W-:Y:S04]  /*69190*/  STL.64 [R1+0x6c0], R112 ;  /* 0x0006c07001007387 */ /* 0x000fe80000100a00 */
[----:B------:R1:W-:Y:S01]  /*691a0*/  STL.64 [R1+0x6c8], R114 ;  /* 0x0006c87201007387 */ /* 0x0003e20000100a00 */
[----:B------:R-:W-:Y:S01]  /*691b0*/  MOV R65, R110 ;  /* 0x0000006e00417202 */ /* 0x000fe20000000f00 */
[----:B------:R-:W-:-:S02]  /*691c0*/  IMAD.MOV.U32 R64, RZ, RZ, R111 ;  /* 0x000000ffff407224 */ /* 0x000fc400078e006f */
[----:B-1----:R-:W2:Y:S04]  /*691d0*/  LDL.LU.64 R114, [R1+0x27c8] ;  /* 0x0027c80001727983 */ /* 0x002ea80000300a00 */
[----:B------:R-:W2:Y:S04]  /*691e0*/  LDL.LU.64 R112, [R1+0x27c0] ;  /* 0x0027c00001707983 */ /* 0x000ea80000300a00 */
[----:B------:R1:W-:Y:S04]  /*691f0*/  STL.64 [R1+0x6b0], R212 ;  /* 0x0006b0d401007387 */ /* 0x0003e80000100a00 */
[----:B------:R1:W-:Y:S01]  /*69200*/  STL.64 [R1+0x6b8], R214 ;  /* 0x0006b8d601007387 */ /* 0x0003e20000100a00 */
[----:B------:R-:W-:Y:S01]  /*69210*/  HMMA.1688.F32.TF32 R76, R68, R54, R76 ;  /* 0x00000036444c723c */ /* 0x000fe2000008104c */
[----:B------:R-:W-:-:S02]  /*69220*/  MOV R57, R106 ;  /* 0x0000006a00397202 */ /* 0x000fc40000000f00 */
[----:B-1----:R-:W2:Y:S04]  /*69230*/  LDL.LU R212, [R1+0x4e0] ;  /* 0x0004e00001d47983 */ /* 0x002ea80000300800 */
[----:B------:R-:W2:Y:S04]  /*69240*/  LDL.LU R213, [R1+0x4e4] ;  /* 0x0004e40001d57983 */ /* 0x000ea80000300800 */
[----:B------:R-:W2:Y:S01]  /*69250*/  LDL.LU R214, [R1+0x4e8] ;  /* 0x0004e80001d67983 */ /* 0x000ea20000300800 */
[----:B------:R-:W-:-:S03]  /*69260*/  IMAD.MOV.U32 R56, RZ, RZ, R107 ;  /* 0x000000ffff387224 */ /* 0x000fc600078e006b */
[----:B------:R-:W2:Y:S01]  /*69270*/  LDL.LU R215, [R1+0x4ec] ;  /* 0x0004ec0001d77983 */ /* 0x000ea20000300800 */
[----:B------:R-:W-:-:S03]  /*69280*/  IMAD.MOV.U32 R61, RZ, RZ, R104 ;  /* 0x000000ffff3d7224 */ /* 0x000fc600078e0068 */
[----:B------:R1:W-:Y:S01]  /*69290*/  STL.64 [R1+0x6a0], R108 ;  /* 0x0006a06c01007387 */ /* 0x0003e20000100a00 */
[----:B------:R-:W-:-:S03]  /*692a0*/  IMAD.MOV.U32 R60, RZ, RZ, R105 ;  /* 0x000000ffff3c7224 */ /* 0x000fc600078e0069 */
[----:B------:R-:W3:Y:S01]  /*692b0*/  LDL.LU.64 R110, [R1+0x27b8] ;  /* 0x0027b800016e7983 */ /* 0x000ee20000300a00 */
[----:B------:R-:W-:Y:S01]  /*692c0*/  MOV R49, R102 ;  /* 0x0000006600317202 */ /* 0x000fe20000000f00 */
[----:B------:R-:W-:Y:S02]  /*692d0*/  IMAD.MOV.U32 R48, RZ, RZ, R103 ;  /* 0x000000ffff307224 */ /* 0x000fe400078e0067 */
[----:B------:R-:W-:Y:S01]  /*692e0*/  IMAD.MOV.U32 R53, RZ, RZ, R100 ;  /* 0x000000ffff357224 */ /* 0x000fe200078e0064 */
[----:B-1----:R-:W3:Y:S01]  /*692f0*/  LDL.LU.64 R108, [R1+0x27b0] ;  /* 0x0027b000016c7983 */ /* 0x002ee20000300a00 */
[----:B------:R-:W-:-:S03]  /*69300*/  IMAD.MOV.U32 R52, RZ, RZ, R101 ;  /* 0x000000ffff347224 */ /* 0x000fc600078e0065 */
[----:B------:R-:W3:Y:S04]  /*69310*/  LDL.LU.64 R106, [R1+0x27a8] ;  /* 0x0027a800016a7983 */ /* 0x000ee80000300a00 */
[----:B------:R-:W3:Y:S04]  /*69320*/  LDL.LU.64 R104, [R1+0x27a0] ;  /* 0x0027a00001687983 */ /* 0x000ee80000300a00 */
[----:B------:R-:W3:Y:S04]  /*69330*/  LDL.LU.64 R102, [R1+0x2798] ;  /* 0x0027980001667983 */ /* 0x000ee80000300a00 */
        /* <DEDUP_REMOVED lines=25> */
[----:B------:R-:W-:Y:S11]  /*694d0*/  HMMA.1688.F32.TF32 R244, R68, R62, R244 ;  /* 0x0000003e44f4723c */ /* 0x000ff600000810f4 */
[----:B------:R-:W-:Y:S11]  /*694e0*/  @!UPT UIADD3 URZ, URZ, URZ, URZ ;  /* 0x0000003f3f3ff290 */ /* 0x000ff6000fffe03f */
[----:B------:R-:W-:Y:S01]  /*694f0*/  @!UPT UIADD3 URZ, URZ, URZ, URZ ;  /* 0x0000003f3f3ff290 */ /* 0x000fe2000fffe03f */
[----:B------:R-:W-:Y:S04]  /*69500*/  STL.64 [R1+0x610], R244 ;  /* 0x000610f401007387 */ /* 0x000fe80000100a00 */
[----:B------:R-:W-:Y:S04]  /*69510*/  STL.64 [R1+0x618], R246 ;  /* 0x000618f601007387 */ /* 0x000fe80000100a00 */
[----:B------:R-:W-:Y:S04]  /*69520*/  LDS R244, [R252+0x16380] ;  /* 0x01638000fcf47984 */ /* 0x000fe80000000800 */
[----:B------:R-:W-:Y:S04]  /*69530*/  LDS R246, [R252+0x17380] ;  /* 0x01738000fcf67984 */ /* 0x000fe80000000800 */
[----:B------:R-:W-:Y:S04]  /*69540*/  LDS R245, [R3+0x16380] ;  /* 0x0163800003f57984 */ /* 0x000fe80000000800 */
[----:B------:R-:W-:Y:S01]  /*69550*/  LDS R247, [R3+0x17380] ;  /* 0x0173800003f77984 */ /* 0x000fe20000000800 */
[----:B--2---:R-:W-:Y:S08]  /*69560*/  HMMA.1688.F32.TF32 R212, R80, R10, R212 ;  /* 0x0000000a50d4723c */ /* 0x004ff000000810d4 */
[----:B---3--:R-:W-:Y:S01]  /*69570*/  HMMA.1688.F32.TF32 R72, R68, R66, R72 ;  /* 0x000000424448723c */ /* 0x008fe20000081048 */
[----:B------:R-:W-:Y:S04]  /*69580*/  LDS R68, [R252+0x16300] ;  /* 0x01630000fc447984 */ /* 0x000fe80000000800 */
[----:B------:R-:W-:Y:S04]  /*69590*/  LDS R70, [R252+0x17300] ;  /* 0x01730000fc467984 */ /* 0x000fe80000000800 */
[----:B------:R-:W-:Y:S04]  /*695a0*/  LDS R69, [R3+0x16300] ;  /* 0x0163000003457984 */ /* 0x000fe80000000800 */
[----:B------:R-:W1:Y:S10]  /*695b0*/  LDS R71, [R3+0x17300] ;  /* 0x0173000003477984 */ /* 0x000e740000000800 */
[----:B------:R-:W-:Y:S04]  /*695c0*/  STL.64 [R1+0x390], R72 ;  /* 0x0003904801007387 */ /* 0x000fe80000100a00 */
[----:B------:R2:W-:Y:S02]  /*695d0*/  STL.64 [R1+0x398], R74 ;  /* 0x0003984a01007387 */ /* 0x0005e40000100a00 */
[C---:B--2---:R-:W-:Y:S08]  /*695e0*/  HMMA.1688.F32.TF32 R72, R80.reuse, R6, R76 ;  /* 0x000000065048723c */ /* 0x044ff0000008104c */
[C---:B------:R-:W-:Y:S08]  /*695f0*/  HMMA.1688.F32.TF32 R76, R80.reuse, R14, R84 ;  /* 0x0000000e504c723c */ /* 0x040ff00000081054 */
[C---:B------:R-:W-:Y:S07]  /*69600*/  HMMA.1688.F32.TF32 R84, R80.reuse, R22, R92 ;  /* 0x000000165054723c */ /* 0x040fee000008105c */
[----:B------:R-:W-:Y:S04]  /*69610*/  STL.64 [R1+0x600], R72 ;  /* 0x0006004801007387 */ /* 0x000fe80000100a00 */
[----:B------:R2:W-:Y:S04]  /*69620*/  STL.64 [R1+0x608], R74 ;  /* 0x0006084a01007387 */ /* 0x0005e80000100a00 */
[----:B------:R-:W-:Y:S04]  /*69630*/  STL.64 [R1+0x960], R212 ;  /* 0x000960d401007387 */ /* 0x000fe80000100a00 */
[----:B------:R-:W-:Y:S01]  /*69640*/  STL.64 [R1+0x968], R214 ;  /* 0x000968d601007387 */ /* 0x000fe20000100a00 */
[C---:B--2---:R-:W-:Y:S03]  /*69650*/  HMMA.1688.F32.TF32 R72, R80.reuse, R18, R88 ;  /* 0x000000125048723c */ /* 0x044fe60000081058 */
[----:B------:R-:W-:Y:S04]  /*69660*/  STL.64 [R1+0x950], R76 ;  /* 0x0009504c01007387 */ /* 0x000fe80000100a00 */
[----:B------:R2:W-:Y:S02]  /*69670*/  STL.64 [R1+0x958], R78 ;  /* 0x0009584e01007387 */ /* 0x0005e40000100a00 */
[----:B--2---:R-:W-:Y:S11]  /*69680*/  HMMA.1688.F32.TF32 R76, R80, R26, R96 ;  /* 0x0000001a504c723c */ /* 0x004ff60000081060 */
[----:B------:R-:W-:Y:S03]  /*69690*/  @!UPT UIADD3 URZ, URZ, URZ, URZ ;  /* 0x0000003f3f3ff290 */ /* 0x000fe6000fffe03f */
[----:B------:R-:W-:Y:S04]  /*696a0*/  STL.64 [R1+0x940], R72 ;  /* 0x0009404801007387 */ /* 0x000fe80000100a00 */
[----:B------:R2:W-:Y:S04]  /*696b0*/  STL.64 [R1+0x948], R74 ;  /* 0x0009484a01007387 */ /* 0x0005e80000100a00 */
[----:B------:R-:W-:Y:S04]  /*696c0*/  STL.64 [R1+0x930], R84 ;  /* 0x0009305401007387 */ /* 0x000fe80000100a00 */
[----:B------:R3:W-:Y:S01]  /*696d0*/  STL.64 [R1+0x938], R86 ;  /* 0x0009385601007387 */ /* 0x0007e20000100a00 */
[----:B--2---:R-:W-:Y:S01]  /*696e0*/  IMAD.MOV.U32 R75, RZ, RZ, R76 ;  /* 0x000000ffff4b7224 */ /* 0x004fe200078e004c */
[----:B------:R-:W-:Y:S01]  /*696f0*/  MOV R73, R78 ;  /* 0x0000004e00497202 */ /* 0x000fe20000000f00 */
[----:B------:R-:W-:-:S02]  /*69700*/  IMAD.MOV.U32 R74, RZ, RZ, R77 ;  /* 0x000000ffff4a7224 */ /* 0x000fc400078e004d */
[----:B------:R-:W-:Y:S01]  /*69710*/  IMAD.MOV.U32 R72, RZ, RZ, R79 ;  /* 0x000000ffff487224 */ /* 0x000fe200078e004f */
[C---:B---3--:R-:W-:Y:S08]  /*69720*/  HMMA.1688.F32.TF32 R84, R80.reuse, R30, R100 ;  /* 0x0000001e5054723c */ /* 0x048ff00000081064 */
[C---:B------:R-:W-:Y:S08]  /*69730*/  HMMA.1688.F32.TF32 R76, R80.reuse, R34, R104 ;  /* 0x00000022504c723c */ /* 0x040ff00000081068 */
[C---:B------:R-:W-:Y:S07]  /*69740*/  HMMA.1688.F32.TF32 R88, R80.reuse, R38, R108 ;  /* 0x000000265058723c */ /* 0x040fee000008106c */
[----:B------:R-:W-:Y:S04]  /*69750*/  STL.64 [R1+0x910], R84 ;  /* 0x0009105401007387 */ /* 0x000fe80000100a00 */
[----:B------:R2:W-:Y:S04]  /*69760*/  STL.64 [R1+0x918], R86 ;  /* 0x0009185601007387 */ /* 0x0005e80000100a00 */
[----:B------:R-:W-:Y:S04]  /*69770*/  STL.64 [R1+0x900], R76 ;  /* 0x0009004c01007387 */ /* 0x000fe80000100a00 */
[----:B------:R4:W-:Y:S01]  /*69780*/  STL.64 [R1+0x908], R78 ;  /* 0x0009084e01007387 */ /* 0x0009e20000100a00 */
[C---:B--2---:R-:W-:Y:S08]  /*69790*/  HMMA.1688.F32.TF32 R84, R80.reuse, R42, R112 ;  /* 0x0000002a5054723c */ /* 0x044ff00000081070 */
[C---:B----4-:R-:W-:Y:S01]  /*697a0*/  HMMA.1688.F32.TF32 R76, R80.reuse, R46, R116 ;  /* 0x0000002e504c723c */ /* 0x050fe20000081074 */
[----:B------:R-:W-:Y:S04]  /*697b0*/  STL.64 [R1+0x8f0], R88 ;  /* 0x0008f05801007387 */ /* 0x000fe80000100a00 */
[----:B------:R-:W-:Y:S10]  /*697c0*/  STL.64 [R1+0x8f8], R90 ;  /* 0x0008f85a01007387 */ /* 0x000ff40000100a00 */
[----:B------:R-:W-:Y:S04]  /*697d0*/  STL.64 [R1+0x8e0], R84 ;  /* 0x0008e05401007387 */ /* 0x000fe80000100a00 */
[----:B------:R-:W-:Y:S04]  /*697e0*/  STL.64 [R1+0x8e8], R86 ;  /* 0x0008e85601007387 */ /* 0x000fe80000100a00 */
[----:B------:R-:W-:Y:S04]  /*697f0*/  STL.64 [R1+0x8d0], R76 ;  /* 0x0008d04c01007387 */ /* 0x000fe80000100a00 */
[----:B------:R2:W-:Y:S02]  /*69800*/  STL.64 [R1+0x8d8], R78 ;  /* 0x0008d84e01007387 */ /* 0x0005e40000100a00 */
[C---:B--2---:R-:W-:Y:S08]  /*69810*/  HMMA.1688.F32.TF32 R76, R80.reuse, R58, R128 ;  /* 0x0000003a504c723c */ /* 0x044ff00000081080 */
[C---:B------:R-:W-:Y:S11]  /*69820*/  HMMA.1688.F32.TF32 R84, R80.reuse, R54, R124 ;  /* 0x000000365054723c */ /* 0x040ff6000008107c */
[----:B------:R-:W-:Y:S05]  /*69830*/  @!UPT UIADD3 URZ, URZ, URZ, URZ ;  /* 0x0000003f3f3ff290 */ /* 0x000fea000fffe03f */
        /* <DEDUP_REMOVED lines=11> */
[----:B------:R-:W-:Y:S11]  /*698f0*/  HMMA.1688.F32.TF32 R76, R80, R66, R136 ;  /* 0x00000042504c723c */ /* 0x000ff60000081088 */
[----:B------:R-:W-:Y:S11]  /*69900*/  @!UPT UIADD3 URZ, URZ, URZ, URZ ;  /* 0x0000003f3f3ff290 */ /* 0x000ff6000fffe03f */
[----:B------:R-:W-:Y:S02]  /*69910*/  @!UPT UIADD3 URZ, URZ, URZ, URZ ;  /* 0x0000003f3f3ff290 */ /* 0x000fe4000fffe03f */
[----:B------:R-:W-:Y:S01]  /*69920*/  IMAD.MOV.U32 R135, RZ, RZ, R76 ;  /* 0x000000ffff877224 */ /* 0x000fe200078e004c */
[----:B------:R-:W-:Y:S01]  /*69930*/  MOV R133, R78 ;  /* 0x0000004e00857202 */ /* 0x000fe20000000f00 */
[----:B------:R-:W-:Y:S02]  /*69940*/  IMAD.MOV.U32 R134, RZ, RZ, R77 ;  /* 0x000000ffff867224 */ /* 0x000fe400078e004d */
[----:B------:R-:W-:Y:S02]  /*69950*/  IMAD.MOV.U32 R132, RZ, RZ, R79 ;  /* 0x000000ffff847224 */ /* 0x000fe400078e004f */
[C---:B-1----:R-:W-:Y:S11]  /*69960*/  HMMA.1688.F32.TF32 R76, R68.reuse, R10, R144 ;  /* 0x0000000a444c723c */ /* 0x042ff60000081090 */
[----:B------:R-:W-:Y:S11]  /*69970*/  @!UPT UIADD3 URZ, URZ, URZ, URZ ;  /* 0x0000003f3f3ff290 */ /* 0x000ff6000fffe03f */
[----:B------:R-:W-:Y:S02]  /*69980*/  @!UPT UIADD3 URZ, URZ, URZ, URZ ;  /* 0x0000003f3f3ff290 */ /* 0x000fe4000fffe03f */
[----:B------:R-:W-:Y:S01]  /*69990*/  IMAD.MOV.U32 R139, RZ, RZ, R76 ;  /* 0x000000ffff8b7224 */ /* 0x000fe200078e004c */
[----:B------:R-:W-:Y:S01]  /*699a0*/  MOV R137, R78 ;  /* 0x0000004e00897202 */ /* 0x000fe20000000f00 */
[----:B------:R-:W-:Y:S02]  /*699b0*/  IMAD.MOV.U32 R138, RZ, RZ, R77 ;  /* 0x000000ffff8a7224 */ /* 0x000fe400078e004d */
[----:B------:R-:W-:Y:S02]  /*699c0*/  IMAD.MOV.U32 R136, RZ, RZ, R79 ;  /* 0x000000ffff887224 */ /* 0x000fe400078e004f */
[----:B------:R-:W-:Y:S08]  /*699d0*/  HMMA.1688.F32.TF32 R76, R68, R14, R148 ;  /* 0x0000000e444c723c */ /* 0x000ff00000081094 */
[----:B------:R-:W-:Y:S08]  /*699e0*/  HMMA.1688.F32.TF32 R88, R80, R50, R120 ;  /* 0x000000325058723c */ /* 0x000ff00000081078 */
[----:B------:R-:W-:Y:S08]  /*699f0*/  HMMA.1688.F32.TF32 R80, R68, R6, R140 ;  /* 0x000000064450723c */ /* 0x000ff0000008108c */
[----:B------:R-:W-:Y:S01]  /*69a00*/  IMAD.MOV.U32 R143, RZ, RZ, R76 ;  /* 0x000000ffff8f7224 */ /* 0x000fe200078e004c */
[----:B------:R-:W-:Y:S01]  /*69a10*/  MOV R141, R78 ;  /* 0x0000004e008d7202 */ /* 0x000fe20000000f00 */
[----:B------:R-:W-:-:S02]  /*69a20*/  IMAD.MOV.U32 R142, RZ, RZ, R77 ;  /* 0x000000ffff8e7224 */ /* 0x000fc400078e004d */
[----:B------:R-:W-:Y:S02]  /*69a30*/  IMAD.MOV.U32 R140, RZ, RZ, R79 ;  /* 0x000000ffff8c7224 */ /* 0x000fe400078e004f */
[C---:B------:R-:W-:Y:S01]  /*69a40*/  HMMA.1688.F32.TF32 R76, R68.reuse, R18, R152 ;  /* 0x00000012444c723c */ /* 0x040fe20000081098 */
[----:B------:R-:W-:Y:S04]  /*69a50*/  STL.64 [R1+0x8c0], R88 ;  /* 0x0008c05801007387 */ /* 0x000fe80000100a00 */
[----:B------:R-:W-:Y:S11]  /*69a60*/  STL.64 [R1+0x8c8], R90 ;  /* 0x0008c85a01007387 */ /* 0x000ff60000100a00 */
[----:B------:R-:W-:Y:S08]  /*69a70*/  @!UPT UIADD3 URZ, URZ, URZ, URZ ;  /* 0x0000003f3f3ff290 */ /* 0x000ff0000fffe03f */
[----:B------:R-:W-:Y:S01]  /*69a80*/  IMAD.MOV.U32 R147, RZ, RZ, R76 ;  /* 0x000000ffff937224 */ /* 0x000fe200078e004c */
[----:B------:R-:W-:Y:S01]  /*69a90*/  MOV R145, R78 ;  /* 0x0000004e00917202 */ /* 0x000fe20000000f00 */
[----:B------:R-:W-:Y:S02]  /*69aa0*/  IMAD.MOV.U32 R146, RZ, RZ, R77 ;  /* 0x000000ffff927224 */ /* 0x000fe400078e004d */
[----:B------:R-:W-:Y:S02]  /*69ab0*/  IMAD.MOV.U32 R144, RZ, RZ, R79 ;  /* 0x000000ffff907224 */ /* 0x000fe400078e004f */
[C---:B------:R-:W-:Y:S01]  /*69ac0*/  HMMA.1688.F32.TF32 R76, R68.reuse, R22, R156 ;  /* 0x00000016444c723c */ /* 0x040fe2000008109c */
[----:B------:R-:W-:Y:S04]  /*69ad0*/  STL.64 [R1+0x8b0], R84 ;  /* 0x0008b05401007387 */ /* 0x000fe80000100a00 */
[----:B------:R1:W-:Y:S04]  /*69ae0*/  STL.64 [R1+0x8b8], R86 ;  /* 0x0008b85601007387 */ /* 0x0003e80000100a00 */
[----:B------:R-:W-:Y:S04]  /*69af0*/  STL.64 [R1+0x5e0], R80 ;  /* 0x0005e05001007387 */ /* 0x000fe80000100a00 */
[----:B------:R2:W-:Y:S01]  /*69b00*/  STL.64 [R1+0x5e8], R82 ;  /* 0x0005e85201007387 */ /* 0x0005e20000100a00 */
[C---:B-1----:R-:W-:Y:S09]  /*69b10*/  HMMA.1688.F32.TF32 R84, R68.reuse, R26, R160 ;  /* 0x0000001a4454723c */ /* 0x042ff200000810a0 */
[----:B------:R-:W-:Y:S01]  /*69b20*/  STL.64 [R1+0x3d0], R76 ;  /* 0x0003d04c01007387 */ /* 0x000fe20000100a00 */
[C---:B--2---:R-:W-:Y:S03]  /*69b30*/  HMMA.1688.F32.TF32 R80, R68.reuse, R30, R164 ;  /* 0x0000001e4450723c */ /* 0x044fe600000810a4 */
[----:B------:R1:W-:Y:S05]  /*69b40*/  STL.64 [R1+0x3d8], R78 ;  /* 0x0003d84e01007387 */ /* 0x0003ea0000100a00 */
[----:B-1----:R-:W-:Y:S05]  /*69b50*/  HMMA.1688.F32.TF32 R76, R68, R34, R168 ;  /* 0x00000022444c723c */ /* 0x002fea00000810a8 */
[----:B------:R-:W-:Y:S04]  /*69b60*/  STL.64 [R1+0x3f0], R84 ;  /* 0x0003f05401007387 */ /* 0x000fe80000100a00 */
[----:B------:R-:W-:Y:S06]  /*69b70*/  STL.64 [R1+0x3f8], R86 ;  /* 0x0003f85601007387 */ /* 0x000fec0000100a00 */
[----:B------:R-:W-:Y:S04]  /*69b80*/  STL.64 [R1+0x410], R80 ;  /* 0x0004105001007387 */ /* 0x000fe80000100a00 */
[----:B------:R1:W-:Y:S05]  /*69b90*/  STL.64 [R1+0x418], R82 ;  /* 0x0004185201007387 */ /* 0x0003ea0000100a00 */
[----:B------:R-:W-:Y:S01]  /*69ba0*/  IMAD.MOV.U32 R151, RZ, RZ, R76 ;  /* 0x000000ffff977224 */ /* 0x000fe200078e004c */
[----:B------:R-:W-:Y:S01]  /*69bb0*/  MOV R149, R78 ;  /* 0x0000004e00957202 */ /* 0x000fe20000000f00 */
[----:B------:R-:W-:-:S02]  /*69bc0*/  IMAD.MOV.U32 R150, RZ, RZ, R77 ;  /* 0x000000ffff967224 */ /* 0x000fc400078e004d */
[----:B------:R-:W-:Y:S01]  /*69bd0*/  IMAD.MOV.U32 R148, RZ, RZ, R79 ;  /* 0x000000ffff947224 */ /* 0x000fe200078e004f */
[C---:B-1----:R-:W-:Y:S08]  /*69be0*/  HMMA.1688.F32.TF32 R80, R68.reuse, R38, R172 ;  /* 0x000000264450723c */ /* 0x042ff000000810ac */
[----:B------:R-:W-:Y:S01]  /*69bf0*/  HMMA.1688.F32.TF32 R76, R68, R42, R176 ;  /* 0x0000002a444c723c */ /* 0x000fe200000810b0 */
[----:B------:R-:W-:Y:S01]  /*69c00*/  IMAD.MOV.U32 R84, RZ, RZ, R197 ;  /* 0x000000ffff547224 */ /* 0x000fe200078e00c5 */
[----:B------:R-:W-:Y:S01]  /*69c10*/  MOV R86, R199 ;  /* 0x000000c700567202 */ /* 0x000fe20000000f00 */
[----:B------:R-:W-:-:S02]  /*69c20*/  IMAD.MOV.U32 R85, RZ, RZ, R198 ;  /* 0x000000ffff557224 */ /* 0x000fc400078e00c6 */
[----:B------:R-:W-:-:S10]  /*69c30*/  IMAD.MOV.U32 R87, RZ, RZ, R192 ;  /* 0x000000ffff577224 */ /* 0x000fd400078e00c0 */
[----:B------:R-:W-:Y:S04]  /*69c40*/  STL.64 [R1+0x450], R80 ;  /* 0x0004505001007387 */ /* 0x000fe80000100a00 */
[----:B------:R1:W-:Y:S05]  /*69c50*/  STL.64 [R1+0x458], R82 ;  /* 0x0004585201007387 */ /* 0x0003ea0000100a00 */
[----:B------:R-:W-:Y:S01]  /*69c60*/  IMAD.MOV.U32 R155, RZ, RZ, R76 ;  /* 0x000000ffff9b7224 */ /* 0x000fe200078e004c */
[----:B------:R-:W-:Y:S01]  /*69c70*/  MOV R153, R78 ;  /* 0x0000004e00997202 */ /* 0x000fe20000000f00 */
[----:B------:R-:W-:-:S02]  /*69c80*/  IMAD.MOV.U32 R154, RZ, RZ, R77 ;  /* 0x000000ffff9a7224 */ /* 0x000fc400078e004d */
[----:B------:R-:W-:Y:S01]  /*69c90*/  IMAD.MOV.U32 R76, RZ, RZ, R201 ;  /* 0x000000ffff4c7224 */ /* 0x000fe200078e00c9 */
[----:B------:R-:W-:Y:S01]  /*69ca0*/  MOV R78, R203 ;  /* 0x000000cb004e7202 */ /* 0x000fe20000000f00 */
[----:B------:R-:W2:Y:S01]  /*69cb0*/  LDL.LU R201, [R1+0x272c] ;  /* 0x00272c0001c97983 */ /* 0x000ea20000300800 */
[----:B------:R-:W-:Y:S02]  /*69cc0*/  IMAD.MOV.U32 R77, RZ, RZ, R202 ;  /* 0x000000ffff4d7224 */ /* 0x000fe400078e00ca */
[----:B------:R-:W-:Y:S01]  /*69cd0*/  IMAD.MOV.U32 R152, RZ, RZ, R79 ;  /* 0x000000ffff987224 */ /* 0x000fe200078e004f */
[----:B------:R-:W2:Y:S01]  /*69ce0*/  LDL.LU R202, [R1+0x2728] ;  /* 0x0027280001ca7983 */ /* 0x000ea20000300800 */
[----:B------:R-:W-:-:S03]  /*69cf0*/  IMAD.MOV.U32 R79, RZ, RZ, R196 ;  /* 0x000000ffff4f7224 */ /* 0x000fc600078e00c4 */
[----:B------:R-:W2:Y:S04]  /*69d00*/  LDL.LU R203, [R1+0x2724] ;  /* 0x0027240001cb7983 */ /* 0x000ea80000300800 */
        /* <DEDUP_REMOVED lines=19> */
[----:B------:R-:W1:Y:S04]  /*69e40*/  LDL.LU R180, [R1+0x26f4] ;  /* 0x0026f40001b47983 */ /* 0x000e680000300800 */
[----:B------:R-:W1:Y:S01]  /*69e50*/  LDL.LU R181, [R1+0x26f0] ;  /* 0x0026f00001b57983 */ /* 0x000e620000300800 */
[----:B------:R-:W-:-:S03]  /*69e60*/  IMAD.MOV.U32 R92, RZ, RZ, R182 ;  /* 0x000000ffff5c7224 */ /* 0x000fc600078e00b6 */
[----:B------:R-:W2:Y:S01]  /*69e70*/  LDL.LU R100, [R1+0x4f0] ;  /* 0x0004f00001647983 */ /* 0x000ea20000300800 */
[----:B------:R-:W-:-:S03]  /*69e80*/  IMAD.MOV.U32 R93, RZ, RZ, R183 ;  /* 0x000000ffff5d7224 */ /* 0x000fc600078e00b7 */
[----:B------:R-:W2:Y:S04]  /*69e90*/  LDL.LU R101, [R1+0x4f4] ;  /* 0x0004f40001657983 */ /* 0x000ea80000300800 */
[----:B------:R-:W2:Y:S04]  /*69ea0*/  LDL.LU R102, [R1+0x4f8] ;  /* 0x0004f80001667983 */ /* 0x000ea80000300800 */
[----:B------:R-:W2:Y:S04]  /*69eb0*/  LDL.LU R103, [R1+0x4fc] ;  /* 0x0004fc0001677983 */ /* 0x000ea80000300800 */
[----:B------:R-:W1:Y:S04]  /*69ec0*/  LDL.LU R182, [R1+0x26ec] ;  /* 0x0026ec0001b67983 */ /* 0x000e680000300800 */
[----:B------:R-:W1:Y:S01]  /*69ed0*/  LDL.LU R183, [R1+0x26e8] ;  /* 0x0026e80001b77983 */ /* 0x000e620000300800 */
[----:B------:R-:W-:Y:S01]  /*69ee0*/  MOV R94, R185 ;  /* 0x000000b9005e7202 */ /* 0x000fe20000000f00 */
[----:B------:R-:W-:-:S02]  /*69ef0*/  IMAD.MOV.U32 R95, RZ, RZ, R186 ;  /* 0x000000ffff5f7224 */ /* 0x000fc400078e00ba */
[----:B------:R-:W2:Y:S01]  /*69f00*/  LDL.LU R185, [R1+0x26e4] ;  /* 0x0026e40001b97983 */ /* 0x000ea20000300800 */
[----:B------:R-:W-:Y:S01]  /*69f10*/  IMAD.MOV.U32 R212, RZ, RZ, R187 ;  /* 0x000000ffffd47224 */ /* 0x000fe200078e00bb */
[----:B------:R-:W-:Y:S01]  /*69f20*/  MOV R214, R191 ;  /* 0x000000bf00d67202 */ /* 0x000fe20000000f00 */
[----:B------:R-:W-:Y:S01]  /*69f30*/  IMAD.MOV.U32 R213, RZ, RZ, R190 ;  /* 0x000000ffffd57224 */ /* 0x000fe200078e00be */
[----:B------:R-:W2:Y:S04]  /*69f40*/  LDL.LU R186, [R1+0x26e0] ;  /* 0x0026e00001ba7983 */ /* 0x000ea80000300800 */
[----:B------:R-:W2:Y:S04]  /*69f50*/  LDL.LU R187, [R1+0x26dc] ;  /* 0x0026dc0001bb7983 */ /* 0x000ea80000300800 */
[----:B------:R-:W2:Y:S04]  /*69f60*/  LDL.LU R190, [R1+0x26d8] ;  /* 0x0026d80001be7983 */ /* 0x000ea80000300800 */
[----:B------:R-:W2:Y:S01]  /*69f70*/  LDL.LU R191, [R1+0x26d4] ;  /* 0x0026d40001bf7983 */ /* 0x000ea20000300800 */
[----:B------:R-:W-:Y:S01]  /*69f80*/  IMAD.MOV.U32 R215, RZ, RZ, R9 ;  /* 0x000000ffffd77224 */ /* 0x000fe200078e0009 */
[----:B------:R-:W-:Y:S08]  /*69f90*/  HMMA.1688.F32.TF32 R88, R244, R54, R88 ;  /* 0x00000036f458723c */ /* 0x000ff00000081058 */
[C---:B-1----:R-:W-:Y:S08]  /*69fa0*/  HMMA.1688.F32.TF32 R80, R68.reuse, R46, R180 ;  /* 0x0000002e4450723c */ /* 0x042ff000000810b4 */
[C---:B--2---:R-:W-:Y:S11]  /*69fb0*/  HMMA.1688.F32.TF32 R104, R68.reuse, R54, R188 ;  /* 0x000000364468723c */ /* 0x044ff600000810bc */
[----:B------:R-:W-:Y:S05]  /*69fc0*/  @!UPT UIADD3 URZ, URZ, URZ, URZ ;  /* 0x0000003f3f3ff290 */ /* 0x000fea000fffe03f */
[----:B------:R-:W-:Y:S01]  /*69fd0*/  IMAD.MOV.U32 R159, RZ, RZ, R80 ;  /* 0x000000ffff9f7224 */ /* 0x000fe200078e0050 */
[----:B------:R-:W-:Y:S01]  /*69fe0*/  MOV R157, R82 ;  /* 0x00000052009d7202 */ /* 0x000fe20000000f00 */
[----:B------:R-:W-:Y:S02]  /*69ff0*/  IMAD.MOV.U32 R158, RZ, RZ, R81 ;  /* 0x000000ffff9e7224 */ /* 0x000fe400078e0051 */
[----:B------:R-:W-:Y:S02]  /*6a000*/  IMAD.MOV.U32 R156, RZ, RZ, R83 ;  /* 0x000000ffff9c7224 */ /* 0x000fe400078e0053 */
[C---:B------:R-:W-:Y:S08]  /*6a010*/  HMMA.1688.F32.TF32 R80, R68.reuse, R50, R184 ;  /* 0x000000324450723c */ /* 0x040ff000000810b8 */
[----:B----4-:R-:W-:Y:S01]  /*6a020*/  HMMA.1688.F32.TF32 R108, R68, R58, R192 ;  /* 0x0000003a446c723c */ /* 0x010fe200000810c0 */
[----:B------:R-:W-:Y:S04]  /*6a030*/  STL.64 [R1+0x4a0], R104 ;  /* 0x0004a06801007387 */ /* 0x000fe80000100a00 */
[----:B------:R1:W-:Y:S11]  /*6a040*/  STL.64 [R1+0x4a8], R106 ;  /* 0x0004a86a01007387 */ /* 0x0003f60000100a00 */
[----:B------:R-:W-:Y:S01]  /*6a050*/  IMAD.MOV.U32 R167, RZ, RZ, R80 ;  /* 0x000000ffffa77224 */ /* 0x000fe200078e0050 */
[----:B------:R-:W-:Y:S01]  /*6a060*/  MOV R165, R82 ;  /* 0x0000005200a57202 */ /* 0x000fe20000000f00 */
[----:B------:R-:W-:-:S02]  /*6a070*/  IMAD.MOV.U32 R166, RZ, RZ, R81 ;  /* 0x000000ffffa67224 */ /* 0x000fc400078e0051 */
[----:B------:R-:W-:Y:S02]  /*6a080*/  IMAD.MOV.U32 R164, RZ, RZ, R83 ;  /* 0x000000ffffa47224 */ /* 0x000fe400078e0053 */
[C---:B---3--:R-:W-:Y:S08]  /*6a090*/  HMMA.1688.F32.TF32 R80, R68.reuse, R62, R196 ;  /* 0x0000003e4450723c */ /* 0x048ff000000810c4 */
[----:B-1----:R-:W-:Y:S08]  /*6a0a0*/  HMMA.1688.F32.TF32 R104, R68, R66, R200 ;  /* 0x000000424468723c */ /* 0x002ff000000810c8 */
[C---:B------:R-:W-:Y:S01]  /*6a0b0*/  HMMA.1688.F32.TF32 R68, R244.reuse, R6, R204 ;  /* 0x00000006f444723c */ /* 0x040fe200000810cc */
        /* <DEDUP_REMOVED lines=10> */
[C---:B-1----:R-:W-:Y:S01]  /*6a160*/  HMMA.1688.F32.TF32 R68, R244.reuse, R18, R220 ;  /* 0x00000012f444723c */ /* 0x042fe200000810dc */
[----:B------:R-:W-:Y:S04]  /*6a170*/  LDS R18, [R252+0x19000] ;  /* 0x01900000fc127984 */ /* 0x000fe80000000800 */
[----:B------:R-:W-:Y:S04]  /*6a180*/  LDS R19, [R3+0x19000] ;  /* 0x0190000003137984 */ /* 0x000fe80000000800 */
[----:B------:R-:W-:Y:S04]  /*6a190*/  STL.64 [R1+0x550], R80 ;  /* 0x0005505001007387 */ /* 0x000fe80000100a00 */
[----:B------:R1:W-:Y:S04]  /*6a1a0*/  STL.64 [R1+0x558], R82 ;  /* 0x0005585201007387 */ /* 0x0003e80000100a00 */
[----:B------:R-:W-:Y:S04]  /*6a1b0*/  STL.64 [R1+0x4e0], R104 ;  /* 0x0004e06801007387 */ /* 0x000fe80000100a00 */
[----:B------:R2:W-:Y:S01]  /*6a1c0*/  STL.64 [R1+0x4e8], R106 ;  /* 0x0004e86a01007387 */ /* 0x0005e20000100a00 */
[C---:B-1----:R-:W-:Y:S03]  /*6a1d0*/  HMMA.1688.F32.TF32 R80, R244.reuse, R22, R224 ;  /* 0x00000016f450723c */ /* 0x042fe600000810e0 */
[----:B------:R-:W-:Y:S04]  /*6a1e0*/  STL.64 [R1+0x4d0], R68 ;  /* 0x0004d04401007387 */ /* 0x000fe80000100a00 */
[----:B------:R1:W-:Y:S01]  /*6a1f0*/  STL.64 [R1+0x4d8], R70 ;  /* 0x0004d84601007387 */ /* 0x0003e20000100a00 */
[C---:B--2---:R-:W-:Y:S03]  /*6a200*/  HMMA.1688.F32.TF32 R104, R244.reuse, R26, R228 ;  /* 0x0000001af468723c */ /* 0x044fe600000810e4 */
[----:B------:R-:W-:Y:S04]  /*6a210*/  LDS R26, [R252+0x19080] ;  /* 0x01908000fc1a7984 */ /* 0x000fe80000000800 */
[----:B------:R-:W-:Y:S01]  /*6a220*/  LDS R27, [R3+0x19080] ;  /* 0x01908000031b7984 */ /* 0x000fe20000000800 */
[C---:B-1----:R-:W-:Y:S03]  /*6a230*/  HMMA.1688.F32.TF32 R68, R244.reuse, R30, R232 ;  /* 0x0000001ef444723c */ /* 0x042fe600000810e8 */
[----:B------:R-:W-:Y:S04]  /*6a240*/  LDS R22, [R252+0x19100] ;  /* 0x01910000fc167984 */ /* 0x000fe80000000800 */
[----:B------:R-:W-:Y:S04]  /*6a250*/  LDS R23, [R3+0x19100] ;  /* 0x0191000003177984 */ /* 0x000fe80000000800 */
[----:B------:R-:W-:Y:S04]  /*6a260*/  STL.64 [R1+0x4c0], R80 ;  /* 0x0004c05001007387 */ /* 0x000fe80000100a00 */
[----:B------:R1:W-:Y:S04]  /*6a270*/  STL.64 [R1+0x4c8], R82 ;  /* 0x0004c85201007387 */ /* 0x0003e80000100a00 */
[----:B------:R-:W-:Y:S04]  /*6a280*/  STL.64 [R1+0x4b0], R104 ;  /* 0x0004b06801007387 */ /* 0x000fe80000100a00 */
[----:B------:R-:W-:Y:S04]  /*6a290*/  STL.64 [R1+0x4b8], R106 ;  /* 0x0004b86a01007387 */ /* 0x000fe80000100a00 */
[----:B------:R-:W2:Y:S01]  /*6a2a0*/  LDL.LU R9, [R1+0x9c0] ;  /* 0x0009c00001097983 */ /* 0x000ea20000300800 */
[C---:B-1----:R-:W-:Y:S03]  /*6a2b0*/  HMMA.1688.F32.TF32 R80, R244.reuse, R34, R236 ;  /* 0x00000022f450723c */ /* 0x042fe600000810ec */
[----:B------:R-:W-:Y:S04]  /*6a2c0*/  STL.64 [R1+0x460], R68 ;  /* 0x0004604401007387 */ /* 0x000fe80000100a00 */
[----:B------:R1:W-:Y:S02]  /*6a2d0*/  STL.64 [R1+0x468], R70 ;  /* 0x0004684601007387 */ /* 0x0003e40000100a00 */
[C---:B-1----:R-:W-:Y:S02]  /*6a2e0*/  HMMA.1688.F32.TF32 R68, R244.reuse, R38, R240 ;  /* 0x00000026f444723c */ /* 0x042fe400000810f0 */
[----:B------:R-:W-:Y:S11]  /*6a2f0*/  LDS R240, [R252+0x18300] ;  /* 0x01830000fcf07984 */ /* 0x000ff60000000800 */
[----:B------:R-:W-:Y:S01]  /*6a300*/  @!UPT UIADD3 URZ, URZ, URZ, URZ ;  /* 0x0000003f3f3ff290 */ /* 0x000fe2000fffe03f */
[----:B------:R-:W-:Y:S01]  /*6a310*/  STL.64 [R1+0x440], R80 ;  /* 0x0004405001007387 */ /* 0x000fe20000100a00 */
[C---:B------:R-:W-:Y:S03]  /*6a320*/  HMMA.1688.F32.TF32 R100, R244.reuse, R42, R100 ;  /* 0x0000002af464723c */ /* 0x040fe60000081064 */
[----:B------:R1:W-:Y:S04]  /*6a330*/  STL.64 [R1+0x448], R82 ;  /* 0x0004485201007387 */ /* 0x0003e80000100a00 */
[----:B------:R-:W-:Y:S04]  /*6a340*/  LDS R242, [R252+0x19300] ;  /* 0x01930000fcf27984 */ /* 0x000fe80000000800 */
[----:B------:R-:W-:Y:S01]  /*6a350*/  LDS R241, [R3+0x18300] ;  /* 0x0183000003f17984 */ /* 0x000fe20000000800 */
[C---:B-1----:R-:W-:Y:S03]  /*6a360*/  HMMA.1688.F32.TF32 R80, R244.reuse, R46, R96 ;  /* 0x0000002ef450723c */ /* 0x042fe60000081060 */
[----:B------:R-:W-:Y:S04]  /*6a370*/  LDS R243, [R3+0x19300] ;  /* 0x0193000003f37984 */ /* 0x000fe80000000800 */
[----:B------:R-:W-:Y:S04]  /*6a380*/  STL.64 [R1+0x420], R68 ;  /* 0x0004204401007387 */ /* 0x000fe80000100a00 */
[----:B------:R1:W-:Y:S02]  /*6a390*/  STL.64 [R1+0x428], R70 ;  /* 0x0004284601007387 */ /* 0x0003e40000100a00 */
[C---:B-1----:R-:W-:Y:S02]  /*6a3a0*/  HMMA.1688.F32.TF32 R68, R244.reuse, R50, R92 ;  /* 0x00000032f444723c */ /* 0x042fe4000008105c */
[----:B------:R-:W-:Y:S04]  /*6a3b0*/  STL.64 [R1+0x400], R100 ;  /* 0x0004006401007387 */ /* 0x000fe80000100a00 */
[----:B------:R-:W-:Y:S04]  /*6a3c0*/  STL.64 [R1+0x408], R102 ;  /* 0x0004086601007387 */ /* 0x000fe80000100a00 */
[----:B------:R-:W-:Y:S04]  /*6a3d0*/  STL.64 [R1+0x3e0], R80 ;  /* 0x0003e05001007387 */ /* 0x000fe80000100a00 */
[----:B------:R1:W-:Y:S09]  /*6a3e0*/  STL.64 [R1+0x3e8], R82 ;  /* 0x0003e85201007387 */ /* 0x0003f20000100a00 */
[----:B------:R-:W-:Y:S01]  /*6a3f0*/  STL.64 [R1+0x3c0], R68 ;  /* 0x0003c04401007387 */ /* 0x000fe20000100a00 */
[C---:B-1----:R-:W-:Y:S03]  /*6a400*/  HMMA.1688.F32.TF32 R80, R244.reuse, R58, R84 ;  /* 0x0000003af450723c */ /* 0x042fe60000081054 */
[----:B------:R1:W-:Y:S05]  /*6a410*/  STL.64 [R1+0x3c8], R70 ;  /* 0x0003c84601007387 */ /* 0x0003ea0000100a00 */
[----:B-1----:R-:W-:Y:S01]  /*6a420*/  HMMA.1688.F32.TF32 R68, R244, R62, R76 ;  /* 0x0000003ef444723c */ /* 0x002fe2000008104c */
[----:B------:R-:W-:Y:S04]  /*6a430*/  STL.64 [R1+0x3a0], R88 ;  /* 0x0003a05801007387 */ /* 0x000fe80000100a00 */
[----:B------:R-:W-:Y:S01]  /*6a440*/  STL.64 [R1+0x3a8], R90 ;  /* 0x0003a85a01007387 */ /* 0x000fe20000100a00 */
[----:B------:R-:W-:-:S09]  /*6a450*/  IMAD.MOV.U32 R92, RZ, RZ, R13 ;  /* 0x000000ffff5c7224 */ /* 0x000fd200078e000d */
[----:B------:R-:W-:Y:S01]  /*6a460*/  STL.64 [R1+0x1f0], R80 ;  /* 0x0001f05001007387 */ /* 0x000fe20000100a00 */
[----:B------:R-:W-:-:S03]  /*6a470*/  IMAD.MOV.U32 R93, RZ, RZ, R16 ;  /* 0x000000ffff5d7224 */ /* 0x000fc600078e0010 */
[----:B------:R-:W-:Y:S01]  /*6a480*/  STL.64 [R1+0x1f8], R82 ;  /* 0x0001f85201007387 */ /* 0x000fe20000100a00 */
[----:B------:R-:W-:Y:S01]  /*6a490*/  MOV R94, R17 ;  /* 0x00000011005e7202 */ /* 0x000fe20000000f00 */
[----:B------:R-:W-:Y:S02]  /*6a4a0*/  IMAD.MOV.U32 R95, RZ, RZ, R5 ;  /* 0x000000ffff5f7224 */ /* 0x000fe400078e0005 */
[----:B------:R-:W-:Y:S01]  /*6a4b0*/  IMAD.MOV.U32 R76, RZ, RZ, R12 ;  /* 0x000000ffff4c7224 */ /* 0x000fe200078e000c */
[----:B------:R-:W-:Y:S04]  /*6a4c0*/  STL.64 [R1+0xe0], R68 ;  /* 0x0000e04401007387 */ /* 0x000fe80000100a00 */
[----:B------:R-:W-:Y:S04]  /*6a4d0*/  STL.64 [R1+0xe8], R70 ;  /* 0x0000e84601007387 */ /* 0x000fe80000100a00 */
[----:B------:R-:W3:Y:S01]  /*6a4e0*/  LDL.LU R13, [R1+0x26d0] ;  /* 0x0026d000010d7983 */ /* 0x000ee20000300800 */
[----:B------:R-:W-:-:S03]  /*6a4f0*/  IMAD.MOV.U32 R77, RZ, RZ, R8 ;  /* 0x000000ffff4d7224 */ /* 0x000fc600078e0008 */
[----:B------:R-:W4:Y:S01]  /*6a500*/  LDL.LU R16, [R1+0x26cc] ;  /* 0x0026cc0001107983 */ /* 0x000f220000300800 */
[----:B------:R-:W-:-:S03]  /*6a510*/  MOV R78, R4 ;  /* 0x00000004004e7202 */ /* 0x000fc60000000f00 */
[----:B------:R-:W4:Y:S04]  /*6a520*/  LDL.LU R17, [R1+0x26c8] ;  /* 0x0026c80001117983 */ /* 0x000f280000300800 */
[----:B------:R-:W4:Y:S04]  /*6a530*/  LDL.LU R5, [R1+0x26c4] ;  /* 0x0026c40001057983 */ /* 0x000f280000300800 */
[----:B------:R-:W4:Y:S04]  /*6a540*/  LDL.LU R12, [R1+0x26c0] ;  /* 0x0026c000010c7983 */ /* 0x000f280000300800 */
[----:B------:R-:W4:Y:S04]  /*6a550*/  LDL.LU R8, [R1+0x26bc] ;  /* 0x0026bc0001087983 */ /* 0x000f280000300800 */
[----:B------:R-:W4:Y:S04]  /*6a560*/  LDL.LU R4, [R1+0x26b8] ;  /* 0x0026b80001047983 */ /* 0x000f280000300800 */
[----:B------:R-:W4:Y:S04]  /*6a570*/  LDL.LU R79, [R1+0xbc] ;  /* 0x0000bc00014f7983 */ /* 0x000f280000300800 */
[----:B------:R-:W4:Y:S01]  /*6a580*/  LDL.LU R96, [R1+0xc0] ;  /* 0x0000c00001607983 */ /* 0x000f220000300800 */
[----:B------:R-:W-:Y:S11]  /*6a590*/  HMMA.1688.F32.TF32 R244, R244, R66, R212 ;  /* 0x00000042f4f4723c */ /* 0x000ff600000810d4 */
[----:B------:R-:W-:Y:S11]  /*6a5a0*/  @!UPT UIADD3 URZ, URZ, URZ, URZ ;  /* 0x0000003f3f3ff290 */ /* 0x000ff6000fffe03f */
[----:B------:R-:W-:Y:S01]  /*6a5b0*/  @!UPT UIADD3 URZ, URZ, URZ, URZ ;  /* 0x0000003f3f3ff290 */ /* 0x000fe2000fffe03f */
[----:B------:R-:W-:Y:S04]  /*6a5c0*/  STL.64 [R1+0x2650], R246 ;  /* 0x002650f601007387 */ /* 0x000fe80000100a00 */
[----:B------:R-:W-:Y:S01]  /*6a5d0*/  STL.64 [R1+0x2648], R244 ;  /* 0x002648f401007387 */ /* 0x000fe20000100a00 */
[----:B------:R-:W-:Y:S02]  /*6a5e0*/  IMAD.MOV.U32 R86, RZ, RZ, R2 ;  /* 0x000000ffff567224 */ /* 0x000fe400078e0002 */
[----:B------:R-:W-:Y:S01]  /*6a5f0*/  IMAD.MOV.U32 R87, RZ, RZ, R0 ;  /* 0x000000ffff577224 */ /* 0x000fe200078e0000 */
[----:B--2---:R-:W-:Y:S04]  /*6a600*/  LDSM.16.M88.4 R236, [R9+0x84180] ;  /* 0x0841800009ec783b */ /* 0x004fe80000000200 */
[----:B------:R-:W-:Y:S04]  /*6a610*/  LDSM.16.M88.4 R232, [R9+0x86180] ;  /* 0x0861800009e8783b */ /* 0x000fe80000000200 */
        /* <DEDUP_REMOVED lines=10> */
[----:B------:R-:W-:Y:S01]  /*6a6c0*/  LDSM.16.M88.4 R188, [R9+0x9c180] ;  /* 0x09c1800009bc783b */ /* 0x000fe20000000200 */
[----:B---3--:R-:W-:-:S02]  /*6a6d0*/  IMAD.MOV.U32 R99, RZ, RZ, R13 ;  /* 0x000000ffff637224 */ /* 0x008fc400078e000d */
[----:B----4-:R-:W-:Y:S01]  /*6a6e0*/  IMAD.MOV.U32 R102, RZ, RZ, R5 ;  /* 0x000000ffff667224 */ /* 0x010fe200078e0005 */
[----:B------:R-:W-:Y:S02]  /*6a6f0*/  MOV R100, R12 ;  /* 0x0000000c00647202 */ /* 0x000fe40000000f00 */
[----:B------:R-:W1:Y:S01]  /*6a700*/  LDSM.16.M88.4 R12, [R9+0x80180] ;  /* 0x08018000090c783b */ /* 0x000e620000000200 */
[----:B------:R-:W-:-:S03]  /*6a710*/  IMAD.MOV.U32 R103, RZ, RZ, R4 ;  /* 0x000000ffff677224 */ /* 0x000fc600078e0004 */
[----:B------:R-:W2:Y:S01]  /*6a720*/  LDSM.16.M88.4 R4, [R9+0x82180] ;  /* 0x082180000904783b */ /* 0x000ea20000000200 */
[----:B------:R-:W-:Y:S02]  /*6a730*/  IMAD.MOV.U32 R97, RZ, RZ, R17 ;  /* 0x000000ffff617224 */ /* 0x000fe400078e0011 */
[----:B------:R-:W-:Y:S01]  /*6a740*/  IMAD.MOV.U32 R98, RZ, RZ, R16 ;  /* 0x000000ffff627224 */ /* 0x000fe200078e0010 */
[----:B------:R-:W-:Y:S04]  /*6a750*/  LDS R17, [R3+0x18000] ;  /* 0x0180000003117984 */ /* 0x000fe80000000800 */
[----:B------:R-:W3:Y:S01]  /*6a760*/  LDS R16, [R252+0x18000] ;  /* 0x01800000fc107984 */ /* 0x000ee20000000800 */
[----:B------:R-:W-:-:S03]  /*6a770*/  IMAD.MOV.U32 R101, RZ, RZ, R8 ;  /* 0x000000ffff657224 */ /* 0x000fc600078e0008 */
[----:B------:R-:W4:Y:S04]  /*6a780*/  LDSM.16.M88.4 R8, [R9+0x9e180] ;  /* 0x09e180000908783b */ /* 0x000f280000000200 */
[----:B-1----:R-:W-:Y:S04]  /*6a790*/  STL [R1+0x265c], R14 ;  /* 0x00265c0e01007387 */ /* 0x002fe80000100800 */
[----:B------:R-:W-:Y:S04]  /*6a7a0*/  STL [R1+0x2658], R15 ;  /* 0x0026580f01007387 */ /* 0x000fe80000100800 */
[----:B--2---:R-:W-:Y:S04]  /*6a7b0*/  STL [R1+0x2664], R6 ;  /* 0x0026640601007387 */ /* 0x004fe80000100800 */
        /* <DEDUP_REMOVED lines=27> */
[----:B------:R-:W2:Y:S01]  /*6a970*/  LDL.LU R88, [R1+0x90] ;  /* 0x0000900001587983 */ /* 0x000ea20000300800 */
[----:B---3--:R-:W-:Y:S03]  /*6a980*/  HMMA.1688.F32.TF32 R68, R16, R12, R100 ;  /* 0x0000000c1044723c */ /* 0x008fe60000081064 */
[----:B------:R-:W2:Y:S04]  /*6a990*/  LDL.LU R89, [R1+0x94] ;  /* 0x0000940001597983 */ /* 0x000ea80000300800 */
[----:B------:R-:W2:Y:S04]  /*6a9a0*/  LDL.LU R90, [R1+0x98] ;  /* 0x00009800015a7983 */ /* 0x000ea80000300800 */
[----:B------:R-:W2:Y:S04]  /*6a9b0*/  LDL.LU R91, [R1+0x9c] ;  /* 0x00009c00015b7983 */ /* 0x000ea80000300800 */
[----:B----4-:R-:W-:Y:S04]  /*6a9c0*/  STL [R1+0x255c], R10 ;  /* 0x00255c0a01007387 */ /* 0x010fe80000100800 */
[----:B------:R-:W-:Y:S04]  /*6a9d0*/  STL [R1+0x2558], R11 ;  /* 0x0025580b01007387 */ /* 0x000fe80000100800 */
[----:B------:R1:W-:Y:S01]  /*6a9e0*/  STL.64 [R1+0xd0], R68 ;  /* 0x0000d04401007387 */ /* 0x0003e20000100a00 */
[----:B------:R-:W-:Y:S01]  /*6a9f0*/  MOV R2, R70 ;  /* 0x0000004600027202 */ /* 0x000fe20000000f00 */
[----:B------:R-:W-:-:S02]  /*6aa00*/  IMAD.MOV.U32 R0, RZ, RZ, R71 ;  /* 0x000000ffff007224 */ /* 0x000fc400078e0047 */
[C---:B-1----:R-:W-:Y:S11]  /*6aa10*/  HMMA.1688.F32.TF32 R68, R16.reuse, R4, R96 ;  /* 0x000000041044723c */ /* 0x042ff60000081060 */
[----:B------:R-:W-:Y:S11]  /*6aa20*/  @!UPT UIADD3 URZ, URZ, URZ, URZ ;  /* 0x0000003f3f3ff290 */ /* 0x000ff6000fffe03f */
[----:B------:R-:W-:Y:S02]  /*6aa30*/  @!UPT UIADD3 URZ, URZ, URZ, URZ ;  /* 0x0000003f3f3ff290 */ /* 0x000fe4000fffe03f */
[----:B------:R-:W-:Y:S01]  /*6aa40*/  IMAD.MOV.U32 R6, RZ, RZ, R68 ;  /* 0x000000ffff067224 */ /* 0x000fe200078e0044 */
[----:B------:R-:W-:Y:S01]  /*6aa50*/  MOV R14, R70 ;  /* 0x00000046000e7202 */ /* 0x000fe20000000f00 */
[----:B------:R-:W-:Y:S02]  /*6aa60*/  IMAD.MOV.U32 R7, RZ, RZ, R69 ;  /* 0x000000ffff077224 */ /* 0x000fe400078e0045 */
[----:B------:R-:W-:Y:S02]  /*6aa70*/  IMAD.MOV.U32 R15, RZ, RZ, R71 ;  /* 0x000000ffff0f7224 */ /* 0x000fe400078e0047 */
[C---:B------:R-:W-:Y:S01]  /*6aa80*/  HMMA.1688.F32.TF32 R68, R16.reuse, R236, R76 ;  /* 0x000000ec1044723c */ /* 0x040fe2000008104c */
[----:B------:R-:W3:Y:S11]  /*6aa90*/  LDL.LU R76, [R1+0x70] ;  /* 0x00007000014c7983 */ /* 0x000ef60000300800 */
[----:B------:R-:W-:Y:S11]  /*6aaa0*/  @!UPT UIADD3 URZ, URZ, URZ, URZ ;  /* 0x0000003f3f3ff290 */ /* 0x000ff6000fffe03f */
[----:B------:R-:W-:Y:S04]  /*6aab0*/  STL.64 [R1+0xb0], R68 ;  /* 0x0000b04401007387 */ /* 0x000fe80000100a00 */
[----:B------:R1:W-:Y:S04]  /*6aac0*/  STL.64 [R1+0xb8], R70 ;  /* 0x0000b84601007387 */ /* 0x0003e80000100a00 */
[----:B------:R-:W3:Y:S04]  /*6aad0*/  LDL.LU R77, [R1+0x74] ;  /* 0x00007400014d7983 */ /* 0x000ee80000300800 */
[----:B------:R-:W3:Y:S04]  /*6aae0*/  LDL.LU R78, [R1+0x78] ;  /* 0x00007800014e7983 */ /* 0x000ee80000300800 */
[----:B------:R-:W3:Y:S01]  /*6aaf0*/  LDL.LU R79, [R1+0x7c] ;  /* 0x00007c00014f7983 */ /* 0x000ee20000300800 */
[----:B-1----:R-:W-:Y:S01]  /*6ab00*/  HMMA.1688.F32.TF32 R68, R16, R232, R92 ;  /* 0x000000e81044723c */ /* 0x002fe2000008105c */
[----:B------:R-:W-:Y:S01]  /*6ab10*/  MOV R84, R25 ;  /* 0x0000001900547202 */ /* 0x000fe20000000f00 */
[----:B------:R-:W-:Y:S01]  /*6ab20*/  IMAD.MOV.U32 R85, RZ, RZ, R24 ;  /* 0x000000ffff557224 */ /* 0x000fe200078e0018 */
[----:B------:R-:W-:Y:S04]  /*6ab30*/  LDS R25, [R3+0x18080] ;  /* 0x0180800003197984 */ /* 0x000fe80000000800 */
[----:B------:R-:W1:Y:S11]  /*6ab40*/  LDS R24, [R252+0x18080] ;  /* 0x01808000fc187984 */ /* 0x000e760000000800 */
[----:B------:R-:W-:Y:S06]  /*6ab50*/  @!UPT UIADD3 URZ, URZ, URZ, URZ ;  /* 0x0000003f3f3ff290 */ /* 0x000fec000fffe03f */
[----:B------:R-:W-:Y:S01]  /*6ab60*/  IMAD.MOV.U32 R194, RZ, RZ, R68 ;  /* 0x000000ffffc27224 */ /* 0x000fe200078e0044 */
[----:B------:R-:W-:Y:S01]  /*6ab70*/  MOV R198, R70 ;  /* 0x0000004600c67202 */ /* 0x000fe20000000f00 */
[----:B------:R-:W-:Y:S02]  /*6ab80*/  IMAD.MOV.U32 R195, RZ, RZ, R69 ;  /* 0x000000ffffc37224 */ /* 0x000fe400078e0045 */
[----:B------:R-:W-:-:S03]  /*6ab90*/  IMAD.MOV.U32 R199, RZ, RZ, R71 ;  /* 0x000000ffffc77224 */ /* 0x000fc600078e0047 */
[----:B------:R-:W-:Y:S04]  /*6aba0*/  STL [R1+0x260c], R195 ;  /* 0x00260cc301007387 */ /* 0x000fe80000100800 */
[----:B------:R-:W-:Y:S04]  /*6abb0*/  STL [R1+0x2608], R194 ;  /* 0x002608c201007387 */ /* 0x000fe80000100800 */
[----:B------:R4:W-:Y:S04]  /*6abc0*/  STL [R1+0x2604], R198 ;  /* 0x002604c601007387 */ /* 0x0009e80000100800 */
        /* <DEDUP_REMOVED lines=8> */
[----:B------:R-:W-:Y:S03]  /*6ac50*/  HMMA.1688.F32.TF32 R68, R16, R224, R84 ;  /* 0x000000e01044723c */ /* 0x000fe60000081054 */
[----:B------:R-:W-:Y:S04]  /*6ac60*/  STL [R1+0x2614], R207 ;  /* 0x002614cf01007387 */ /* 0x000fe80000100800 */
[----:B------:R-:W-:Y:S04]  /*6ac70*/  STL [R1+0x2610], R206 ;  /* 0x002610ce01007387 */ /* 0x000fe80000100800 */
[----:B------:R2:W-:Y:S04]  /*6ac80*/  STL [R1+0x25fc], R202 ;  /* 0x0025fcca01007387 */ /* 0x0005e80000100800 */
[----:B------:R1:W-:Y:S04]  /*6ac90*/  STL [R1+0x25f8], R203 ;  /* 0x0025f8cb01007387 */ /* 0x0003e80000100800 */
        /* <DEDUP_REMOVED lines=8> */
[----:B------:R1:W-:Y:S04]  /*6ad20*/  STL [R1+0x2624], R223 ;  /* 0x002624df01007387 */ /* 0x0003e80000100800 */
[----:B------:R-:W-:Y:S04]  /*6ad30*/  STL [R1+0x2620], R222 ;  /* 0x002620de01007387 */ /* 0x000fe80000100800 */
[----:B------:R1:W-:Y:S04]  /*6ad40*/  STL [R1+0x261c], R219 ;  /* 0x00261cdb01007387 */ /* 0x0003e80000100800 */
[----:B------:R1:W-:Y:S04]  /*6ad50*/  STL [R1+0x2618], R218 ;  /* 0x002618da01007387 */ /* 0x0003e80000100800 */
[----:B------:R-:W4:Y:S04]  /*6ad60*/  LDL.LU R100, [R1+0x50] ;  /* 0x0000500001647983 */ /* 0x000f280000300800 */
[----:B------:R-:W4:Y:S04]  /*6ad70*/  LDL.LU R101, [R1+0x54] ;  /* 0x0000540001657983 */ /* 0x000f280000300800 */
[----:B------:R-:W4:Y:S04]  /*6ad80*/  LDL.LU R102, [R1+0x58] ;  /* 0x0000580001667983 */ /* 0x000f280000300800 */
[----:B------:R-:W4:Y:S01]  /*6ad90*/  LDL.LU R103, [R1+0x5c] ;  /* 0x00005c0001677983 */ /* 0x000f220000300800 */
[----:B---3--:R-:W-:Y:S03]  /*6ada0*/  HMMA.1688.F32.TF32 R68, R16, R220, R76 ;  /* 0x000000dc1044723c */ /* 0x008fe6000008104c */
[----:B------:R-:W3:Y:S04]  /*6adb0*/  LDL.LU R76, [R1] ;  /* 0x00000000014c7983 */ /* 0x000ee80000300800 */
        /* <DEDUP_REMOVED lines=21> */
[----:B------:R-:W-:-:S02]  /*6af10*/  IMAD.MOV.U32 R211, RZ, RZ, R69 ;  /* 0x000000ffffd37224 */ /* 0x000fc400078e0045 */
[----:B------:R-:W-:-:S05]  /*6af20*/  IMAD.MOV.U32 R215, RZ, RZ, R71 ;  /* 0x000000ffffd77224 */ /* 0x000fca00078e0047 */
[----:B------:R1:W-:Y:S04]  /*6af30*/  STL [R1+0x2634], R215 ;  /* 0x002634d701007387 */ /* 0x0003e80000100800 */
[----:B------:R1:W-:Y:S04]  /*6af40*/  STL [R1+0x2630], R214 ;  /* 0x002630d601007387 */ /* 0x0003e80000100800 */
[----:B------:R1:W-:Y:S04]  /*6af50*/  STL [R1+0x262c], R211 ;  /* 0x00262cd301007387 */ /* 0x0003e80000100800 */
[----:B------:R1:W-:Y:S01]  /*6af60*/  STL [R1+0x2628], R210 ;  /* 0x002628d201007387 */ /* 0x0003e20000100800 */
[C---:B--2---:R-:W-:Y:S11]  /*6af70*/  HMMA.1688.F32.TF32 R68, R16.reuse, R216, R104 ;  /* 0x000000d81044723c */ /* 0x044ff60000081068 */
[----:B------:R-:W-:Y:S11]  /*6af80*/  @!UPT UIADD3 URZ, URZ, URZ, URZ ;  /* 0x0000003f3f3ff290 */ /* 0x000ff6000fffe03f */
[----:B------:R-:W-:Y:S02]  /*6af90*/  @!UPT UIADD3 URZ, URZ, URZ, URZ ;  /* 0x0000003f3f3ff290 */ /* 0x000fe4000fffe03f */
[----:B----4-:R-:W-:Y:S01]  /*6afa0*/  IMAD.MOV.U32 R198, RZ, RZ, R68 ;  /* 0x000000ffffc67224 */ /* 0x010fe200078e0044 */
[----:B------:R-:W-:Y:S01]  /*6afb0*/  MOV R202, R70 ;  /* 0x0000004600ca7202 */ /* 0x000fe20000000f00 */
[----:B------:R-:W-:Y:S02]  /*6afc0*/  IMAD.MOV.U32 R199, RZ, RZ, R69 ;  /* 0x000000ffffc77224 */ /* 0x000fe400078e0045 */
[----:B-1----:R-:W-:Y:S02]  /*6afd0*/  IMAD.MOV.U32 R203, RZ, RZ, R71 ;  /* 0x000000ffffcb7224 */ /* 0x002fe400078e0047 */
[C---:B------:R-:W-:Y:S11]  /*6afe0*/  HMMA.1688.F32.TF32 R68, R16.reuse, R212, R100 ;  /* 0x000000d41044723c */ /* 0x040ff60000081064 */
        /* <DEDUP_REMOVED lines=14> */
[----:B------:R1:W-:Y:S04]  /*6b0d0*/  STL [R1+0x2644], R203 ;  /* 0x002644cb01007387 */ /* 0x0003e80000100800 */
[----:B------:R2:W-:Y:S04]  /*6b0e0*/  STL [R1+0x2640], R202 ;  /* 0x002640ca01007387 */ /* 0x0005e80000100800 */
[----:B------:R3:W-:Y:S11]  /*6b0f0*/  STL [R1+0x263c], R199 ;  /* 0x00263cc701007387 */ /* 0x0007f60000100800 */
[----:B------:R-:W-:Y:S04]  /*6b100*/  @!UPT UIADD3 URZ, URZ, URZ, URZ ;  /* 0x0000003f3f3ff290 */ /* 0x000fe8000fffe03f */
[----:B------:R-:W-:Y:S01]  /*6b110*/  IMAD.MOV.U32 R223, RZ, RZ, R68 ;  /* 0x000000ffffdf7224 */ /* 0x000fe200078e0044 */
[----:B------:R-:W-:Y:S01]  /*6b120*/  MOV R219, R70 ;  /* 0x0000004600db7202 */ /* 0x000fe20000000f00 */
[----:B------:R-:W-:Y:S02]  /*6b130*/  IMAD.MOV.U32 R222, RZ, RZ, R69 ;  /* 0x000000ffffde7224 */ /* 0x000fe400078e0045 */
[----:B------:R-:W-:Y:S02]  /*6b140*/  IMAD.MOV.U32 R218, RZ, RZ, R71 ;  /* 0x000000ffffda7224 */ /* 0x000fe400078e0047 */
[----:B------:R-:W-:Y:S01]  /*6b150*/  HMMA.1688.F32.TF32 R68, R16, R200, R88 ;  /* 0x000000c81044723c */ /* 0x000fe20000081058 */
        /* <DEDUP_REMOVED lines=42> */
[----:B--2---:R-:W-:Y:S01]  /*6b400*/  IMAD.MOV.U32 R202, RZ, RZ, R69 ;  /* 0x000000ffffca7224 */ /* 0x004fe200078e0045 */
[----:B---3--:R-:W-:Y:S02]  /*6b410*/  MOV R199, R70 ;  /* 0x0000004600c77202 */ /* 0x008fe40000000f00 */
[----:B------:R-:W2:Y:S01]  /*6b420*/  LDL.LU R107, [R1+0x1ac] ;  /* 0x0001ac00016b7983 */ /* 0x000ea20000300800 */
[----:B------:R-:W-:Y:S02]  /*6b430*/  IMAD.MOV.U32 R198, RZ, RZ, R71 ;  /* 0x000000ffffc67224 */ /* 0x000fe400078e0047 */
[----:B------:R-:W-:Y:S01]  /*6b440*/  IMAD.MOV.U32 R90, RZ, RZ, R248 ;  /* 0x000000ffff5a7224 */ /* 0x000fe200078e00f8 */
[----:B------:R-:W3:Y:S01]  /*6b450*/  LDL.LU R88, [R1+0x160] ;  /* 0x0001600001587983 */ /* 0x000ee20000300800 */
[----:B------:R-:W-:Y:S01]  /*6b460*/  HMMA.1688.F32.TF32 R68, R16, R192, R76 ;  /* 0x000000c01044723c */ /* 0x000fe2000008104c */
[----:B------:R-:W-:-:S02]  /*6b470*/  IMAD.MOV.U32 R91, RZ, RZ, R249 ;  /* 0x000000ffff5b7224 */ /* 0x000fc400078e00f9 */
[----:B------:R-:W3:Y:S04]  /*6b480*/  LDL.LU R89, [R1+0x164] ;  /* 0x0001640001597983 */ /* 0x000ee80000300800 */
[----:B------:R-:W2:Y:S01]  /*6b490*/  LDL.LU R248, [R1+0x26b4] ;  /* 0x0026b40001f87983 */ /* 0x000ea20000300800 */
[----:B------:R-:W-:Y:S01]  /*6b4a0*/  MOV R76, R250 ;  /* 0x000000fa004c7202 */ /* 0x000fe20000000f00 */
[----:B------:R-:W-:Y:S02]  /*6b4b0*/  IMAD.MOV.U32 R77, RZ, RZ, R251 ;  /* 0x000000ffff4d7224 */ /* 0x000fe400078e00fb */
[----:B------:R-:W2:Y:S04]  /*6b4c0*/  LDL.LU R249, [R1+0x26b0] ;  /* 0x0026b00001f97983 */ /* 0x000ea80000300800 */
[----:B------:R-:W2:Y:S04]  /*6b4d0*/  LDL.LU R250, [R1+0x26ac] ;  /* 0x0026ac0001fa7983 */ /* 0x000ea80000300800 */
[----:B------:R-:W2:Y:S04]  /*6b4e0*/  LDL.LU R251, [R1+0x26a8] ;  /* 0x0026a80001fb7983 */ /* 0x000ea80000300800 */
[----:B------:R-:W3:Y:S04]  /*6b4f0*/  LDL.LU R78, [R1+0x148] ;  /* 0x00014800014e7983 */ /* 0x000ee80000300800 */
[----:B------:R-:W3:Y:S04]  /*6b500*/  LDL.LU R79, [R1+0x14c] ;  /* 0x00014c00014f7983 */ /* 0x000ee80000300800 */
[----:B------:R-:W3:Y:S04]  /*6b510*/  LDL.LU R84, [R1+0x150] ;  /* 0x0001500001547983 */ /* 0x000ee80000300800 */
[----:B------:R-:W3:Y:S01]  /*6b520*/  LDL.LU R85, [R1+0x154] ;  /* 0x0001540001557983 */ /* 0x000ee20000300800 */
[----:B------:R-:W-:Y:S01]  /*6b530*/  IMAD.MOV.U32 R239, RZ, RZ, R68 ;  /* 0x000000ffffef7224 */ /* 0x000fe200078e0044 */
[----:B------:R-:W-:Y:S01]  /*6b540*/  MOV R234, R70 ;  /* 0x0000004600ea7202 */ /* 0x000fe20000000f00 */
[----:B------:R-:W-:-:S02]  /*6b550*/  IMAD.MOV.U32 R231, RZ, RZ, R69 ;  /* 0x000000ffffe77224 */ /* 0x000fc400078e0045 */
[----:B------:R-:W-:Y:S02]  /*6b560*/  IMAD.MOV.U32 R235, RZ, RZ, R71 ;  /* 0x000000ffffeb7224 */ /* 0x000fe400078e0047 */
[----:B------:R-:W-:Y:S02]  /*6b570*/  IMAD.MOV.U32 R86, RZ, RZ, R21 ;  /* 0x000000ffff567224 */ /* 0x000fe400078e0015 */
[----:B------:R-:W-:Y:S01]  /*6b580*/  IMAD.MOV.U32 R87, RZ, RZ, R20 ;  /* 0x000000ffff577224 */ /* 0x000fe200078e0014 */
[----:B------:R-:W-:Y:S04]  /*6b590*/  LDS R21, [R3+0x18100] ;  /* 0x0181000003157984 */ /* 0x000fe80000000800 */
[----:B------:R-:W1:Y:S01]  /*6b5a0*/  LDS R20, [R252+0x18100] ;  /* 0x01810000fc147984 */ /* 0x000e620000000800 */
[----:B----4-:R-:W-:Y:S08]  /*6b5b0*/  HMMA.1688.F32.TF32 R68, R24, R236, R112 ;  /* 0x000000ec1844723c */ /* 0x010ff00000081070 */
[C---:B--2---:R-:W-:Y:S08]  /*6b5c0*/  HMMA.1688.F32.TF32 R248, R16.reuse, R188, R248 ;  /* 0x000000bc10f8723c */ /* 0x044ff000000810f8 */
[----:B------:R-:W-:Y:S11]  /*6b5d0*/  HMMA.1688.F32.TF32 R16, R16, R8, R80 ;  /* 0x000000081010723c */ /* 0x000ff60000081050 */
[----:B------:R-:W-:Y:S04]  /*6b5e0*/  @!UPT UIADD3 URZ, URZ, URZ, URZ ;  /* 0x0000003f3f3ff290 */ /* 0x000fe8000fffe03f */
        /* <DEDUP_REMOVED lines=8> */
[----:B------:R2:W-:Y:S05]  /*6b670*/  STL [R1+0x2560], R19 ;  /* 0x0025601301007387 */ /* 0x0005ea0000100800 */
        /* <DEDUP_REMOVED lines=15> */
[----:B------:R-:W-:Y:S04]  /*6b770*/  STL.64 [R1+0x1a8], R82 ;  /* 0x0001a85201007387 */ /* 0x000fe80000100a00 */
[----:B------:R-:W-:Y:S01]  /*6b780*/  STL.64 [R1+0x190], R68 ;  /* 0x0001904401007387 */ /* 0x000fe20000100a00 */
[C---:B--2---:R-:W-:Y:S03]  /*6b790*/  HMMA.1688.F32.TF32 R16, R24.reuse, R220, R96 ;  /* 0x000000dc1810723c */ /* 0x044fe60000081060 */
[----:B------:R3:W-:Y:S05]  /*6b7a0*/  STL.64 [R1+0x198], R70 ;  /* 0x0001984601007387 */ /* 0x0007ea0000100a00 */
[C---:B---3--:R-:W-:Y:S08]  /*6b7b0*/  HMMA.1688.F32.TF32 R68, R24.reuse, R212, R88 ;  /* 0x000000d41844723c */ /* 0x048ff00000081058 */
[----:B------:R-:W-:Y:S07]  /*6b7c0*/  HMMA.1688.F32.TF32 R80, R24, R216, R92 ;  /* 0x000000d81850723c */ /* 0x000fee000008105c */
[----:B------:R2:W-:Y:S09]  /*6b7d0*/  STL.64 [R1+0x180], R16 ;  /* 0x0001801001007387 */ /* 0x0005f20000100a00 */
[----:B--2---:R-:W-:Y:S01]  /*6b7e0*/  MOV R16, R68 ;  /* 0x0000004400107202 */ /* 0x004fe20000000f00 */
[----:B------:R-:W-:-:S02]  /*6b7f0*/  IMAD.MOV.U32 R248, RZ, RZ, R69 ;  /* 0x000000fffff87224 */ /* 0x000fc400078e0045 */
[----:B------:R-:W-:Y:S02]  /*6b800*/  IMAD.MOV.U32 R249, RZ, RZ, R70 ;  /* 0x000000fffff97224 */ /* 0x000fe400078e0046 */
[----:B------:R-:W-:Y:S02]  /*6b810*/  IMAD.MOV.U32 R250, RZ, RZ, R71 ;  /* 0x000000fffffa7224 */ /* 0x000fe400078e0047 */
[C---:B------:R-:W-:Y:S01]  /*6b820*/  HMMA.1688.F32.TF32 R68, R24.reuse, R208, R84 ;  /* 0x000000d01844723c */ /* 0x040fe20000081054 */
[----:B------:R-:W-:Y:S04]  /*6b830*/  STL.64 [R1+0x188], R18 ;  /* 0x0001881201007387 */ /* 0x000fe80000100a00 */
[----:B------:R-:W-:Y:S04]  /*6b840*/  STL.64 [R1+0x170], R80 ;  /* 0x0001705001007387 */ /* 0x000fe80000100a00 */
[----:B------:R-:W-:Y:S04]  /*6b850*/  STL.64 [R1+0x178], R82 ;  /* 0x0001785201007387 */ /* 0x000fe80000100a00 */
[----:B------:R-:W-:Y:S04]  /*6b860*/  STL [R1+0x2594], R250 ;  /* 0x002594fa01007387 */ /* 0x000fe80000100800 */
[----:B------:R-:W-:Y:S04]  /*6b870*/  STL [R1+0x2590], R249 ;  /* 0x002590f901007387 */ /* 0x000fe80000100800 */
[----:B------:R-:W-:Y:S04]  /*6b880*/  STL [R1+0x258c], R248 ;  /* 0x00258cf801007387 */ /* 0x000fe80000100800 */
[----:B------:R2:W-:Y:S04]  /*6b890*/  STL [R1+0x2588], R16 ;  /* 0x0025881001007387 */ /* 0x0005e80000100800 */
[----:B------:R3:W-:Y:S04]  /*6b8a0*/  STL.64 [R1+0x150], R68 ;  /* 0x0001504401007387 */ /* 0x0007e80000100a00 */
[----:B------:R4:W-:Y:S01]  /*6b8b0*/  STL.64 [R1+0x158], R70 ;  /* 0x0001584601007387 */ /* 0x0009e20000100a00 */
[----:B--2---:R-:W-:Y:S03]  /*6b8c0*/  HMMA.1688.F32.TF32 R16, R24, R204, R76 ;  /* 0x000000cc1810723c */ /* 0x004fe6000008104c */
[----:B------:R-:W2:Y:S04]  /*6b8d0*/  LDL.LU R76, [R1+0x220] ;  /* 0x00022000014c7983 */ /* 0x000ea80000300800 */
[----:B------:R-:W2:Y:S01]  /*6b8e0*/  LDL.LU R77, [R1+0x224] ;  /* 0x00022400014d7983 */ /* 0x000ea20000300800 */
[----:B------:R-:W-:Y:S01]  /*6b8f0*/  MOV R78, R45 ;  /* 0x0000002d004e7202 */ /* 0x000fe20000000f00 */
[----:B------:R-:W-:-:S02]  /*6b900*/  IMAD.MOV.U32 R79, RZ, RZ, R44 ;  /* 0x000000ffff4f7224 */ /* 0x000fc400078e002c */
[----:B------:R-:W2:Y:S04]  /*6b910*/  LDL.LU R45, [R1+0x26a4] ;  /* 0x0026a400012d7983 */ /* 0x000ea80000300800 */
        /* <DEDUP_REMOVED lines=59> */
[----:B------:R-:W1:Y:S04]  /*6bcd0*/  LDL.LU R168, [R1+0x870] ;  /* 0x0008700001a87983 */ /* 0x000e680000300800 */
        /* <DEDUP_REMOVED lines=14> */
[----:B--2---:R-:W-:Y:S01]  /*6bdc0*/  IMAD.MOV.U32 R99, RZ, RZ, R44 ;  /* 0x000000ffff637224 */ /* 0x004fe200078e002c */
[----:B---3--:R-:W-:Y:S01]  /*6bdd0*/  MOV R98, R45 ;  /* 0x0000002d00627202 */ /* 0x008fe20000000f00 */
[----:B------:R-:W-:Y:S01]  /*6bde0*/  IMAD.MOV.U32 R248, RZ, RZ, R18 ;  /* 0x000000fffff87224 */ /* 0x000fe200078e0012 */
[----:B------:R-:W-:Y:S01]  /*6bdf0*/  MOV R250, R16 ;  /* 0x0000001000fa7202 */ /* 0x000fe20000000f00 */
[----:B------:R-:W-:Y:S01]  /*6be00*/  IMAD.MOV.U32 R16, RZ, RZ, R19 ;  /* 0x000000ffff107224 */ /* 0x000fe200078e0013 */
[C---:B----4-:R-:W-:Y:S11]  /*6be10*/  HMMA.1688.F32.TF32 R44, R24.reuse, R200, R68 ;  /* 0x000000c8182c723c */ /* 0x050ff60000081044 */
[----:B------:R-:W-:Y:S11]  /*6be20*/  @!UPT UIADD3 URZ, URZ, URZ, URZ ;  /* 0x0000003f3f3ff290 */ /* 0x000ff6000fffe03f */
[----:B------:R-:W-:Y:S02]  /*6be30*/  @!UPT UIADD3 URZ, URZ, URZ, URZ ;  /* 0x0000003f3f3ff290 */ /* 0x000fe4000fffe03f */
[----:B------:R-:W-:Y:S01]  /*6be40*/  IMAD.MOV.U32 R251, RZ, RZ, R44 ;  /* 0x000000fffffb7224 */ /* 0x000fe200078e002c */
[----:B------:R-:W-:Y:S01]  /*6be50*/  MOV R191, R46 ;  /* 0x0000002e00bf7202 */ /* 0x000fe20000000f00 */
[----:B------:R-:W-:Y:S02]  /*6be60*/  IMAD.MOV.U32 R190, RZ, RZ, R45 ;  /* 0x000000ffffbe7224 */ /* 0x000fe400078e002d */
[----:B------:R-:W-:Y:S02]  /*6be70*/  IMAD.MOV.U32 R17, RZ, RZ, R47 ;  /* 0x000000ffff117224 */ /* 0x000fe400078e002f */
[C---:B------:R-:W-:Y:S01]  /*6be80*/  HMMA.1688.F32.TF32 R44, R24.reuse, R196, R184 ;  /* 0x000000c4182c723c */ /* 0x040fe200000810b8 */
[----:B------:R-:W-:Y:S04]  /*6be90*/  STL.64 [R1+0x2670], R250 ;  /* 0x002670fa01007387 */ /* 0x000fe80000100a00 */
[----:B------:R-:W-:Y:S04]  /*6bea0*/  STL.64 [R1+0x2668], R248 ;  /* 0x002668f801007387 */ /* 0x000fe80000100a00 */
[----:B------:R-:W-:Y:S04]  /*6beb0*/  LDS R184, [R252+0x18380] ;  /* 0x01838000fcb87984 */ /* 0x000fe80000000800 */
[----:B------:R-:W-:Y:S01]  /*6bec0*/  LDS R186, [R252+0x19380] ;  /* 0x01938000fcba7984 */ /* 0x000fe20000000800 */
[----:B------:R-:W-:Y:S03]  /*6bed0*/  HMMA.1688.F32.TF32 R68, R24, R188, R176 ;  /* 0x000000bc1844723c */ /* 0x000fe600000810b0 */
[----:B------:R-:W-:Y:S04]  /*6bee0*/  LDS R185, [R3+0x18380] ;  /* 0x0183800003b97984 */ /* 0x000fe80000000800 */
[----:B------:R-:W-:Y:S03]  /*6bef0*/  LDS R187, [R3+0x19380] ;  /* 0x0193800003bb7984 */ /* 0x000fe60000000800 */
[----:B------:R-:W-:-:S02]  /*6bf00*/  IMAD.MOV.U32 R18, RZ, RZ, R44 ;  /* 0x000000ffff127224 */ /* 0x000fc400078e002c */
[----:B------:R-:W-:Y:S01]  /*6bf10*/  IMAD.MOV.U32 R19, RZ, RZ, R45 ;  /* 0x000000ffff137224 */ /* 0x000fe200078e002d */
[----:B------:R-:W-:Y:S01]  /*6bf20*/  MOV R10, R46 ;  /* 0x0000002e000a7202 */ /* 0x000fe20000000f00 */
[----:B------:R-:W-:Y:S02]  /*6bf30*/  IMAD.MOV.U32 R11, RZ, RZ, R47 ;  /* 0x000000ffff0b7224 */ /* 0x000fe400078e002f */
[C---:B------:R-:W-:Y:S01]  /*6bf40*/  HMMA.1688.F32.TF32 R44, R24.reuse, R192, R180 ;  /* 0x000000c0182c723c */ /* 0x040fe200000810b4 */
[----:B------:R-:W-:Y:S04]  /*6bf50*/  STL.64 [R1+0x2680], R18 ;  /* 0x0026801201007387 */ /* 0x000fe80000100a00 */
[----:B------:R2:W-:Y:S03]  /*6bf60*/  STL.64 [R1+0x2678], R16 ;  /* 0x0026781001007387 */ /* 0x0005e60000100a00 */
[----:B--2---:R-:W-:Y:S11]  /*6bf70*/  HMMA.1688.F32.TF32 R16, R24, R8, R172 ;  /* 0x000000081810723c */ /* 0x004ff600000810ac */
[----:B------:R-:W-:Y:S04]  /*6bf80*/  @!UPT UIADD3 URZ, URZ, URZ, URZ ;  /* 0x0000003f3f3ff290 */ /* 0x000fe8000fffe03f */
[----:B------:R-:W-:Y:S04]  /*6bf90*/  STL.64 [R1+0x110], R44 ;  /* 0x0001102c01007387 */ /* 0x000fe80000100a00 */
[----:B------:R-:W-:Y:S01]  /*6bfa0*/  STL.64 [R1+0x118], R46 ;  /* 0x0001182e01007387 */ /* 0x000fe20000100a00 */
[C---:B-1----:R-:W-:Y:S03]  /*6bfb0*/  HMMA.1688.F32.TF32 R24, R20.reuse, R12, R168 ;  /* 0x0000000c1418723c */ /* 0x042fe600000810a8 */
[----:B------:R-:W-:Y:S04]  /*6bfc0*/  STL.64 [R1+0x100], R68 ;  /* 0x0001004401007387 */ /* 0x000fe80000100a00 */
[----:B------:R-:W-:Y:S04]  /*6bfd0*/  STL.64 [R1+0x108], R70 ;  /* 0x0001084601007387 */ /* 0x000fe80000100a00 */
[----:B------:R-:W-:Y:S04]  /*6bfe0*/  LDS R44, [R252+0x18180] ;  /* 0x01818000fc2c7984 */ /* 0x000fe80000000800 */
[----:B------:R-:W-:Y:S04]  /*6bff0*/  STL.64 [R1+0xf0], R16 ;  /* 0x0000f01001007387 */ /* 0x000fe80000100a00 */
[----:B------:R1:W-:Y:S04]  /*6c000*/  STL.64 [R1+0xf8], R18 ;  /* 0x0000f81201007387 */ /* 0x0003e80000100a00 */
[----:B------:R-:W-:Y:S04]  /*6c010*/  LDS R46, [R252+0x19180] ;  /* 0x01918000fc2e7984 */ /* 0x000fe80000000800 */
[----:B------:R-:W-:Y:S01]  /*6c020*/  LDS R45, [R3+0x18180] ;  /* 0x01818000032d7984 */ /* 0x000fe20000000800 */
[C---:B-1----:R-:W-:Y:S03]  /*6c030*/  HMMA.1688.F32.TF32 R16, R20.reuse, R4, R160 ;  /* 0x000000041410723c */ /* 0x042fe600000810a0 */
[----:B------:R-:W-:Y:S04]  /*6c040*/  STL.64 [R1+0x380], R24 ;  /* 0x0003801801007387 */ /* 0x000fe80000100a00 */
[----:B------:R1:W-:Y:S01]  /*6c050*/  STL.64 [R1+0x388], R26 ;  /* 0x0003881a01007387 */ /* 0x0003e20000100a00 */
[C---:B------:R-:W-:Y:S03]  /*6c060*/  HMMA.1688.F32.TF32 R68, R20.reuse, R236, R80 ;  /* 0x000000ec1444723c */ /* 0x040fe60000081050 */
[----:B------:R-:W2:Y:S05]  /*6c070*/  LDS R47, [R3+0x19180] ;  /* 0x01918000032f7984 */ /* 0x000eaa0000000800 */
[C---:B-1----:R-:W-:Y:S07]  /*6c080*/  HMMA.1688.F32.TF32 R24, R20.reuse, R232, R120 ;  /* 0x000000e81418723c */ /* 0x042fee0000081078 */
        /* <DEDUP_REMOVED lines=9> */
[C---:B---3--:R-:W-:Y:S03]  /*6c120*/  HMMA.1688.F32.TF32 R24, R20.reuse, R220, R108 ;  /* 0x000000dc1418723c */ /* 0x048fe6000008106c */
[----:B------:R1:W-:Y:S05]  /*6c130*/  STL.64 [R1+0x348], R18 ;  /* 0x0003481201007387 */ /* 0x0003ea0000100a00 */
[C---:B-1----:R-:W-:Y:S06]  /*6c140*/  HMMA.1688.F32.TF32 R16, R20.reuse, R216, R104 ;  /* 0x000000d81410723c */ /* 0x042fec0000081068 */
[----:B------:R-:W-:Y:S04]  /*6c150*/  STL.64 [R1+0x330], R68 ;  /* 0x0003304401007387 */ /* 0x000fe80000100a00 */
[----:B------:R1:W-:Y:S05]  /*6c160*/  STL.64 [R1+0x338], R70 ;  /* 0x0003384601007387 */ /* 0x0003ea0000100a00 */
[----:B------:R-:W-:Y:S04]  /*6c170*/  STL.64 [R1+0x320], R24 ;  /* 0x0003201801007387 */ /* 0x000fe80000100a00 */
[----:B------:R3:W-:Y:S01]  /*6c180*/  STL.64 [R1+0x328], R26 ;  /* 0x0003281a01007387 */ /* 0x0007e20000100a00 */
[C---:B-1----:R-:W-:Y:S03]  /*6c190*/  HMMA.1688.F32.TF32 R68, R20.reuse, R212, R100 ;  /* 0x000000d41444723c */ /* 0x042fe60000081064 */
[----:B------:R-:W-:Y:S05]  /*6c1a0*/  STL.64 [R1+0x310], R16 ;  /* 0x0003101001007387 */ /* 0x000fea0000100a00 */
[C---:B---3--:R-:W-:Y:S01]  /*6c1b0*/  HMMA.1688.F32.TF32 R24, R20.reuse, R208, R96 ;  /* 0x000000d01418723c */ /* 0x048fe20000081060 */
[----:B------:R1:W-:Y:S07]  /*6c1c0*/  STL.64 [R1+0x318], R18 ;  /* 0x0003181201007387 */ /* 0x0003ee0000100a00 */
[C---:B-1----:R-:W-:Y:S07]  /*6c1d0*/  HMMA.1688.F32.TF32 R16, R20.reuse, R204, R92 ;  /* 0x000000cc1410723c */ /* 0x042fee000008105c */
[----:B------:R-:W-:Y:S04]  /*6c1e0*/  STL.64 [R1+0x300], R68 ;  /* 0x0003004401007387 */ /* 0x000fe80000100a00 */
[----:B------:R1:W-:Y:S04]  /*6c1f0*/  STL.64 [R1+0x308], R70 ;  /* 0x0003084601007387 */ /* 0x0003e80000100a00 */
[----:B------:R-:W-:Y:S04]  /*6c200*/  STL.64 [R1+0x260], R24 ;  /* 0x0002601801007387 */ /* 0x000fe80000100a00 */
[----:B------:R3:W-:Y:S01]  /*6c210*/  STL.64 [R1+0x268], R26 ;  /* 0x0002681a01007387 */ /* 0x0007e20000100a00 */
[C---:B-1----:R-:W-:Y:S03]  /*6c220*/  HMMA.1688.F32.TF32 R68, R20.reuse, R200, R88 ;  /* 0x000000c81444723c */ /* 0x042fe60000081058 */
[----:B------:R-:W-:Y:S05]  /*6c230*/  STL.64 [R1+0x250], R16 ;  /* 0x0002501001007387 */ /* 0x000fea0000100a00 */
[C---:B---3--:R-:W-:Y:S01]  /*6c240*/  HMMA.1688.F32.TF32 R24, R20.reuse, R196, R84 ;  /* 0x000000c41418723c */ /* 0x048fe20000081054 */
[----:B------:R1:W-:Y:S07]  /*6c250*/  STL.64 [R1+0x258], R18 ;  /* 0x0002581201007387 */ /* 0x0003ee0000100a00 */
[----:B-1----:R-:W-:Y:S07]  /*6c260*/  HMMA.1688.F32.TF32 R16, R20, R192, R76 ;  /* 0x000000c01410723c */ /* 0x002fee000008104c */
[----:B------:R-:W-:Y:S04]  /*6c270*/  STL.64 [R1+0x240], R68 ;  /* 0x0002404401007387 */ /* 0x000fe80000100a00 */
[----:B------:R-:W-:Y:S04]  /*6c280*/  STL.64 [R1+0x248], R70 ;  /* 0x0002484601007387 */ /* 0x000fe80000100a00 */
[----:B------:R-:W3:Y:S04]  /*6c290*/  LDL.LU R92, [R1+0x730] ;  /* 0x00073000015c7983 */ /* 0x000ee80000300800 */
[----:B------:R-:W-:Y:S04]  /*6c2a0*/  STL.64 [R1+0x230], R24 ;  /* 0x0002301801007387 */ /* 0x000fe80000100a00 */
[----:B------:R1:W-:Y:S04]  /*6c2b0*/  STL.64 [R1+0x238], R26 ;  /* 0x0002381a01007387 */ /* 0x0003e80000100a00 */
[----:B------:R-:W-:Y:S04]  /*6c2c0*/  STL.64 [R1+0x220], R16 ;  /* 0x0002201001007387 */ /* 0x000fe80000100a00 */
[----:B------:R4:W-:Y:S04]  /*6c2d0*/  STL.64 [R1+0x228], R18 ;  /* 0x0002281201007387 */ /* 0x0009e80000100a00 */
        /* <DEDUP_REMOVED lines=67> */
[C---:B--2---:R-:W-:Y:S08]  /*6c710*/  HMMA.1688.F32.TF32 R36, R44.reuse, R192, R84 ;  /* 0x000000c02c24723c */ /* 0x044ff00000081054 */
[----:B---3--:R-:W-:Y:S08]  /*6c720*/  HMMA.1688.F32.TF32 R28, R44, R200, R92 ;  /* 0x000000c82c1c723c */ /* 0x008ff0000008105c */
[C---:B-1----:R-:W-:Y:S08]  /*6c730*/  HMMA.1688.F32.TF32 R24, R20.reuse, R188, R180 ;  /* 0x000000bc1418723c */ /* 0x042ff000000810b4 */
[----:B----4-:R-:W-:Y:S01]  /*6c740*/  HMMA.1688.F32.TF32 R16, R20, R8, R96 ;  /* 0x000000081410723c */ /* 0x010fe20000081060 */
[----:B------:R-:W-:Y:S04]  /*6c750*/  LDS R96, [R252+0x18200] ;  /* 0x01820000fc607984 */ /* 0x000fe80000000800 */
[----:B------:R-:W-:Y:S04]  /*6c760*/  LDS R98, [R252+0x19200] ;  /* 0x01920000fc627984 */ /* 0x000fe80000000800 */
[----:B------:R-:W-:Y:S04]  /*6c770*/  LDS R97, [R3+0x18200] ;  /* 0x0182000003617984 */ /* 0x000fe80000000800 */
[----:B------:R-:W1:Y:S04]  /*6c780*/  LDS R99, [R3+0x19200] ;  /* 0x0192000003637984 */ /* 0x000e680000000800 */
[----:B------:R-:W-:Y:S04]  /*6c790*/  STL.64 [R1+0x210], R24 ;  /* 0x0002101801007387 */ /* 0x000fe80000100a00 */
[----:B------:R2:W-:Y:S01]  /*6c7a0*/  STL.64 [R1+0x218], R26 ;  /* 0x0002181a01007387 */ /* 0x0005e20000100a00 */
[C---:B------:R-:W-:Y:S08]  /*6c7b0*/  HMMA.1688.F32.TF32 R20, R44.reuse, R12, R176 ;  /* 0x0000000c2c14723c */ /* 0x040ff000000810b0 */
[C---:B--2---:R-:W-:Y:S01]  /*6c7c0*/  HMMA.1688.F32.TF32 R24, R44.reuse, R4, R172 ;  /* 0x000000042c18723c */ /* 0x044fe200000810ac */
[----:B------:R-:W-:Y:S04]  /*6c7d0*/  STL.64 [R1+0x200], R16 ;  /* 0x0002001001007387 */ /* 0x000fe80000100a00 */
[----:B------:R2:W-:Y:S10]  /*6c7e0*/  STL.64 [R1+0x208], R18 ;  /* 0x0002081201007387 */ /* 0x0005f40000100a00 */
[----:B------:R-:W-:Y:S01]  /*6c7f0*/  STL.64 [R1+0x2f0], R20 ;  /* 0x0002f01401007387 */ /* 0x000fe20000100a00 */
[C---:B--2---:R-:W-:Y:S03]  /*6c800*/  HMMA.1688.F32.TF32 R16, R44.reuse, R236, R168 ;  /* 0x000000ec2c10723c */ /* 0x044fe600000810a8 */
[----:B------:R2:W-:Y:S04]  /*6c810*/  STL.64 [R1+0x2f8], R22 ;  /* 0x0002f81601007387 */ /* 0x0005e80000100a00 */
[----:B------:R-:W-:Y:S04]  /*6c820*/  STL.64 [R1+0x2e0], R24 ;  /* 0x0002e01801007387 */ /* 0x000fe80000100a00 */
[----:B------:R3:W-:Y:S01]  /*6c830*/  STL.64 [R1+0x2e8], R26 ;  /* 0x0002e81a01007387 */ /* 0x0007e20000100a00 */
[C---:B--2---:R-:W-:Y:S08]  /*6c840*/  HMMA.1688.F32.TF32 R20, R44.reuse, R232, R160 ;  /* 0x000000e82c14723c */ /* 0x044ff000000810a0 */
[C---:B------:R-:W-:Y:S08]  /*6c850*/  HMMA.1688.F32.TF32 R32, R44.reuse, R196, R88 ;  /* 0x000000c42c20723c */ /* 0x040ff00000081058 */
[C---:B---3--:R-:W-:Y:S01]  /*6c860*/  HMMA.1688.F32.TF32 R24, R44.reuse, R228, R80 ;  /* 0x000000e42c18723c */ /* 0x048fe20000081050 */
[----:B------:R-:W-:Y:S04]  /*6c870*/  STL.64 [R1+0x2d0], R16 ;  /* 0x0002d01001007387 */ /* 0x000fe80000100a00 */
[----:B------:R2:W-:Y:S04]  /*6c880*/  STL.64 [R1+0x2d8], R18 ;  /* 0x0002d81201007387 */ /* 0x0005e80000100a00 */
[----:B------:R-:W-:Y:S04]  /*6c890*/  STL.64 [R1+0x2c0], R20 ;  /* 0x0002c01401007387 */ /* 0x000fe80000100a00 */
[----:B------:R3:W-:Y:S01]  /*6c8a0*/  STL.64 [R1+0x2c8], R22 ;  /* 0x0002c81601007387 */ /* 0x0007e20000100a00 */
[C---:B--2---:R-:W-:Y:S08]  /*6c8b0*/  HMMA.1688.F32.TF32 R16, R44.reuse, R224, R120 ;  /* 0x000000e02c10723c */ /* 0x044ff00000081078 */
[C---:B------:R-:W-:Y:S01]  /*6c8c0*/  HMMA.1688.F32.TF32 R40, R44.reuse, R188, R76 ;  /* 0x000000bc2c28723c */ /* 0x040fe2000008104c */
[----:B------:R-:W-:Y:S04]  /*6c8d0*/  STL.64 [R1+0x2b0], R24 ;  /* 0x0002b01801007387 */ /* 0x000fe80000100a00 */
[----:B------:R2:W-:Y:S03]  /*6c8e0*/  STL.64 [R1+0x2b8], R26 ;  /* 0x0002b81a01007387 */ /* 0x0005e60000100a00 */
[----:B---3--:R-:W-:Y:S01]  /*6c8f0*/  HMMA.1688.F32.TF32 R20, R44, R220, R116 ;  /* 0x000000dc2c14723c */ /* 0x008fe20000081074 */
[----:B------:R-:W-:Y:S01]  /*6c900*/  MOV R84, R61 ;  /* 0x0000003d00547202 */ /* 0x000fe20000000f00 */
[----:B------:R-:W-:Y:S01]  /*6c910*/  IMAD.MOV.U32 R85, RZ, RZ, R60 ;  /* 0x000000ffff557224 */ /* 0x000fe200078e003c */
[----:B------:R-:W-:Y:S01]  /*6c920*/  LDS R160, [R252+0x18280] ;  /* 0x01828000fca07984 */ /* 0x000fe20000000800 */
[----:B------:R-:W-:-:S02]  /*6c930*/  IMAD.MOV.U32 R86, RZ, RZ, R57 ;  /* 0x000000ffff567224 */ /* 0x000fc400078e0039 */
[----:B------:R-:W-:Y:S01]  /*6c940*/  IMAD.MOV.U32 R87, RZ, RZ, R56 ;  /* 0x000000ffff577224 */ /* 0x000fe200078e0038 */
[----:B------:R-:W-:Y:S01]  /*6c950*/  LDS R162, [R252+0x19280] ;  /* 0x01928000fca27984 */ /* 0x000fe20000000800 */
[C---:B--2---:R-:W-:Y:S03]  /*6c960*/  HMMA.1688.F32.TF32 R24, R44.reuse, R216, R112 ;  /* 0x000000d82c18723c */ /* 0x044fe60000081070 */
[----:B------:R-:W-:Y:S04]  /*6c970*/  STL.64 [R1+0x2a0], R16 ;  /* 0x0002a01001007387 */ /* 0x000fe80000100a00 */
[----:B------:R2:W-:Y:S04]  /*6c980*/  STL.64 [R1+0x2a8], R18 ;  /* 0x0002a81201007387 */ /* 0x0005e80000100a00 */
[----:B------:R-:W-:Y:S04]  /*6c990*/  LDS R161, [R3+0x18280] ;  /* 0x0182800003a17984 */ /* 0x000fe80000000800 */
[----:B------:R-:W-:Y:S04]  /*6c9a0*/  STL.64 [R1+0x290], R20 ;  /* 0x0002901401007387 */ /* 0x000fe80000100a00 */
[----:B------:R3:W-:Y:S01]  /*6c9b0*/  STL.64 [R1+0x298], R22 ;  /* 0x0002981601007387 */ /* 0x0007e20000100a00 */
[C---:B--2---:R-:W-:Y:S03]  /*6c9c0*/  HMMA.1688.F32.TF32 R16, R44.reuse, R212, R108 ;  /* 0x000000d42c10723c */ /* 0x044fe6000008106c */
[----:B------:R-:W2:Y:S04]  /*6c9d0*/  LDS R163, [R3+0x19280] ;  /* 0x0192800003a37984 */ /* 0x000ea80000000800 */
[----:B------:R-:W-:Y:S01]  /*6c9e0*/  STL.64 [R1+0x280], R24 ;  /* 0x0002801801007387 */ /* 0x000fe20000100a00 */
[C---:B---3--:R-:W-:Y:S03]  /*6c9f0*/  HMMA.1688.F32.TF32 R20, R44.reuse, R208, R104 ;  /* 0x000000d02c14723c */ /* 0x048fe60000081068 */
[----:B------:R3:W-:Y:S05]  /*6ca00*/  STL.64 [R1+0x288], R26 ;  /* 0x0002881a01007387 */ /* 0x0007ea0000100a00 */
[----:B---3--:R-:W-:Y:S11]  /*6ca10*/  HMMA.1688.F32.TF32 R24, R44, R204, R100 ;  /* 0x000000cc2c18723c */ /* 0x008ff60000081064 */
        /* <DEDUP_REMOVED lines=40> */
[----:B------:R-:W-:Y:S02]  /*6cca0*/  IMAD.MOV.U32 R91, RZ, RZ, R64 ;  /* 0x000000ffff5b7224 */ /* 0x000fe400078e0040 */
[----:B------:R-:W-:Y:S02]  /*6ccb0*/  IMAD.MOV.U32 R78, RZ, RZ, R49 ;  /* 0x000000ffff4e7224 */ /* 0x000fe400078e0031 */
[----:B------:R-:W-:Y:S01]  /*6ccc0*/  IMAD.MOV.U32 R79, RZ, RZ, R48 ;  /* 0x000000ffff4f7224 */ /* 0x000fe200078e0030 */
[----:B------:R-:W-:Y:S01]  /*6ccd0*/  MOV R76, R53 ;  /* 0x00000035004c7202 */ /* 0x000fe20000000f00 */
[----:B------:R-:W-:Y:S01]  /*6cce0*/  IMAD.MOV.U32 R77, RZ, RZ, R52 ;  /* 0x000000ffff4d7224 */ /* 0x000fe200078e0034 */
[C---:B-1----:R-:W-:Y:S01]  /*6ccf0*/  HMMA.1688.F32.TF32 R64, R96.reuse, R220, R84 ;  /* 0x000000dc6040723c */ /* 0x042fe20000081054 */
[----:B------:R-:W-:Y:S04]  /*6cd00*/  STL.64 [R1+0x24d0], R42 ;  /* 0x0024d02a01007387 */ /* 0x000fe80000100a00 */
[----:B------:R-:W-:Y:S03]  /*6cd10*/  STL.64 [R1+0x24c8], R40 ;  /* 0x0024c82801007387 */ /* 0x000fe60000100a00 */
[----:B------:R-:W-:Y:S01]  /*6cd20*/  HMMA.1688.F32.TF32 R68, R96, R216, R76 ;  /* 0x000000d86044723c */ /* 0x000fe2000008104c */
[----:B------:R-:W-:-:S02]  /*6cd30*/  IMAD.MOV.U32 R123, RZ, RZ, R72 ;  /* 0x000000ffff7b7224 */ /* 0x000fc400078e0048 */
[----:B------:R-:W-:Y:S01]  /*6cd40*/  IMAD.MOV.U32 R122, RZ, RZ, R73 ;  /* 0x000000ffff7a7224 */ /* 0x000fe200078e0049 */
[----:B------:R-:W-:Y:S01]  /*6cd50*/  MOV R120, R75 ;  /* 0x0000004b00787202 */ /* 0x000fe20000000f00 */
[----:B------:R-:W-:-:S03]  /*6cd60*/  IMAD.MOV.U32 R121, RZ, RZ, R74 ;  /* 0x000000ffff797224 */ /* 0x000fc600078e004a */
[----:B---3--:R-:W-:Y:S08]  /*6cd70*/  HMMA.1688.F32.TF32 R56, R96, R228, R92 ;  /* 0x000000e46038723c */ /* 0x008ff0000008105c */
[----:B----4-:R-:W-:Y:S08]  /*6cd80*/  HMMA.1688.F32.TF32 R44, R44, R8, R116 ;  /* 0x000000082c2c723c */ /* 0x010ff00000081074 */
[C---:B--2---:R-:W-:Y:S08]  /*6cd90*/  HMMA.1688.F32.TF32 R104, R96.reuse, R12, R104 ;  /* 0x0000000c6068723c */ /* 0x044ff00000081068 */
[C---:B------:R-:W-:Y:S08]  /*6cda0*/  HMMA.1688.F32.TF32 R108, R96.reuse, R4, R108 ;  /* 0x00000004606c723c */ /* 0x040ff0000008106c */
[C---:B------:R-:W-:Y:S01]  /*6cdb0*/  HMMA.1688.F32.TF32 R48, R96.reuse, R236, R112 ;  /* 0x000000ec6030723c */ /* 0x040fe20000081070 */
[----:B------:R1:W-:Y:S07]  /*6cdc0*/  STL.64 [R1+0x24e0], R46 ;  /* 0x0024e02e01007387 */ /* 0x0003ee0000100a00 */
[C---:B------:R-:W-:Y:S08]  /*6cdd0*/  HMMA.1688.F32.TF32 R52, R96.reuse, R232, R100 ;  /* 0x000000e86034723c */ /* 0x040ff00000081064 */
[----:B------:R-:W-:Y:S01]  /*6cde0*/  HMMA.1688.F32.TF32 R60, R96, R224, R88 ;  /* 0x000000e0603c723c */ /* 0x000fe20000081058 */
[----:B------:R2:W-:Y:S04]  /*6cdf0*/  STL.64 [R1+0x24d8], R44 ;  /* 0x0024d82c01007387 */ /* 0x0005e80000100a00 */
[----:B------:R3:W-:Y:S04]  /*6ce00*/  STL.64 [R1+0x24f0], R106 ;  /* 0x0024f06a01007387 */ /* 0x0007e80000100a00 */
[----:B------:R4:W-:Y:S04]  /*6ce10*/  STL.64 [R1+0x24e8], R104 ;  /* 0x0024e86801007387 */ /* 0x0009e80000100a00 */
[----:B------:R1:W-:Y:S04]  /*6ce20*/  STL.64 [R1+0x2500], R110 ;  /* 0x0025006e01007387 */ /* 0x0003e80000100a00 */
        /* <DEDUP_REMOVED lines=64> */
[----:B------:R-:W-:Y:S01]  /*6d230*/  STL.64 [R1+0x2688], R68 ;  /* 0x0026884401007387 */ /* 0x000fe20000100a00 */
[----:B-1----:R-:W-:-:S02]  /*6d240*/  IMAD.MOV.U32 R47, RZ, RZ, R144 ;  /* 0x000000ffff2f7224 */ /* 0x002fc400078e0090 */
[----:B------:R-:W-:Y:S01]  /*6d250*/  IMAD.MOV.U32 R46, RZ, RZ, R145 ;  /* 0x000000ffff2e7224 */ /* 0x000fe200078e0091 */
[----:B--2---:R-:W-:Y:S01]  /*6d260*/  MOV R44, R147 ;  /* 0x00000093002c7202 */ /* 0x004fe20000000f00 */
[----:B------:R-:W-:Y:S02]  /*6d270*/  IMAD.MOV.U32 R45, RZ, RZ, R146 ;  /* 0x000000ffff2d7224 */ /* 0x000fe400078e0092 */
[----:B---3--:R-:W-:Y:S02]  /*6d280*/  IMAD.MOV.U32 R107, RZ, RZ, R140 ;  /* 0x000000ffff6b7224 */ /* 0x008fe400078e008c */
[----:B------:R-:W-:Y:S01]  /*6d290*/  IMAD.MOV.U32 R106, RZ, RZ, R141 ;  /* 0x000000ffff6a7224 */ /* 0x000fe200078e008d */
[----:B----4-:R-:W-:Y:S01]  /*6d2a0*/  MOV R104, R143 ;  /* 0x0000008f00687202 */ /* 0x010fe20000000f00 */
[----:B------:R-:W-:Y:S01]  /*6d2b0*/  IMAD.MOV.U32 R105, RZ, RZ, R142 ;  /* 0x000000ffff697224 */ /* 0x000fe200078e008e */
[----:B------:R-:W-:Y:S01]  /*6d2c0*/  MOV R16, R159 ;  /* 0x0000009f00107202 */ /* 0x000fe20000000f00 */
[----:B------:R-:W-:-:S02]  /*6d2d0*/  IMAD.MOV.U32 R17, RZ, RZ, R158 ;  /* 0x000000ffff117224 */ /* 0x000fc400078e009e */
[----:B------:R-:W-:Y:S02]  /*6d2e0*/  IMAD.MOV.U32 R159, RZ, RZ, R128 ;  /* 0x000000ffff9f7224 */ /* 0x000fe400078e0080 */
[----:B------:R-:W-:Y:S02]  /*6d2f0*/  IMAD.MOV.U32 R18, RZ, RZ, R157 ;  /* 0x000000ffff127224 */ /* 0x000fe400078e009d */
[----:B------:R-:W-:Y:S01]  /*6d300*/  IMAD.MOV.U32 R158, RZ, RZ, R129 ;  /* 0x000000ffff9e7224 */ /* 0x000fe200078e0081 */
[----:B------:R-:W-:Y:S01]  /*6d310*/  MOV R20, R155 ;  /* 0x0000009b00147202 */ /* 0x000fe20000000f00 */
[----:B------:R-:W-:Y:S01]  /*6d320*/  IMAD.MOV.U32 R19, RZ, RZ, R156 ;  /* 0x000000ffff137224 */ /* 0x000fe200078e009c */
[----:B------:R-:W-:Y:S01]  /*6d330*/  MOV R156, R131 ;  /* 0x00000083009c7202 */ /* 0x000fe20000000f00 */
[----:B------:R-:W-:Y:S02]  /*6d340*/  IMAD.MOV.U32 R157, RZ, RZ, R130 ;  /* 0x000000ffff9d7224 */ /* 0x000fe400078e0082 */
[----:B------:R-:W-:-:S02]  /*6d350*/  IMAD.MOV.U32 R21, RZ, RZ, R154 ;  /* 0x000000ffff157224 */ /* 0x000fc400078e009a */
[----:B------:R-:W-:Y:S02]  /*6d360*/  IMAD.MOV.U32 R155, RZ, RZ, R124 ;  /* 0x000000ffff9b7224 */ /* 0x000fe400078e007c */
        /* <DEDUP_REMOVED lines=14> */
[----:B------:R1:W-:Y:S04]  /*6d450*/  STL [R1+0x2474], R176 ;  /* 0x002474b001007387 */ /* 0x0003e80000100800 */
[----:B------:R2:W-:Y:S04]  /*6d460*/  STL [R1+0x2470], R177 ;  /* 0x002470b101007387 */ /* 0x0005e80000100800 */
        /* <DEDUP_REMOVED lines=8> */
[----:B------:R-:W-:Y:S08]  /*6d4f0*/  HMMA.1688.F32.TF32 R96, R96, R8, R180 ;  /* 0x000000086060723c */ /* 0x000ff000000810b4 */
[C---:B------:R-:W-:Y:S11]  /*6d500*/  HMMA.1688.F32.TF32 R100, R160.reuse, R12, R100 ;  /* 0x0000000ca064723c */ /* 0x040ff60000081064 */
[----:B------:R-:W-:Y:S11]  /*6d510*/  @!UPT UIADD3 URZ, URZ, URZ, URZ ;  /* 0x0000003f3f3ff290 */ /* 0x000ff6000fffe03f */
[----:B------:R-:W-:Y:S01]  /*6d520*/  @!UPT UIADD3 URZ, URZ, URZ, URZ ;  /* 0x0000003f3f3ff290 */ /* 0x000fe2000fffe03f */
[----:B------:R1:W-:Y:S04]  /*6d530*/  STL [R1+0x2464], R100 ;  /* 0x0024646401007387 */ /* 0x0003e80000100800 */
[----:B------:R1:W-:Y:S04]  /*6d540*/  STL [R1+0x2460], R101 ;  /* 0x0024606501007387 */ /* 0x0003e80000100800 */
[----:B------:R1:W-:Y:S04]  /*6d550*/  STL [R1+0x245c], R102 ;  /* 0x00245c6601007387 */ /* 0x0003e80000100800 */
[----:B------:R1:W-:Y:S04]  /*6d560*/  STL [R1+0x2458], R103 ;  /* 0x0024586701007387 */ /* 0x0003e80000100800 */
[----:B------:R-:W4:Y:S04]  /*6d570*/  LDL.LU R144, [R1+0x8c0] ;  /* 0x0008c00001907983 */ /* 0x000f280000300800 */
[----:B------:R-:W4:Y:S01]  /*6d580*/  LDL.LU R145, [R1+0x8c4] ;  /* 0x0008c40001917983 */ /* 0x000f220000300800 */
[C---:B------:R-:W-:Y:S03]  /*6d590*/  HMMA.1688.F32.TF32 R180, R160.reuse, R4, R172 ;  /* 0x00000004a0b4723c */ /* 0x040fe600000810ac */
[----:B------:R-:W4:Y:S04]  /*6d5a0*/  LDL.LU R146, [R1+0x8c8] ;  /* 0x0008c80001927983 */ /* 0x000f280000300800 */
[----:B------:R-:W4:Y:S01]  /*6d5b0*/  LDL.LU R147, [R1+0x8cc] ;  /* 0x0008cc0001937983 */ /* 0x000f220000300800 */
[----:B------:R-:W-:Y:S03]  /*6d5c0*/  HMMA.1688.F32.TF32 R172, R160, R236, R168 ;  /* 0x000000eca0ac723c */ /* 0x000fe600000810a8 */
[----:B------:R-:W4:Y:S04]  /*6d5d0*/  LDL.LU R140, [R1+0x8d0] ;  /* 0x0008d000018c7983 */ /* 0x000f280000300800 */
[----:B------:R-:W4:Y:S01]  /*6d5e0*/  LDL.LU R141, [R1+0x8d4] ;  /* 0x0008d400018d7983 */ /* 0x000f220000300800 */
[----:B------:R-:W-:-:S03]  /*6d5f0*/  IMAD.MOV.U32 R171, RZ, RZ, R136 ;  /* 0x000000ffffab7224 */ /* 0x000fc600078e0088 */
[----:B------:R-:W4:Y:S01]  /*6d600*/  LDL.LU R142, [R1+0x8d8] ;  /* 0x0008d800018e7983 */ /* 0x000f220000300800 */
[----:B------:R-:W-:-:S03]  /*6d610*/  IMAD.MOV.U32 R170, RZ, RZ, R137 ;  /* 0x000000ffffaa7224 */ /* 0x000fc600078e0089 */
[----:B------:R-:W4:Y:S01]  /*6d620*/  LDL.LU R143, [R1+0x8dc] ;  /* 0x0008dc00018f7983 */ /* 0x000f220000300800 */
[----:B------:R-:W-:Y:S01]  /*6d630*/  IMAD.MOV.U32 R169, RZ, RZ, R138 ;  /* 0x000000ffffa97224 */ /* 0x000fe200078e008a */
[----:B------:R-:W-:Y:S02]  /*6d640*/  MOV R168, R139 ;  /* 0x0000008b00a87202 */ /* 0x000fe40000000f00 */
        /* <DEDUP_REMOVED lines=16> */
[----:B------:R-:W-:-:S03]  /*6d750*/  MOV R28, R151 ;  /* 0x00000097001c7202 */ /* 0x000fc60000000f00 */
[----:B------:R-:W4:Y:S01]  /*6d760*/  LDL.LU R135, [R1+0x8fc] ;  /* 0x0008fc0001877983 */ /* 0x000f220000300800 */
[----:B------:R-:W-:-:S03]  /*6d770*/  IMAD.MOV.U32 R251, RZ, RZ, R164 ;  /* 0x000000fffffb7224 */ /* 0x000fc600078e00a4 */
[----:B------:R-:W4:Y:S01]  /*6d780*/  LDL.LU R148, [R1+0x8b0] ;  /* 0x0008b00001947983 */ /* 0x000f220000300800 */
[----:B------:R-:W-:-:S03]  /*6d790*/  IMAD.MOV.U32 R250, RZ, RZ, R165 ;  /* 0x000000fffffa7224 */ /* 0x000fc600078e00a5 */
[----:B------:R-:W4:Y:S01]  /*6d7a0*/  LDL.LU R149, [R1+0x8b4] ;  /* 0x0008b40001957983 */ /* 0x000f220000300800 */
        /* <DEDUP_REMOVED lines=29> */
[----:B------:R-:W-:Y:S11]  /*6d980*/  HMMA.1688.F32.TF32 R48, R240, R236, R104 ;  /* 0x000000ecf030723c */ /* 0x000ff60000081068 */
[----:B------:R-:W-:Y:S05]  /*6d990*/  @!UPT UIADD3 URZ, URZ, URZ, URZ ;  /* 0x0000003f3f3ff290 */ /* 0x000fea000fffe03f */
[----:B-1----:R-:W-:Y:S01]  /*6d9a0*/  MOV R176, R44 ;  /* 0x0000002c00b07202 */ /* 0x002fe20000000f00 */
[----:B--2---:R-:W-:Y:S02]  /*6d9b0*/  IMAD.MOV.U32 R177, RZ, RZ, R45 ;  /* 0x000000ffffb17224 */ /* 0x004fe400078e002d */
[----:B---3--:R-:W-:Y:S02]  /*6d9c0*/  IMAD.MOV.U32 R178, RZ, RZ, R46 ;  /* 0x000000ffffb27224 */ /* 0x008fe400078e002e */
[----:B----4-:R-:W-:Y:S02]  /*6d9d0*/  IMAD.MOV.U32 R179, RZ, RZ, R47 ;  /* 0x000000ffffb37224 */ /* 0x010fe400078e002f */
[----:B------:R-:W-:Y:S04]  /*6d9e0*/  STL.64 [R1+0x390], R48 ;  /* 0x0003903001007387 */ /* 0x000fe80000100a00 */
[----:B------:R-:W-:Y:S01]  /*6d9f0*/  STL.64 [R1+0x398], R50 ;  /* 0x0003983201007387 */ /* 0x000fe20000100a00 */
        /* <DEDUP_REMOVED lines=11> */
[C---:B------:R-:W-:Y:S11]  /*6dab0*/  HMMA.1688.F32.TF32 R44, R240.reuse, R224, R36 ;  /* 0x000000e0f02c723c */ /* 0x040ff60000081024 */
[----:B------:R-:W-:Y:S05]  /*6dac0*/  @!UPT UIADD3 URZ, URZ, URZ, URZ ;  /* 0x0000003f3f3ff290 */ /* 0x000fea000fffe03f */
        /* <DEDUP_REMOVED lines=23> */
[----:B-1----:R-:W3:Y:S04]  /*6dc40*/  LDL.LU R32, [R1+0x1f0] ;  /* 0x0001f00001207983 */ /* 0x002ee80000300800 */
[----:B------:R1:W-:Y:S04]  /*6dc50*/  STL.64 [R1+0x490], R20 ;  /* 0x0004901401007387 */ /* 0x0003e80000100a00 */
[----:B------:R4:W-:Y:S04]  /*6dc60*/  STL.64 [R1+0x498], R22 ;  /* 0x0004981601007387 */ /* 0x0009e80000100a00 */
[----:B------:R1:W-:Y:S04]  /*6dc70*/  STL.64 [R1+0x4a0], R16 ;  /* 0x0004a01001007387 */ /* 0x0003e80000100a00 */
[----:B------:R1:W-:Y:S04]  /*6dc80*/  STL.64 [R1+0x4a8], R18 ;  /* 0x0004a81201007387 */ /* 0x0003e80000100a00 */
[----:B------:R-:W3:Y:S04]  /*6dc90*/  LDL.LU R33, [R1+0x1f4] ;  /* 0x0001f40001217983 */ /* 0x000ee80000300800 */
[----:B--2---:R-:W3:Y:S04]  /*6dca0*/  LDL.LU R34, [R1+0x1f8] ;  /* 0x0001f80001227983 */ /* 0x004ee80000300800 */
[----:B------:R-:W3:Y:S04]  /*6dcb0*/  LDL.LU R35, [R1+0x1fc] ;  /* 0x0001fc0001237983 */ /* 0x000ee80000300800 */
        /* <DEDUP_REMOVED lines=9> */
[----:B------:R-:W2:Y:S01]  /*6dd50*/  LDL.LU R104, [R1+0x400] ;  /* 0x0004000001687983 */ /* 0x000ea20000300800 */
[C---:B------:R-:W-:Y:S03]  /*6dd60*/  HMMA.1688.F32.TF32 R148, R160.reuse, R196, R148 ;  /* 0x000000c4a094723c */ /* 0x040fe60000081094 */
[----:B------:R-:W2:Y:S04]  /*6dd70*/  LDL.LU R105, [R1+0x404] ;  /* 0x0004040001697983 */ /* 0x000ea80000300800 */
[----:B------:R-:W2:Y:S01]  /*6dd80*/  LDL.LU R106, [R1+0x408] ;  /* 0x00040800016a7983 */ /* 0x000ea20000300800 */
[----:B------:R-:W-:Y:S03]  /*6dd90*/  HMMA.1688.F32.TF32 R160, R160, R8, R108 ;  /* 0x00000008a0a0723c */ /* 0x000fe6000008106c */
        /* <DEDUP_REMOVED lines=11> */
[----:B----4-:R-:W2:Y:S04]  /*6de50*/  LDL.LU R22, [R1+0x558] ;  /* 0x0005580001167983 */ /* 0x010ea80000300800 */
        /* <DEDUP_REMOVED lines=49> */
[----:B----4-:R-:W-:Y:S11]  /*6e170*/  HMMA.1688.F32.TF32 R240, R240, R8, R248 ;  /* 0x00000008f0f0723c */ /* 0x010ff600000810f8 */
        /* <DEDUP_REMOVED lines=8> */
[----:B------:R-:W4:Y:S04]  /*6e200*/  LDL.LU.64 R16, [R1+0x2678] ;  /* 0x0026780001107983 */ /* 0x000f280000300a00 */
[----:B------:R-:W2:Y:S04]  /*6e210*/  LDL.LU.64 R250, [R1+0x2670] ;  /* 0x0026700001fa7983 */ /* 0x000ea80000300a00 */
[----:B------:R-:W2:Y:S04]  /*6e220*/  LDL.LU.64 R248, [R1+0x2668] ;  /* 0x0026680001f87983 */ /* 0x000ea80000300a00 */
[----:B------:R-:W-:Y:S04]  /*6e230*/  STL.64 [R1+0x520], R240 ;  /* 0x000520f001007387 */ /* 0x000fe80000100a00 */
[----:B------:R1:W-:Y:S01]  /*6e240*/  STL.64 [R1+0x528], R242 ;  /* 0x000528f201007387 */ /* 0x0003e20000100a00 */
[C---:B------:R-:W-:Y:S08]  /*6e250*/  HMMA.1688.F32.TF32 R244, R184.reuse, R236, R244 ;  /* 0x000000ecb8f4723c */ /* 0x040ff000000810f4 */
[C---:B-1----:R-:W-:Y:S08]  /*6e260*/  HMMA.1688.F32.TF32 R240, R184.reuse, R12, R24 ;  /* 0x0000000cb8f0723c */ /* 0x042ff00000081018 */
[----:B------:R-:W-:Y:S07]  /*6e270*/  HMMA.1688.F32.TF32 R24, R184, R4, R20 ;  /* 0x00000004b818723c */ /* 0x000fee0000081014 */
[----:B------:R-:W-:Y:S01]  /*6e280*/  MOV R20, R6 ;  /* 0x0000000600147202 */ /* 0x000fe20000000f00 */
[----:B------:R-:W-:-:S02]  /*6e290*/  IMAD.MOV.U32 R21, RZ, RZ, R7 ;  /* 0x000000ffff157224 */ /* 0x000fc400078e0007 */
[----:B------:R-:W-:-:S05]  /*6e2a0*/  IMAD.MOV.U32 R22, RZ, RZ, R14 ;  /* 0x000000ffff167224 */ /* 0x000fca00078e000e */
[----:B------:R-:W-:Y:S04]  /*6e2b0*/  STL.64 [R1+0x510], R240 ;  /* 0x000510f001007387 */ /* 0x000fe80000100a00 */
[----:B------:R-:W-:Y:S04]  /*6e2c0*/  STL.64 [R1+0x518], R242 ;  /* 0x000518f201007387 */ /* 0x000fe80000100a00 */
[----:B------:R-:W2:Y:S01]  /*6e2d0*/  LDL.LU R6, [R1+0x2664] ;  /* 0x0026640001067983 */ /* 0x000ea20000300800 */
[----:B------:R-:W-:-:S03]  /*6e2e0*/  IMAD.MOV.U32 R23, RZ, RZ, R15 ;  /* 0x000000ffff177224 */ /* 0x000fc600078e000f */
[----:B------:R1:W-:Y:S04]  /*6e2f0*/  STL.64 [R1+0x500], R24 ;  /* 0x0005001801007387 */ /* 0x0003e80000100a00 */
[----:B------:R-:W-:Y:S04]  /*6e300*/  STL.64 [R1+0x508], R26 ;  /* 0x0005081a01007387 */ /* 0x000fe80000100a00 */
[----:B------:R-:W2:Y:S04]  /*6e310*/  LDL.LU R7, [R1+0x2660] ;  /* 0x0026600001077983 */ /* 0x000ea80000300800 */
[----:B------:R-:W2:Y:S04]  /*6e320*/  LDL.LU R14, [R1+0x265c] ;  /* 0x00265c00010e7983 */ /* 0x000ea80000300800 */
[----:B------:R-:W2:Y:S04]  /*6e330*/  LDL.LU R15, [R1+0x2658] ;  /* 0x00265800010f7983 */ /* 0x000ea80000300800 */
[----:B-1----:R-:W2:Y:S04]  /*6e340*/  LDL.LU R24, [R1+0xd0] ;  /* 0x0000d00001187983 */ /* 0x002ea80000300800 */
[----:B------:R-:W2:Y:S04]  /*6e350*/  LDL.LU R25, [R1+0xd4] ;  /* 0x0000d40001197983 */ /* 0x000ea80000300800 */
[----:B------:R-:W-:Y:S04]  /*6e360*/  STL.64 [R1+0x4f0], R244 ;  /* 0x0004f0f401007387 */ /* 0x000fe80000100a00 */
[----:B------:R1:W-:Y:S01]  /*6e370*/  STL.64 [R1+0x4f8], R246 ;  /* 0x0004f8f601007387 */ /* 0x0003e20000100a00 */
[C---:B------:R-:W-:Y:S03]  /*6e380*/  HMMA.1688.F32.TF32 R64, R184.reuse, R232, R64 ;  /* 0x000000e8b840723c */ /* 0x040fe60000081040 */
[----:B------:R-:W-:Y:S04]  /*6e390*/  LDS R240, [R252+0x1a000] ;  /* 0x01a00000fcf07984 */ /* 0x000fe80000000800 */
[----:B------:R-:W-:Y:S04]  /*6e3a0*/  LDS R242, [R252+0x1b000] ;  /* 0x01b00000fcf27984 */ /* 0x000fe80000000800 */
[----:B-1----:R-:W3:Y:S04]  /*6e3b0*/  LDL.LU.64 R246, [R1+0x2650] ;  /* 0x0026500001f67983 */ /* 0x002ee80000300a00 */
[----:B------:R-:W3:Y:S01]  /*6e3c0*/  LDL.LU.64 R244, [R1+0x2648] ;  /* 0x0026480001f47983 */ /* 0x000ee20000300a00 */
[C---:B------:R-:W-:Y:S03]  /*6e3d0*/  HMMA.1688.F32.TF32 R60, R184.reuse, R228, R60 ;  /* 0x000000e4b83c723c */ /* 0x040fe6000008103c */
[----:B------:R-:W-:Y:S04]  /*6e3e0*/  LDS R241, [R3+0x1a000] ;  /* 0x01a0000003f17984 */ /* 0x000fe80000000800 */
[----:B------:R-:W2:Y:S04]  /*6e3f0*/  LDS R243, [R3+0x1b000] ;  /* 0x01b0000003f37984 */ /* 0x000ea80000000800 */
[----:B------:R-:W-:Y:S04]  /*6e400*/  STL.64 [R1+0x4e0], R64 ;  /* 0x0004e04001007387 */ /* 0x000fe80000100a00 */
[----:B------:R1:W-:Y:S08]  /*6e410*/  STL.64 [R1+0x4e8], R66 ;  /* 0x0004e84201007387 */ /* 0x0003f00000100a00 */
[----:B------:R-:W-:Y:S01]  /*6e420*/  STL.64 [R1+0x4d0], R60 ;  /* 0x0004d03c01007387 */ /* 0x000fe20000100a00 */
[C---:B-1----:R-:W-:Y:S03]  /*6e430*/  HMMA.1688.F32.TF32 R64, R184.reuse, R224, R56 ;  /* 0x000000e0b840723c */ /* 0x042fe60000081038 */
[----:B------:R1:W-:Y:S05]  /*6e440*/  STL.64 [R1+0x4d8], R62 ;  /* 0x0004d83e01007387 */ /* 0x0003ea0000100a00 */
[C---:B------:R-:W-:Y:S08]  /*6e450*/  HMMA.1688.F32.TF32 R56, R184.reuse, R216, R48 ;  /* 0x000000d8b838723c */ /* 0x040ff00000081030 */
[----:B-1----:R-:W-:Y:S01]  /*6e460*/  HMMA.1688.F32.TF32 R60, R184, R220, R52 ;  /* 0x000000dcb83c723c */ /* 0x002fe20000081034 */
[----:B------:R-:W-:Y:S01]  /*6e470*/  MOV R26, R2 ;  /* 0x00000002001a7202 */ /* 0x000fe20000000f00 */
[----:B------:R-:W-:-:S06]  /*6e480*/  IMAD.MOV.U32 R27, RZ, RZ, R0 ;  /* 0x000000ffff1b7224 */ /* 0x000fcc00078e0000 */
        /* <DEDUP_REMOVED lines=23> */
[----:B------:R-:W-:Y:S01]  /*6e600*/  STL [R1+0x3a8], R34 ;  /* 0x0003a82201007387 */ /* 0x000fe20000100800 */
[----:B--2---:R-:W-:Y:S08]  /*6e610*/  HMMA.1688.F32.TF32 R24, R240, R14, R24 ;  /* 0x0000000ef018723c */ /* 0x004ff00000081018 */
[----:B---3--:R-:W-:Y:S11]  /*6e620*/  HMMA.1688.F32.TF32 R244, R184, R8, R244 ;  /* 0x00000008b8f4723c */ /* 0x008ff600000810f4 */
[----:B------:R-:W-:Y:S05]  /*6e630*/  @!UPT UIADD3 URZ, URZ, URZ, URZ ;  /* 0x0000003f3f3ff290 */ /* 0x000fea000fffe03f */
[----:B------:R-:W-:Y:S02]  /*6e640*/  IMAD.MOV.U32 R200, RZ, RZ, R27 ;  /* 0x000000ffffc87224 */ /* 0x000fe400078e001b */
[----:B------:R-:W-:-:S05]  /*6e650*/  IMAD.MOV.U32 R27, RZ, RZ, R198 ;  /* 0x000000ffff1b7224 */ /* 0x000fca00078e00c6 */
[----:B------:R-:W-:Y:S04]  /*6e660*/  STL [R1+0x2434], R244 ;  /* 0x002434f401007387 */ /* 0x000fe80000100800 */
[----:B------:R-:W-:Y:S04]  /*6e670*/  STL [R1+0x2430], R245 ;  /* 0x002430f501007387 */ /* 0x000fe80000100800 */
[----:B------:R-:W-:Y:S04]  /*6e680*/  STL [R1+0x242c], R246 ;  /* 0x00242cf601007387 */ /* 0x000fe80000100800 */
[----:B------:R-:W-:Y:S04]  /*6e690*/  STL [R1+0x2428], R247 ;  /* 0x002428f701007387 */ /* 0x000fe80000100800 */
[----:B------:R1:W-:Y:S04]  /*6e6a0*/  STL.64 [R1+0x950], R24 ;  /* 0x0009501801007387 */ /* 0x0003e80000100a00 */
[----:B------:R2:W-:Y:S04]  /*6e6b0*/  STL [R1+0x958], R26 ;  /* 0x0009581a01007387 */ /* 0x0005e80000100800 */
[----:B------:R-:W-:Y:S01]  /*6e6c0*/  STL [R1+0x2438], R200 ;  /* 0x002438c801007387 */ /* 0x000fe20000100800 */
[----:B-1----:R-:W-:Y:S01]  /*6e6d0*/  MOV R24, R203 ;  /* 0x000000cb00187202 */ /* 0x002fe20000000f00 */
[----:B------:R-:W-:-:S02]  /*6e6e0*/  IMAD.MOV.U32 R25, RZ, RZ, R202 ;  /* 0x000000ffff197224 */ /* 0x000fc400078e00ca */
[----:B------:R-:W3:Y:S01]  /*6e6f0*/  LDL.LU R203, [R1+0x2644] ;  /* 0x0026440001cb7983 */ /* 0x000ee20000300800 */
[----:B--2---:R-:W-:-:S03]  /*6e700*/  IMAD.MOV.U32 R26, RZ, RZ, R199 ;  /* 0x000000ffff1a7224 */ /* 0x004fc600078e00c7 */
[----:B------:R-:W2:Y:S04]  /*6e710*/  LDL.LU R202, [R1+0x2640] ;  /* 0x0026400001ca7983 */ /* 0x000ea80000300800 */
[----:B------:R-:W4:Y:S04]  /*6e720*/  LDL.LU R199, [R1+0x263c] ;  /* 0x00263c0001c77983 */ /* 0x000f280000300800 */
[----:B------:R-:W4:Y:S01]  /*6e730*/  LDL.LU R198, [R1+0x2638] ;  /* 0x0026380001c67983 */ /* 0x000f220000300800 */
[----:B------:R-:W-:Y:S01]  /*6e740*/  HMMA.1688.F32.TF32 R28, R184, R188, R28 ;  /* 0x000000bcb81c723c */ /* 0x000fe2000008101c */
[----:B------:R-:W-:Y:S01]  /*6e750*/  MOV R32, R223 ;  /* 0x000000df00207202 */ /* 0x000fe20000000f00 */
[----:B------:R-:W-:-:S02]  /*6e760*/  IMAD.MOV.U32 R33, RZ, RZ, R222 ;  /* 0x000000ffff217224 */ /* 0x000fc400078e00de */
[----:B------:R-:W-:Y:S01]  /*6e770*/  IMAD.MOV.U32 R201, RZ, RZ, R35 ;  /* 0x000000ffffc97224 */ /* 0x000fe200078e0023 */
[----:B------:R-:W-:Y:S01]  /*6e780*/  MOV R40, R207 ;  /* 0x000000cf00287202 */ /* 0x000fe20000000f00 */
[----:B------:R-:W-:Y:S02]  /*6e790*/  IMAD.MOV.U32 R34, RZ, RZ, R219 ;  /* 0x000000ffff227224 */ /* 0x000fe400078e00db */
[----:B------:R-:W-:Y:S02]  /*6e7a0*/  IMAD.MOV.U32 R41, RZ, RZ, R206 ;  /* 0x000000ffff297224 */ /* 0x000fe400078e00ce */
[----:B------:R-:W-:Y:S02]  /*6e7b0*/  IMAD.MOV.U32 R42, RZ, RZ, R195 ;  /* 0x000000ffff2a7224 */ /* 0x000fe400078e00c3 */
[----:B------:R-:W-:Y:S01]  /*6e7c0*/  IMAD.MOV.U32 R43, RZ, RZ, R194 ;  /* 0x000000ffff2b7224 */ /* 0x000fe200078e00c2 */
[----:B------:R-:W-:Y:S01]  /*6e7d0*/  HMMA.1688.F32.TF32 R20, R240, R6, R20 ;  /* 0x00000006f014723c */ /* 0x000fe20000081014 */
[----:B------:R-:W-:Y:S01]  /*6e7e0*/  IMAD.MOV.U32 R35, RZ, RZ, R218 ;  /* 0x000000ffff237224 */ /* 0x000fe200078e00da */
[----:B------:R-:W-:Y:S01]  /*6e7f0*/  MOV R36, R226 ;  /* 0x000000e200247202 */ /* 0x000fe20000000f00 */
[----:B------:R-:W-:Y:S01]  /*6e800*/  IMAD.MOV.U32 R37, RZ, RZ, R227 ;  /* 0x000000ffff257224 */ /* 0x000fe200078e00e3 */
[----:B------:R-:W-:Y:S01]  /*6e810*/  LDS R184, [R252+0x1a080] ;  /* 0x01a08000fcb87984 */ /* 0x000fe20000000800 */
[----:B------:R-:W-:-:S02]  /*6e820*/  IMAD.MOV.U32 R38, RZ, RZ, R230 ;  /* 0x000000ffff267224 */ /* 0x000fc400078e00e6 */
[----:B------:R-:W-:Y:S01]  /*6e830*/  IMAD.MOV.U32 R39, RZ, RZ, R238 ;  /* 0x000000ffff277224 */ /* 0x000fe200078e00ee */
[----:B------:R-:W-:Y:S03]  /*6e840*/  LDS R186, [R252+0x1b080] ;  /* 0x01b08000fcba7984 */ /* 0x000fe60000000800 */
[----:B------:R-:W-:Y:S01]  /*6e850*/  IMAD.MOV.U32 R5, RZ, RZ, R28 ;  /* 0x000000ffff057224 */ /* 0x000fe200078e001c */
[----:B------:R-:W-:Y:S01]  /*6e860*/  MOV R4, R29 ;  /* 0x0000001d00047202 */ /* 0x000fe20000000f00 */
[----:B------:R-:W-:Y:S01]  /*6e870*/  IMAD.MOV.U32 R2, RZ, RZ, R30 ;  /* 0x000000ffff027224 */ /* 0x000fe200078e001e */
[----:B------:R-:W-:Y:S01]  /*6e880*/  MOV R28, R215 ;  /* 0x000000d7001c7202 */ /* 0x000fe20000000f00 */
[----:B------:R-:W-:Y:S01]  /*6e890*/  IMAD.MOV.U32 R29, RZ, RZ, R214 ;  /* 0x000000ffff1d7224 */ /* 0x000fe200078e00d6 */
[----:B------:R-:W4:Y:S01]  /*6e8a0*/  LDL.LU R215, [R1+0x2634] ;  /* 0x0026340001d77983 */ /* 0x000f220000300800 */
[----:B------:R-:W-:-:S02]  /*6e8b0*/  IMAD.MOV.U32 R0, RZ, RZ, R31 ;  /* 0x000000ffff007224 */ /* 0x000fc400078e001f */
[----:B------:R-:W-:Y:S01]  /*6e8c0*/  IMAD.MOV.U32 R30, RZ, RZ, R211 ;  /* 0x000000ffff1e7224 */ /* 0x000fe200078e00d3 */
        /* <DEDUP_REMOVED lines=16> */
[----:B---3--:R-:W-:-:S02]  /*6e9d0*/  IMAD.MOV.U32 R47, RZ, RZ, R203 ;  /* 0x000000ffff2f7224 */ /* 0x008fc400078e00cb */
[----:B--2---:R-:W-:Y:S02]  /*6e9e0*/  IMAD.MOV.U32 R46, RZ, RZ, R202 ;  /* 0x000000ffff2e7224 */ /* 0x004fe400078e00ca */
[----:B----4-:R-:W-:Y:S01]  /*6e9f0*/  IMAD.MOV.U32 R45, RZ, RZ, R199 ;  /* 0x000000ffff2d7224 */ /* 0x010fe200078e00c7 */
[----:B------:R-:W-:Y:S01]  /*6ea00*/  MOV R44, R198 ;  /* 0x000000c6002c7202 */ /* 0x000fe20000000f00 */
[----:B------:R-:W-:Y:S04]  /*6ea10*/  LDS R185, [R3+0x1a080] ;  /* 0x01a0800003b97984 */ /* 0x000fe80000000800 */
[----:B------:R-:W2:Y:S04]  /*6ea20*/  LDL.LU R198, [R1+0x2604] ;  /* 0x0026040001c67983 */ /* 0x000ea80000300800 */
[----:B------:R-:W3:Y:S04]  /*6ea30*/  LDL.LU R199, [R1+0x2600] ;  /* 0x0026000001c77983 */ /* 0x000ee80000300800 */
[----:B------:R-:W4:Y:S04]  /*6ea40*/  LDL.LU R202, [R1+0x25fc] ;  /* 0x0025fc0001ca7983 */ /* 0x000f280000300800 */
[----:B------:R-:W4:Y:S01]  /*6ea50*/  LDL.LU R203, [R1+0x25f8] ;  /* 0x0025f80001cb7983 */ /* 0x000f220000300800 */
[----:B------:R-:W-:-:S02]  /*6ea60*/  MOV R13, R20 ;  /* 0x00000014000d7202 */ /* 0x000fc40000000f00 */
[----:B------:R-:W-:Y:S01]  /*6ea70*/  MOV R20, R239 ;  /* 0x000000ef00147202 */ /* 0x000fe20000000f00 */
[----:B------:R-:W1:Y:S01]  /*6ea80*/  LDS R187, [R3+0x1b080] ;  /* 0x01b0800003bb7984 */ /* 0x000e620000000800 */
        /* <DEDUP_REMOVED lines=8> */
[----:B------:R-:W-:Y:S01]  /*6eb10*/  IMAD.MOV.U32 R53, RZ, RZ, R195 ;  /* 0x000000ffff357224 */ /* 0x000fe200078e00c3 */
[----:B------:R-:W-:Y:S02]  /*6eb20*/  MOV R52, R194 ;  /* 0x000000c200347202 */ /* 0x000fe40000000f00 */
[----:B------:R-:W4:Y:S04]  /*6eb30*/  LDL.LU R194, [R1+0x25f4] ;  /* 0x0025f40001c27983 */ /* 0x000f280000300800 */
[----:B------:R-:W4:Y:S01]  /*6eb40*/  LDL.LU R195, [R1+0x25f0] ;  /* 0x0025f00001c37983 */ /* 0x000f220000300800 */
[----:B------:R-:W-:Y:S01]  /*6eb50*/  IMAD.MOV.U32 R50, RZ, RZ, R206 ;  /* 0x000000ffff327224 */ /* 0x000fe200078e00ce */
[----:B------:R-:W-:Y:S01]  /*6eb60*/  MOV R108, R218 ;  /* 0x000000da006c7202 */ /* 0x000fe20000000f00 */
[----:B------:R-:W-:-:S02]  /*6eb70*/  IMAD.MOV.U32 R12, RZ, RZ, R21 ;  /* 0x000000ffff0c7224 */ /* 0x000fc400078e0015 */
[----:B------:R-:W-:Y:S02]  /*6eb80*/  IMAD.MOV.U32 R9, RZ, RZ, R22 ;  /* 0x000000ffff097224 */ /* 0x000fe400078e0016 */
[----:B------:R-:W-:Y:S02]  /*6eb90*/  IMAD.MOV.U32 R21, RZ, RZ, R231 ;  /* 0x000000ffff157224 */ /* 0x000fe400078e00e7 */
[----:B------:R-:W-:Y:S02]  /*6eba0*/  IMAD.MOV.U32 R8, RZ, RZ, R23 ;  /* 0x000000ffff087224 */ /* 0x000fe400078e0017 */
[----:B------:R-:W-:Y:S02]  /*6ebb0*/  IMAD.MOV.U32 R22, RZ, RZ, R234 ;  /* 0x000000ffff167224 */ /* 0x000fe400078e00ea */
[----:B------:R-:W-:Y:S02]  /*6ebc0*/  IMAD.MOV.U32 R23, RZ, RZ, R235 ;  /* 0x000000ffff177224 */ /* 0x000fe400078e00eb */
[----:B--2---:R-:W-:-:S02]  /*6ebd0*/  IMAD.MOV.U32 R54, RZ, RZ, R198 ;  /* 0x000000ffff367224 */ /* 0x004fc400078e00c6 */
[----:B------:R-:W2:Y:S01]  /*6ebe0*/  LDL.LU R198, [R1+0x25ec] ;  /* 0x0025ec0001c67983 */ /* 0x000ea20000300800 */
[----:B---3--:R-:W-:-:S03]  /*6ebf0*/  IMAD.MOV.U32 R55, RZ, RZ, R199 ;  /* 0x000000ffff377224 */ /* 0x008fc600078e00c7 */
[----:B------:R-:W2:Y:S01]  /*6ec00*/  LDL.LU R199, [R1+0x25e8] ;  /* 0x0025e80001c77983 */ /* 0x000ea20000300800 */
[----:B----4-:R-:W-:-:S03]  /*6ec10*/  MOV R48, R202 ;  /* 0x000000ca00307202 */ /* 0x010fc60000000f00 */
[----:B------:R-:W3:Y:S01]  /*6ec20*/  LDL.LU R202, [R1+0x25e4] ;  /* 0x0025e40001ca7983 */ /* 0x000ee20000300800 */
[----:B------:R-:W-:-:S03]  /*6ec30*/  IMAD.MOV.U32 R49, RZ, RZ, R203 ;  /* 0x000000ffff317224 */ /* 0x000fc600078e00cb */
        /* <DEDUP_REMOVED lines=19> */
[----:B------:R1:W-:Y:S04]  /*6ed70*/  STL [R1+0x2448], R8 ;  /* 0x0024480801007387 */ /* 0x0003e80000100800 */
[----:B------:R1:W-:Y:S04]  /*6ed80*/  STL [R1+0x2444], R9 ;  /* 0x0024440901007387 */ /* 0x0003e80000100800 */
[----:B------:R1:W-:Y:S04]  /*6ed90*/  STL [R1+0x2440], R12 ;  /* 0x0024400c01007387 */ /* 0x0003e80000100800 */
[----:B------:R1:W-:Y:S01]  /*6eda0*/  STL [R1+0x243c], R13 ;  /* 0x00243c0d01007387 */ /* 0x0003e20000100800 */
[C---:B------:R-:W-:Y:S08]  /*6edb0*/  HMMA.1688.F32.TF32 R20, R240.reuse, R194, R20 ;  /* 0x000000c2f014723c */ /* 0x040ff00000081014 */
[C---:B--2---:R-:W-:Y:S08]  /*6edc0*/  HMMA.1688.F32.TF32 R24, R240.reuse, R198, R24 ;  /* 0x000000c6f018723c */ /* 0x044ff00000081018 */
[C---:B---3--:R-:W-:Y:S08]  /*6edd0*/  HMMA.1688.F32.TF32 R28, R240.reuse, R202, R28 ;  /* 0x000000caf01c723c */ /* 0x048ff0000008101c */
[C---:B----4-:R-:W-:Y:S08]  /*6ede0*/  HMMA.1688.F32.TF32 R32, R240.reuse, R206, R32 ;  /* 0x000000cef020723c */ /* 0x050ff00000081020 */
[C---:B------:R-:W-:Y:S08]  /*6edf0*/  HMMA.1688.F32.TF32 R36, R240.reuse, R210, R36 ;  /* 0x000000d2f024723c */ /* 0x040ff00000081024 */
[C---:B------:R-:W-:Y:S08]  /*6ee00*/  HMMA.1688.F32.TF32 R56, R240.reuse, R238, R56 ;  /* 0x000000eef038723c */ /* 0x040ff00000081038 */
[C---:B------:R-:W-:Y:S08]  /*6ee10*/  HMMA.1688.F32.TF32 R48, R240.reuse, R230, R48 ;  /* 0x000000e6f030723c */ /* 0x040ff00000081030 */
[----:B------:R-:W-:Y:S08]  /*6ee20*/  HMMA.1688.F32.TF32 R52, R240, R234, R52 ;  /* 0x000000eaf034723c */ /* 0x000ff00000081034 */
[----:B------:R-:W-:Y:S01]  /*6ee30*/  IMAD.MOV.U32 R246, RZ, RZ, R58 ;  /* 0x000000fffff67224 */ /* 0x000fe200078e003a */
[----:B------:R-:W-:Y:S01]  /*6ee40*/  MOV R244, R56 ;  /* 0x0000003800f47202 */ /* 0x000fe20000000f00 */
[----:B------:R-:W-:-:S03]  /*6ee50*/  IMAD.MOV.U32 R245, RZ, RZ, R57 ;  /* 0x000000fffff57224 */ /* 0x000fc600078e0039 */
[----:B------:R2:W-:Y:S04]  /*6ee60*/  STL [R1+0x2454], R246 ;  /* 0x002454f601007387 */ /* 0x0005e80000100800 */
[----:B------:R3:W-:Y:S01]  /*6ee70*/  STL [R1+0x2450], R245 ;  /* 0x002450f501007387 */ /* 0x0007e20000100800 */
[----:B-1----:R-:W-:-:S03]  /*6ee80*/  IMAD.MOV.U32 R8, RZ, RZ, R51 ;  /* 0x000000ffff087224 */ /* 0x002fc600078e0033 */
[----:B------:R1:W-:Y:S03]  /*6ee90*/  STL [R1+0x244c], R244 ;  /* 0x00244cf401007387 */ /* 0x0003e60000100800 */
[----:B------:R-:W-:Y:S01]  /*6eea0*/  MOV R9, R52 ;  /* 0x0000003400097202 */ /* 0x000fe20000000f00 */
[----:B------:R-:W-:Y:S02]  /*6eeb0*/  IMAD.MOV.U32 R12, RZ, RZ, R53 ;  /* 0x000000ffff0c7224 */ /* 0x000fe400078e0035 */
[----:B------:R-:W-:Y:S02]  /*6eec0*/  IMAD.MOV.U32 R13, RZ, RZ, R54 ;  /* 0x000000ffff0d7224 */ /* 0x000fe400078e0036 */
[----:B------:R-:W-:Y:S01]  /*6eed0*/  IMAD.MOV.U32 R200, RZ, RZ, R55 ;  /* 0x000000ffffc87224 */ /* 0x000fe200078e0037 */
[----:B--2---:R-:W-:Y:S01]  /*6eee0*/  MOV R246, R48 ;  /* 0x0000003000f67202 */ /* 0x004fe20000000f00 */
[----:B------:R-:W-:Y:S01]  /*6eef0*/  HMMA.1688.F32.TF32 R52, R240, R226, R108 ;  /* 0x000000e2f034723c */ /* 0x000fe2000008106c */
[----:B---3--:R-:W-:-:S02]  /*6ef00*/  IMAD.MOV.U32 R245, RZ, RZ, R49 ;  /* 0x000000fffff57224 */ /* 0x008fc400078e0031 */
[----:B-1----:R-:W-:-:S05]  /*6ef10*/  IMAD.MOV.U32 R244, RZ, RZ, R50 ;  /* 0x000000fffff47224 */ /* 0x002fca00078e0032 */
        /* <DEDUP_REMOVED lines=13> */
[----:B------:R3:W-:Y:S04]  /*6eff0*/  STL.64 [R1+0x8b0], R32 ;  /* 0x0008b02001007387 */ /* 0x0007e80000100a00 */
[----:B------:R4:W-:Y:S01]  /*6f000*/  STL.64 [R1+0x8b8], R34 ;  /* 0x0008b82201007387 */ /* 0x0009e20000100a00 */
[----:B-1----:R-:W-:-:S03]  /*6f010*/  MOV R36, R250 ;  /* 0x000000fa00247202 */ /* 0x002fc60000000f00 */
[----:B------:R1:W-:Y:S04]  /*6f020*/  STL.64 [R1+0x8a0], R28 ;  /* 0x0008a01c01007387 */ /* 0x0003e80000100a00 */
[----:B------:R1:W-:Y:S04]  /*6f030*/  STL.64 [R1+0x8a8], R30 ;  /* 0x0008a81e01007387 */ /* 0x0003e80000100a00 */
[----:B------:R-:W-:Y:S01]  /*6f040*/  STL.64 [R1+0x890], R24 ;  /* 0x0008901801007387 */ /* 0x000fe20000100a00 */
[----:B------:R-:W-:-:S03]  /*6f050*/  IMAD.MOV.U32 R37, RZ, RZ, R249 ;  /* 0x000000ffff257224 */ /* 0x000fc600078e00f9 */
[----:B------:R-:W-:Y:S01]  /*6f060*/  STL.64 [R1+0x898], R26 ;  /* 0x0008981a01007387 */ /* 0x000fe20000100a00 */
[----:B--2---:R-:W-:-:S03]  /*6f070*/  IMAD.MOV.U32 R38, RZ, RZ, R248 ;  /* 0x000000ffff267224 */ /* 0x004fc600078e00f8 */
[----:B------:R-:W2:Y:S01]  /*6f080*/  LDL.LU R250, [R1+0x2594] ;  /* 0x0025940001fa7983 */ /* 0x000ea20000300800 */
[----:B------:R-:W-:-:S03]  /*6f090*/  IMAD.MOV.U32 R39, RZ, RZ, R16 ;  /* 0x000000ffff277224 */ /* 0x000fc600078e0010 */
        /* <DEDUP_REMOVED lines=38> */
[----:B---3--:R-:W-:Y:S01]  /*6f300*/  MOV R32, R251 ;  /* 0x000000fb00207202 */ /* 0x008fe20000000f00 */
[----:B------:R-:W-:-:S02]  /*6f310*/  IMAD.MOV.U32 R33, RZ, RZ, R190 ;  /* 0x000000ffff217224 */ /* 0x000fc400078e00be */
[----:B----4-:R-:W-:Y:S01]  /*6f320*/  IMAD.MOV.U32 R34, RZ, RZ, R191 ;  /* 0x000000ffff227224 */ /* 0x010fe200078e00bf */
[----:B-1----:R-:W-:Y:S01]  /*6f330*/  MOV R28, R18 ;  /* 0x00000012001c7202 */ /* 0x002fe20000000f00 */
[----:B------:R-:W-:Y:S02]  /*6f340*/  IMAD.MOV.U32 R35, RZ, RZ, R17 ;  /* 0x000000ffff237224 */ /* 0x000fe400078e0011 */
[----:B------:R-:W-:Y:S02]  /*6f350*/  IMAD.MOV.U32 R29, RZ, RZ, R19 ;  /* 0x000000ffff1d7224 */ /* 0x000fe400078e0013 */
[----:B------:R-:W-:Y:S02]  /*6f360*/  IMAD.MOV.U32 R30, RZ, RZ, R10 ;  /* 0x000000ffff1e7224 */ /* 0x000fe400078e000a */
[----:B------:R-:W-:Y:S02]  /*6f370*/  IMAD.MOV.U32 R31, RZ, RZ, R11 ;  /* 0x000000ffff1f7224 */ /* 0x000fe400078e000b */
[----:B--2---:R-:W-:-:S02]  /*6f380*/  IMAD.MOV.U32 R47, RZ, RZ, R250 ;  /* 0x000000ffff2f7224 */ /* 0x004fc400078e00fa */
[----:B------:R-:W-:Y:S02]  /*6f390*/  IMAD.MOV.U32 R46, RZ, RZ, R249 ;  /* 0x000000ffff2e7224 */ /* 0x000fe400078e00f9 */
[----:B------:R-:W-:Y:S01]  /*6f3a0*/  IMAD.MOV.U32 R45, RZ, RZ, R248 ;  /* 0x000000ffff2d7224 */ /* 0x000fe200078e00f8 */
[----:B------:R-:W-:Y:S02]  /*6f3b0*/  MOV R44, R16 ;  /* 0x00000010002c7202 */ /* 0x000fe40000000f00 */
[----:B------:R-:W2:Y:S04]  /*6f3c0*/  LDL.LU R16, [R1+0x2584] ;  /* 0x0025840001107983 */ /* 0x000ea80000300800 */
        /* <DEDUP_REMOVED lines=10> */
[----:B------:R-:W2:Y:S01]  /*6f470*/  LDL.LU R11, [R1+0x2558] ;  /* 0x00255800010b7983 */ /* 0x000ea20000300800 */
[C---:B---3--:R-:W-:Y:S03]  /*6f480*/  HMMA.1688.F32.TF32 R20, R240.reuse, R190, R248 ;  /* 0x000000bef014723c */ /* 0x048fe600000810f8 */
[----:B------:R-:W3:Y:S11]  /*6f490*/  LDL.LU R248, [R1+0x1e0] ;  /* 0x0001e00001f87983 */ /* 0x000ef60000300800 */
[----:B------:R-:W-:Y:S09]  /*6f4a0*/  @!UPT UIADD3 URZ, URZ, URZ, URZ ;  /* 0x0000003f3f3ff290 */ /* 0x000ff2000fffe03f */
[----:B------:R1:W-:Y:S04]  /*6f4b0*/  STL.64 [R1+0x870], R20 ;  /* 0x0008701401007387 */ /* 0x0003e80000100a00 */
[----:B------:R4:W-:Y:S04]  /*6f4c0*/  STL.64 [R1+0x878], R22 ;  /* 0x0008781601007387 */ /* 0x0009e80000100a00 */
[----:B------:R-:W3:Y:S04]  /*6f4d0*/  LDL.LU R249, [R1+0x1e4] ;  /* 0x0001e40001f97983 */ /* 0x000ee80000300800 */
[----:B------:R-:W3:Y:S04]  /*6f4e0*/  LDL.LU R250, [R1+0x1e8] ;  /* 0x0001e80001fa7983 */ /* 0x000ee80000300800 */
[----:B------:R-:W3:Y:S01]  /*6f4f0*/  LDL.LU R251, [R1+0x1ec] ;  /* 0x0001ec0001fb7983 */ /* 0x000ee20000300800 */
[----:B--2---:R-:W-:Y:S03]  /*6f500*/  HMMA.1688.F32.TF32 R16, R240, R10, R16 ;  /* 0x0000000af010723c */ /* 0x004fe60000081010 */
[----:B------:R-:W2:Y:S11]  /*6f510*/  LDL.LU R24, [R1+0x110] ;  /* 0x0001100001187983 */ /* 0x000eb60000300800 */
[----:B------:R-:W-:Y:S09]  /*6f520*/  @!UPT UIADD3 URZ, URZ, URZ, URZ ;  /* 0x0000003f3f3ff290 */ /* 0x000ff2000fffe03f */
[----:B------:R-:W-:Y:S04]  /*6f530*/  STL.64 [R1+0x610], R16 ;  /* 0x0006101001007387 */ /* 0x000fe80000100a00 */
[----:B------:R-:W-:Y:S04]  /*6f540*/  STL.64 [R1+0x618], R18 ;  /* 0x0006181201007387 */ /* 0x000fe80000100a00 */
[----:B------:R-:W2:Y:S04]  /*6f550*/  LDL.LU R25, [R1+0x114] ;  /* 0x0001140001197983 */ /* 0x000ea80000300800 */
[----:B------:R-:W2:Y:S04]  /*6f560*/  LDL.LU R26, [R1+0x118] ;  /* 0x00011800011a7983 */ /* 0x000ea80000300800 */
[----:B------:R-:W2:Y:S04]  /*6f570*/  LDL.LU R27, [R1+0x11c] ;  /* 0x00011c00011b7983 */ /* 0x000ea80000300800 */
[----:B-1----:R-:W2:Y:S04]  /*6f580*/  LDL.LU R20, [R1+0x100] ;  /* 0x0001000001147983 */ /* 0x002ea80000300800 */
[----:B------:R-:W2:Y:S04]  /*6f590*/  LDL.LU R21, [R1+0x104] ;  /* 0x0001040001157983 */ /* 0x000ea80000300800 */
[----:B----4-:R-:W4:Y:S04]  /*6f5a0*/  LDL.LU R22, [R1+0x108] ;  /* 0x0001080001167983 */ /* 0x010f280000300800 */
[----:B------:R-:W4:Y:S01]  /*6f5b0*/  LDL.LU R23, [R1+0x10c] ;  /* 0x00010c0001177983 */ /* 0x000f220000300800 */
[C---:B------:R-:W-:Y:S03]  /*6f5c0*/  HMMA.1688.F32.TF32 R36, R184.reuse, R206, R36 ;  /* 0x000000ceb824723c */ /* 0x040fe60000081024 */
[----:B------:R-:W-:Y:S04]  /*6f5d0*/  LDS R16, [R252+0x1a100] ;  /* 0x01a10000fc107984 */ /* 0x000fe80000000800 */
[----:B------:R-:W-:Y:S01]  /*6f5e0*/  LDS R18, [R252+0x1b100] ;  /* 0x01b10000fc127984 */ /* 0x000fe20000000800 */
[C---:B------:R-:W-:Y:S03]  /*6f5f0*/  HMMA.1688.F32.TF32 R44, R184.reuse, R214, R44 ;  /* 0x000000d6b82c723c */ /* 0x040fe6000008102c */
[----:B------:R-:W-:Y:S04]  /*6f600*/  LDS R17, [R3+0x1a100] ;  /* 0x01a1000003117984 */ /* 0x000fe80000000800 */
[----:B------:R-:W1:Y:S01]  /*6f610*/  LDS R19, [R3+0x1b100] ;  /* 0x01b1000003137984 */ /* 0x000e620000000800 */
[C---:B------:R-:W-:Y:S08]  /*6f620*/  HMMA.1688.F32.TF32 R40, R184.reuse, R210, R40 ;  /* 0x000000d2b828723c */ /* 0x040ff00000081028 */
[C---:B------:R-:W-:Y:S08]  /*6f630*/  HMMA.1688.F32.TF32 R28, R184.reuse, R198, R28 ;  /* 0x000000c6b81c723c */ /* 0x040ff0000008101c */
[C---:B------:R-:W-:Y:S01]  /*6f640*/  HMMA.1688.F32.TF32 R32, R184.reuse, R202, R32 ;  /* 0x000000cab820723c */ /* 0x040fe20000081020 */
[----:B------:R-:W-:Y:S01]  /*6f650*/  IMAD.MOV.U32 R228, RZ, RZ, R39 ;  /* 0x000000ffffe47224 */ /* 0x000fe200078e0027 */
[----:B------:R-:W-:Y:S11]  /*6f660*/  MOV R229, R38 ;  /* 0x0000002600e57202 */ /* 0x000ff60000000f00 */
[----:B------:R-:W-:Y:S03]  /*6f670*/  @!UPT UIADD3 URZ, URZ, URZ, URZ ;  /* 0x0000003f3f3ff290 */ /* 0x000fe6000fffe03f */
[----:B------:R-:W-:Y:S02]  /*6f680*/  IMAD.MOV.U32 R189, RZ, RZ, R29 ;  /* 0x000000ffffbd7224 */ /* 0x000fe400078e001d */
[----:B------:R-:W-:Y:S01]  /*6f690*/  IMAD.MOV.U32 R188, RZ, RZ, R28 ;  /* 0x000000ffffbc7224 */ /* 0x000fe200078e001c */
[C---:B---3--:R-:W-:Y:S08]  /*6f6a0*/  HMMA.1688.F32.TF32 R240, R184.reuse, R14, R248 ;  /* 0x0000000eb8f0723c */ /* 0x048ff000000810f8 */
[C---:B------:R-:W-:Y:S08]  /*6f6b0*/  HMMA.1688.F32.TF32 R248, R184.reuse, R6, R64 ;  /* 0x00000006b8f8723c */ /* 0x040ff00000081040 */
[C---:B------:R-:W-:Y:S07]  /*6f6c0*/  HMMA.1688.F32.TF32 R64, R184.reuse, R234, R56 ;  /* 0x000000eab840723c */ /* 0x040fee0000081038 */
[----:B------:R-:W-:Y:S04]  /*6f6d0*/  STL.64 [R1+0x860], R240 ;  /* 0x000860f001007387 */ /* 0x000fe80000100a00 */
[----:B------:R3:W-:Y:S01]  /*6f6e0*/  STL.64 [R1+0x868], R242 ;  /* 0x000868f201007387 */ /* 0x0007e20000100a00 */
[C---:B------:R-:W-:Y:S08]  /*6f6f0*/  HMMA.1688.F32.TF32 R56, R184.reuse, R226, R48 ;  /* 0x000000e2b838723c */ /* 0x040ff00000081030 */
[C---:B---3--:R-:W-:Y:S08]  /*6f700*/  HMMA.1688.F32.TF32 R240, R184.reuse, R238, R60 ;  /* 0x000000eeb8f0723c */ /* 0x048ff0000008103c */
[C---:B------:R-:W-:Y:S08]  /*6f710*/  HMMA.1688.F32.TF32 R60, R184.reuse, R230, R52 ;  /* 0x000000e6b83c723c */ /* 0x040ff00000081034 */
[C---:B------:R-:W-:Y:S08]  /*6f720*/  HMMA.1688.F32.TF32 R52, R184.reuse, R222, R108 ;  /* 0x000000deb834723c */ /* 0x040ff0000008106c */
[C---:B------:R-:W-:Y:S01]  /*6f730*/  HMMA.1688.F32.TF32 R48, R184.reuse, R218, R104 ;  /* 0x000000dab830723c */ /* 0x040fe20000081068 */
[----:B------:R-:W-:Y:S04]  /*6f740*/  STL.64 [R1+0x850], R248 ;  /* 0x000850f801007387 */ /* 0x000fe80000100a00 */
[----:B------:R-:W-:Y:S03]  /*6f750*/  STL.64 [R1+0x858], R250 ;  /* 0x000858fa01007387 */ /* 0x000fe60000100a00 */
[----:B--2---:R-:W-:Y:S01]  /*6f760*/  HMMA.1688.F32.TF32 R24, R184, R194, R24 ;  /* 0x000000c2b818723c */ /* 0x004fe20000081018 */
        /* <DEDUP_REMOVED lines=17> */
[----:B------:R2:W-:Y:S01]  /*6f880*/  STL [R1+0x240c], R228 ;  /* 0x00240ce401007387 */ /* 0x0005e20000100800 */
[----:B------:R-:W-:-:S03]  /*6f890*/  IMAD.MOV.U32 R193, RZ, RZ, R25 ;  /* 0x000000ffffc17224 */ /* 0x000fc600078e0019 */
[----:B------:R3:W-:Y:S01]  /*6f8a0*/  STL [R1+0x2408], R229 ;  /* 0x002408e501007387 */ /* 0x0007e20000100800 */
[----:B------:R-:W-:-:S03]  /*6f8b0*/  IMAD.MOV.U32 R192, RZ, RZ, R24 ;  /* 0x000000ffffc07224 */ /* 0x000fc600078e0018 */
[----:B------:R-:W-:Y:S01]  /*6f8c0*/  STL.64 [R1+0x7b0], R32 ;  /* 0x0007b02001007387 */ /* 0x000fe20000100a00 */
[----:B--2---:R-:W-:-:S03]  /*6f8d0*/  MOV R228, R30 ;  /* 0x0000001e00e47202 */ /* 0x004fc60000000f00 */
[----:B------:R-:W-:Y:S01]  /*6f8e0*/  STL.64 [R1+0x7b8], R34 ;  /* 0x0007b82201007387 */ /* 0x000fe20000100a00 */
[----:B---3--:R-:W-:-:S03]  /*6f8f0*/  IMAD.MOV.U32 R229, RZ, RZ, R31 ;  /* 0x000000ffffe57224 */ /* 0x008fc600078e001f */
[----:B------:R-:W-:Y:S04]  /*6f900*/  STL [R1+0x241c], R189 ;  /* 0x00241cbd01007387 */ /* 0x000fe80000100800 */
[----:B------:R-:W-:Y:S04]  /*6f910*/  STL [R1+0x2418], R188 ;  /* 0x002418bc01007387 */ /* 0x000fe80000100800 */
[----:B------:R-:W-:Y:S04]  /*6f920*/  STL [R1+0x2414], R228 ;  /* 0x002414e401007387 */ /* 0x000fe80000100800 */
[----:B------:R-:W-:Y:S04]  /*6f930*/  STL [R1+0x2410], R229 ;  /* 0x002410e501007387 */ /* 0x000fe80000100800 */
[----:B------:R2:W-:Y:S04]  /*6f940*/  STL.64 [R1+0x798], R26 ;  /* 0x0007981a01007387 */ /* 0x0005e80000100a00 */
[----:B------:R3:W-:Y:S04]  /*6f950*/  STL [R1+0x2424], R193 ;  /* 0x002424c101007387 */ /* 0x0007e80000100800 */
[----:B------:R1:W-:Y:S04]  /*6f960*/  STL [R1+0x2420], R192 ;  /* 0x002420c001007387 */ /* 0x0003e80000100800 */
        /* <DEDUP_REMOVED lines=27> */
[----:B----4-:R-:W-:Y:S03]  /*6fb20*/  HMMA.1688.F32.TF32 R20, R184, R190, R20 ;  /* 0x000000beb814723c */ /* 0x010fe60000081014 */
[----:B------:R-:W4:Y:S04]  /*6fb30*/  LDL.LU R35, [R1+0x34c] ;  /* 0x00034c0001237983 */ /* 0x000f280000300800 */
[----:B------:R-:W4:Y:S04]  /*6fb40*/  LDL.LU R28, [R1+0x330] ;  /* 0x00033000011c7983 */ /* 0x000f280000300800 */
[----:B------:R-:W4:Y:S04]  /*6fb50*/  LDL.LU R29, [R1+0x334] ;  /* 0x00033400011d7983 */ /* 0x000f280000300800 */
[----:B------:R-:W4:Y:S04]  /*6fb60*/  LDL.LU R30, [R1+0x338] ;  /* 0x00033800011e7983 */ /* 0x000f280000300800 */
[----:B------:R-:W4:Y:S05]  /*6fb70*/  LDL.LU R31, [R1+0x33c] ;  /* 0x00033c00011f7983 */ /* 0x000f2a0000300800 */
[----:B------:R-:W-:Y:S01]  /*6fb80*/  MOV R196, R20 ;  /* 0x0000001400c47202 */ /* 0x000fe20000000f00 */
[----:B------:R-:W-:Y:S01]  /*6fb90*/  IMAD.MOV.U32 R197, RZ, RZ, R21 ;  /* 0x000000ffffc57224 */ /* 0x000fe200078e0015 */
[----:B------:R-:W4:Y:S01]  /*6fba0*/  LDL.LU R20, [R1+0x310] ;  /* 0x0003100001147983 */ /* 0x000f220000300800 */
[----:B------:R-:W-:-:S02]  /*6fbb0*/  IMAD.MOV.U32 R228, RZ, RZ, R22 ;  /* 0x000000ffffe47224 */ /* 0x000fc400078e0016 */
[----:B------:R-:W-:Y:S01]  /*6fbc0*/  IMAD.MOV.U32 R229, RZ, RZ, R23 ;  /* 0x000000ffffe57224 */ /* 0x000fe200078e0017 */
[----:B------:R-:W4:Y:S04]  /*6fbd0*/  LDL.LU R21, [R1+0x314] ;  /* 0x0003140001157983 */ /* 0x000f280000300800 */
[----:B------:R-:W4:Y:S04]  /*6fbe0*/  LDL.LU R22, [R1+0x318] ;  /* 0x0003180001167983 */ /* 0x000f280000300800 */
[----:B------:R-:W4:Y:S01]  /*6fbf0*/  LDL.LU R23, [R1+0x31c] ;  /* 0x00031c0001177983 */ /* 0x000f220000300800 */
[----:B---3--:R-:W-:Y:S03]  /*6fc00*/  HMMA.1688.F32.TF32 R48, R184, R10, R108 ;  /* 0x0000000ab830723c */ /* 0x008fe6000008106c */
[----:B------:R-:W-:Y:S04]  /*6fc10*/  LDS R184, [R252+0x1a180] ;  /* 0x01a18000fcb87984 */ /* 0x000fe80000000800 */
[----:B------:R-:W-:Y:S04]  /*6fc20*/  LDS R186, [R252+0x1b180] ;  /* 0x01b18000fcba7984 */ /* 0x000fe80000000800 */
[----:B------:R-:W-:Y:S04]  /*6fc30*/  LDS R185, [R3+0x1a180] ;  /* 0x01a1800003b97984 */ /* 0x000fe80000000800 */
[----:B------:R-:W3:Y:S09]  /*6fc40*/  LDS R187, [R3+0x1b180] ;  /* 0x01b1800003bb7984 */ /* 0x000ef20000000800 */
[----:B------:R-:W-:Y:S01]  /*6fc50*/  MOV R193, R48 ;  /* 0x0000003000c17202 */ /* 0x000fe20000000f00 */
[----:B-1----:R-:W-:-:S02]  /*6fc60*/  IMAD.MOV.U32 R192, RZ, RZ, R49 ;  /* 0x000000ffffc07224 */ /* 0x002fc400078e0031 */
[----:B------:R-:W-:Y:S02]  /*6fc70*/  IMAD.MOV.U32 R189, RZ, RZ, R50 ;  /* 0x000000ffffbd7224 */ /* 0x000fe400078e0032 */
[----:B------:R-:W-:Y:S02]  /*6fc80*/  IMAD.MOV.U32 R188, RZ, RZ, R51 ;  /* 0x000000ffffbc7224 */ /* 0x000fe400078e0033 */
[C---:B--2---:R-:W-:Y:S08]  /*6fc90*/  HMMA.1688.F32.TF32 R48, R16.reuse, R14, R104 ;  /* 0x0000000e1030723c */ /* 0x044ff00000081068 */
[C---:B------:R-:W-:Y:S11]  /*6fca0*/  HMMA.1688.F32.TF32 R44, R16.reuse, R6, R44 ;  /* 0x00000006102c723c */ /* 0x040ff6000008102c */
[----:B------:R-:W-:Y:S04]  /*6fcb0*/  @!UPT UIADD3 URZ, URZ, URZ, URZ ;  /* 0x0000003f3f3ff290 */ /* 0x000fe8000fffe03f */
[----:B------:R-:W-:Y:S01]  /*6fcc0*/  STL.64 [R1+0x778], R50 ;  /* 0x0007783201007387 */ /* 0x000fe20000100a00 */
[C---:B------:R-:W-:Y:S08]  /*6fcd0*/  HMMA.1688.F32.TF32 R36, R16.reuse, R234, R36 ;  /* 0x000000ea1024723c */ /* 0x040ff00000081024 */
[C---:B----4-:R-:W-:Y:S08]  /*6fce0*/  HMMA.1688.F32.TF32 R32, R16.reuse, R230, R32 ;  /* 0x000000e61020723c */ /* 0x050ff00000081020 */
[----:B------:R-:W-:Y:S01]  /*6fcf0*/  HMMA.1688.F32.TF32 R28, R16, R226, R28 ;  /* 0x000000e2101c723c */ /* 0x000fe2000008101c */
[----:B------:R-:W-:Y:S06]  /*6fd00*/  STL.64 [R1+0x768], R46 ;  /* 0x0007682e01007387 */ /* 0x000fec0000100a00 */
[----:B------:R-:W-:Y:S08]  /*6fd10*/  STL.64 [R1+0x748], R38 ;  /* 0x0007482601007387 */ /* 0x000ff00000100a00 */
[----:B------:R-:W-:Y:S08]  /*6fd20*/  STL.64 [R1+0x738], R34 ;  /* 0x0007382201007387 */ /* 0x000ff00000100a00 */
[----:B------:R1:W-:Y:S01]  /*6fd30*/  STL.64 [R1+0x728], R30 ;  /* 0x0007281e01007387 */ /* 0x0003e20000100a00 */
[----:B------:R-:W-:Y:S01]  /*6fd40*/  MOV R224, R28 ;  /* 0x0000001c00e07202 */ /* 0x000fe20000000f00 */
[----:B------:R-:W-:-:S02]  /*6fd50*/  IMAD.MOV.U32 R225, RZ, RZ, R29 ;  /* 0x000000ffffe17224 */ /* 0x000fc400078e001d */
[C---:B-1----:R-:W-:Y:S08]  /*6fd60*/  HMMA.1688.F32.TF32 R28, R16.reuse, R222, R24 ;  /* 0x000000de101c723c */ /* 0x042ff00000081018 */
[----:B------:R-:W-:Y:S01]  /*6fd70*/  HMMA.1688.F32.TF32 R24, R16, R218, R20 ;  /* 0x000000da1018723c */ /* 0x000fe20000081014 */
[----:B------:R-:W2:Y:S11]  /*6fd80*/  LDL.LU R20, [R1+0x280] ;  /* 0x0002800001147983 */ /* 0x000eb60000300800 */
[----:B------:R-:W-:Y:S03]  /*6fd90*/  @!UPT UIADD3 URZ, URZ, URZ, URZ ;  /* 0x0000003f3f3ff290 */ /* 0x000fe6000fffe03f */
[----:B------:R-:W-:Y:S04]  /*6fda0*/  STL.64 [R1+0x710], R28 ;  /* 0x0007101c01007387 */ /* 0x000fe80000100a00 */
[----:B------:R-:W-:Y:S04]  /*6fdb0*/  STL.64 [R1+0x718], R30 ;  /* 0x0007181e01007387 */ /* 0x000fe80000100a00 */
[----:B------:R1:W-:Y:S04]  /*6fdc0*/  STL.64 [R1+0x700], R24 ;  /* 0x0007001801007387 */ /* 0x0003e80000100a00 */
[----:B------:R4:W-:Y:S04]  /*6fdd0*/  STL.64 [R1+0x708], R26 ;  /* 0x0007081a01007387 */ /* 0x0009e80000100a00 */
        /* <DEDUP_REMOVED lines=10> */
[----:B------:R-:W4:Y:S01]  /*6fe80*/  LDL.LU R243, [R1+0x20c] ;  /* 0x00020c0001f37983 */ /* 0x000f220000300800 */
[----:B------:R-:W-:-:S03]  /*6fe90*/  MOV R204, R48 ;  /* 0x0000003000cc7202 */ /* 0x000fc60000000f00 */
[----:B------:R-:W2:Y:S01]  /*6fea0*/  LDL.LU R108, [R1+0x220] ;  /* 0x00022000016c7983 */ /* 0x000ea20000300800 */
[----:B------:R-:W-:-:S03]  /*6feb0*/  IMAD.MOV.U32 R205, RZ, RZ, R49 ;  /* 0x000000ffffcd7224 */ /* 0x000fc600078e0031 */
        /* <DEDUP_REMOVED lines=28> */
[----:B------:R-:W3:Y:S01]  /*70080*/  LDL.LU R28, [R1+0x2a0] ;  /* 0x0002a000011c7983 */ /* 0x000ee20000300800 */
[----:B------:R-:W-:-:S03]  /*70090*/  MOV R216, R36 ;  /* 0x0000002400d87202 */ /* 0x000fc60000000f00 */
[----:B------:R-:W3:Y:S01]  /*700a0*/  LDL.LU R29, [R1+0x2a4] ;  /* 0x0002a400011d7983 */ /* 0x000ee20000300800 */
[----:B------:R-:W-:-:S03]  /*700b0*/  IMAD.MOV.U32 R217, RZ, RZ, R37 ;  /* 0x000000ffffd97224 */ /* 0x000fc600078e0025 */
[----:B------:R-:W3:Y:S04]  /*700c0*/  LDL.LU R30, [R1+0x2a8] ;  /* 0x0002a800011e7983 */ /* 0x000ee80000300800 */
[----:B------:R-:W3:Y:S01]  /*700d0*/  LDL.LU R31, [R1+0x2ac] ;  /* 0x0002ac00011f7983 */ /* 0x000ee20000300800 */
[----:B------:R-:W-:-:S03]  /*700e0*/  IMAD.MOV.U32 R208, RZ, RZ, R44 ;  /* 0x000000ffffd07224 */ /* 0x000fc600078e002c */
[----:B------:R-:W3:Y:S01]  /*700f0*/  LDL.LU R36, [R1+0x2c0] ;  /* 0x0002c00001247983 */ /* 0x000ee20000300800 */
[----:B------:R-:W-:-:S03]  /*70100*/  IMAD.MOV.U32 R209, RZ, RZ, R45 ;  /* 0x000000ffffd17224 */ /* 0x000fc600078e002d */
        /* <DEDUP_REMOVED lines=27> */
[C---:B---3--:R-:W-:Y:S08]  /*702c0*/  HMMA.1688.F32.TF32 R48, R16.reuse, R198, R48 ;  /* 0x000000c61030723c */ /* 0x048ff00000081030 */
[C---:B------:R-:W-:Y:S08]  /*702d0*/  HMMA.1688.F32.TF32 R52, R16.reuse, R202, R52 ;  /* 0x000000ca1034723c */ /* 0x040ff00000081034 */
[C---:B------:R-:W-:Y:S08]  /*702e0*/  HMMA.1688.F32.TF32 R60, R16.reuse, R210, R60 ;  /* 0x000000d2103c723c */ /* 0x040ff0000008103c */
[C---:B------:R-:W-:Y:S08]  /*702f0*/  HMMA.1688.F32.TF32 R64, R16.reuse, R214, R64 ;  /* 0x000000d61040723c */ /* 0x040ff00000081040 */
[C---:B------:R-:W-:Y:S11]  /*70300*/  HMMA.1688.F32.TF32 R56, R16.reuse, R206, R56 ;  /* 0x000000ce1038723c */ /* 0x040ff60000081038 */
[----:B------:R-:W-:Y:S04]  /*70310*/  @!UPT UIADD3 URZ, URZ, URZ, URZ ;  /* 0x0000003f3f3ff290 */ /* 0x000fe8000fffe03f */
[----:B------:R-:W-:Y:S04]  /*70320*/  STL.64 [R1+0x6f0], R64 ;  /* 0x0006f04001007387 */ /* 0x000fe80000100a00 */
[----:B------:R1:W-:Y:S01]  /*70330*/  STL.64 [R1+0x6f8], R66 ;  /* 0x0006f84201007387 */ /* 0x0003e20000100a00 */
[----:B------:R-:W-:Y:S03]  /*70340*/  HMMA.1688.F32.TF32 R104, R16, R190, R104 ;  /* 0x000000be1068723c */ /* 0x000fe60000081068 */
        /* <DEDUP_REMOVED lines=8> */
[----:B------:R-:W3:Y:S04]  /*703d0*/  LDS R19, [R3+0x1b200] ;  /* 0x01b2000003137984 */ /* 0x000ee80000000800 */
        /* <DEDUP_REMOVED lines=22> */
[----:B------:R1:W-:Y:S04]  /*70540*/  STL [R1+0x2404], R240 ;  /* 0x002404f001007387 */ /* 0x0003e80000100800 */
[----:B------:R1:W-:Y:S04]  /*70550*/  STL [R1+0x2400], R241 ;  /* 0x002400f101007387 */ /* 0x0003e80000100800 */
[----:B------:R1:W-:Y:S04]  /*70560*/  STL [R1+0x23fc], R242 ;  /* 0x0023fcf201007387 */ /* 0x0003e80000100800 */
[----:B------:R1:W-:Y:S04]  /*70570*/  STL [R1+0x23f8], R243 ;  /* 0x0023f8f301007387 */ /* 0x0003e80000100800 */
[----:B-1----:R-:W2:Y:S04]  /*70580*/  LDL.LU R240, [R1+0x2f0] ;  /* 0x0002f00001f07983 */ /* 0x002ea80000300800 */
[----:B------:R-:W2:Y:S04]  /*70590*/  LDL.LU R241, [R1+0x2f4] ;  /* 0x0002f40001f17983 */ /* 0x000ea80000300800 */
[----:B------:R-:W2:Y:S04]  /*705a0*/  LDL.LU R242, [R1+0x2f8] ;  /* 0x0002f80001f27983 */ /* 0x000ea80000300800 */
[----:B------:R-:W2:Y:S01]  /*705b0*/  LDL.LU R243, [R1+0x2fc] ;  /* 0x0002fc0001f37983 */ /* 0x000ea20000300800 */
[C---:B------:R-:W-:Y:S08]  /*705c0*/  HMMA.1688.F32.TF32 R44, R184.reuse, R6, R44 ;  /* 0x00000006b82c723c */ /* 0x040ff0000008102c */
[C---:B------:R-:W-:Y:S08]  /*705d0*/  HMMA.1688.F32.TF32 R40, R184.reuse, R238, R40 ;  /* 0x000000eeb828723c */ /* 0x040ff00000081028 */
[C---:B------:R-:W-:Y:S08]  /*705e0*/  HMMA.1688.F32.TF32 R36, R184.reuse, R234, R36 ;  /* 0x000000eab824723c */ /* 0x040ff00000081024 */
[C---:B------:R-:W-:Y:S08]  /*705f0*/  HMMA.1688.F32.TF32 R32, R184.reuse, R230, R32 ;  /* 0x000000e6b820723c */ /* 0x040ff00000081020 */
[C---:B------:R-:W-:Y:S08]  /*70600*/  HMMA.1688.F32.TF32 R24, R184.reuse, R222, R24 ;  /* 0x000000deb818723c */ /* 0x040ff00000081018 */
[C---:B------:R-:W-:Y:S08]  /*70610*/  HMMA.1688.F32.TF32 R20, R184.reuse, R218, R20 ;  /* 0x000000dab814723c */ /* 0x040ff00000081014 */
[----:B--2---:R-:W-:Y:S11]  /*70620*/  HMMA.1688.F32.TF32 R240, R184, R14, R240 ;  /* 0x0000000eb8f0723c */ /* 0x004ff600000810f0 */
[----:B------:R-:W-:Y:S11]  /*70630*/  @!UPT UIADD3 URZ, URZ, URZ, URZ ;  /* 0x0000003f3f3ff290 */ /* 0x000ff6000fffe03f */
[----:B------:R-:W-:Y:S01]  /*70640*/  @!UPT UIADD3 URZ, URZ, URZ, URZ ;  /* 0x0000003f3f3ff290 */ /* 0x000fe2000fffe03f */
[----:B------:R1:W-:Y:S01]  /*70650*/  STL.64 [R1+0x688], R242 ;  /* 0x000688f201007387 */ /* 0x0003e20000100a00 */
[----:B------:R-:W-:Y:S02]  /*70660*/  IMAD.MOV.U32 R233, RZ, RZ, R241 ;  /* 0x000000ffffe97224 */ /* 0x000fe400078e00f1 */
[----:B------:R-:W-:Y:S01]  /*70670*/  IMAD.MOV.U32 R232, RZ, RZ, R240 ;  /* 0x000000ffffe87224 */ /* 0x000fe200078e00f0 */
[----:B------:R2:W-:Y:S01]  /*70680*/  STL [R1+0x670], R44 ;  /* 0x0006702c01007387 */ /* 0x0005e20000100800 */
[----:B------:R-:W-:Y:S01]  /*70690*/  IMAD.MOV.U32 R241, RZ, RZ, R46 ;  /* 0x000000fffff17224 */ /* 0x000fe200078e002e */
[----:B------:R-:W-:Y:S01]  /*706a0*/  MOV R240, R45 ;  /* 0x0000002d00f07202 */ /* 0x000fe20000000f00 */
[----:B-1----:R-:W-:Y:S02]  /*706b0*/  IMAD.MOV.U32 R242, RZ, RZ, R47 ;  /* 0x000000fffff27224 */ /* 0x002fe400078e002f */
[----:B------:R-:W3:Y:S01]  /*706c0*/  LDL.LU.64 R46, [R1+0x24e0] ;  /* 0x0024e000012e7983 */ /* 0x000ee20000300a00 */
[----:B------:R-:W-:-:S03]  /*706d0*/  IMAD.MOV.U32 R243, RZ, RZ, R40 ;  /* 0x000000fffff37224 */ /* 0x000fc600078e0028 */
[----:B--2---:R-:W3:Y:S04]  /*706e0*/  LDL.LU.64 R44, [R1+0x24d8] ;  /* 0x0024d800012c7983 */ /* 0x004ee80000300a00 */
[----:B------:R-:W-:Y:S04]  /*706f0*/  STL [R1+0x664], R41 ;  /* 0x0006642901007387 */ /* 0x000fe80000100800 */
        /* <DEDUP_REMOVED lines=43> */
[----:B------:R-:W-:Y:S01]  /*709b0*/  STL.64 [R1+0x2f0], R20 ;  /* 0x0002f01401007387 */ /* 0x000fe20000100a00 */
[----:B------:R-:W-:Y:S03]  /*709c0*/  HMMA.1688.F32.TF32 R32, R16, R14, R104 ;  /* 0x0000000e1020723c */ /* 0x000fe60000081068 */
[----:B------:R-:W-:Y:S04]  /*709d0*/  STL.64 [R1+0x2f8], R22 ;  /* 0x0002f81601007387 */ /* 0x000fe80000100a00 */
[----:B------:R-:W-:Y:S04]  /*709e0*/  STL.64 [R1+0x2c0], R28 ;  /* 0x0002c01c01007387 */ /* 0x000fe80000100a00 */
[----:B------:R-:W-:Y:S01]  /*709f0*/  STL.64 [R1+0x2c8], R30 ;  /* 0x0002c81e01007387 */ /* 0x000fe20000100a00 */
[----:B------:R-:W-:Y:S01]  /*70a00*/  MOV R248, R100 ;  /* 0x0000006400f87202 */ /* 0x000fe20000000f00 */
[----:B------:R-:W-:-:S02]  /*70a10*/  IMAD.MOV.U32 R249, RZ, RZ, R101 ;  /* 0x000000fffff97224 */ /* 0x000fc400078e0065 */
[----:B------:R-:W-:Y:S01]  /*70a20*/  IMAD.MOV.U32 R250, RZ, RZ, R102 ;  /* 0x000000fffffa7224 */ /* 0x000fe200078e0066 */
[----:B------:R-:W-:Y:S04]  /*70a30*/  STL.64 [R1+0x2b0], R24 ;  /* 0x0002b01801007387 */ /* 0x000fe80000100a00 */
[----:B------:R1:W-:Y:S01]  /*70a40*/  STL.64 [R1+0x2b8], R26 ;  /* 0x0002b81a01007387 */ /* 0x0003e20000100a00 */
[----:B------:R-:W-:-:S03]  /*70a50*/  IMAD.MOV.U32 R251, RZ, RZ, R103 ;  /* 0x000000fffffb7224 */ /* 0x000fc600078e0067 */
[----:B------:R-:W-:Y:S04]  /*70a60*/  LDS R20, [R252+0x1a280] ;  /* 0x01a28000fc147984 */ /* 0x000fe80000000800 */
[----:B------:R-:W-:Y:S01]  /*70a70*/  LDS R22, [R252+0x1b280] ;  /* 0x01b28000fc167984 */ /* 0x000fe20000000800 */
[C---:B-1----:R-:W-:Y:S03]  /*70a80*/  HMMA.1688.F32.TF32 R24, R16.reuse, R6, R108 ;  /* 0x000000061018723c */ /* 0x042fe6000008106c */
[----:B------:R-:W-:Y:S04]  /*70a90*/  STL.64 [R1+0x640], R32 ;  /* 0x0006402001007387 */ /* 0x000fe80000100a00 */
[----:B------:R1:W-:Y:S01]  /*70aa0*/  STL.64 [R1+0x648], R34 ;  /* 0x0006482201007387 */ /* 0x0003e20000100a00 */
[C---:B------:R-:W-:Y:S03]  /*70ab0*/  HMMA.1688.F32.TF32 R28, R16.reuse, R238, R48 ;  /* 0x000000ee101c723c */ /* 0x040fe60000081030 */
[----:B------:R-:W-:Y:S04]  /*70ac0*/  LDS R21, [R3+0x1a280] ;  /* 0x01a2800003157984 */ /* 0x000fe80000000800 */
[----:B------:R-:W3:Y:S01]  /*70ad0*/  LDS R23, [R3+0x1b280] ;  /* 0x01b2800003177984 */ /* 0x000ee20000000800 */
        /* <DEDUP_REMOVED lines=8> */
[C---:B----4-:R-:W-:Y:S08]  /*70b60*/  HMMA.1688.F32.TF32 R28, R16.reuse, R226, R60 ;  /* 0x000000e2101c723c */ /* 0x050ff0000008103c */
[----:B------:R-:W-:Y:S01]  /*70b70*/  STL.64 [R1+0x600], R24 ;  /* 0x0006001801007387 */ /* 0x000fe20000100a00 */
[C---:B-1----:R-:W-:Y:S03]  /*70b80*/  HMMA.1688.F32.TF32 R32, R16.reuse, R222, R64 ;  /* 0x000000de1020723c */ /* 0x042fe60000081040 */
        /* <DEDUP_REMOVED lines=20> */
[----:B------:R1:W-:Y:S04]  /*70cd0*/  STL.64 [R1+0x590], R28 ;  /* 0x0005901c01007387 */ /* 0x0003e80000100a00 */
[----:B------:R3:W-:Y:S04]  /*70ce0*/  STL.64 [R1+0x598], R30 ;  /* 0x0005981e01007387 */ /* 0x0007e80000100a00 */
[----:B------:R4:W-:Y:S01]  /*70cf0*/  STL.64 [R1+0x580], R32 ;  /* 0x0005802001007387 */ /* 0x0009e20000100a00 */
[----:B-1----:R-:W-:-:S03]  /*70d00*/  MOV R28, R176 ;  /* 0x000000b0001c7202 */ /* 0x002fc60000000f00 */
[----:B------:R1:W-:Y:S01]  /*70d10*/  STL.64 [R1+0x588], R34 ;  /* 0x0005882201007387 */ /* 0x0003e20000100a00 */
[----:B------:R-:W-:-:S03]  /*70d20*/  IMAD.MOV.U32 R29, RZ, RZ, R177 ;  /* 0x000000ffff1d7224 */ /* 0x000fc600078e00b1 */
[----:B------:R-:W2:Y:S01]  /*70d30*/  LDL.LU R176, [R1+0x2474] ;  /* 0x0024740001b07983 */ /* 0x000ea20000300800 */
[----:B---3--:R-:W-:-:S03]  /*70d40*/  IMAD.MOV.U32 R30, RZ, RZ, R178 ;  /* 0x000000ffff1e7224 */ /* 0x008fc600078e00b2 */
[----:B------:R-:W-:Y:S01]  /*70d50*/  STL.64 [R1+0x570], R24 ;  /* 0x0005701801007387 */ /* 0x000fe20000100a00 */
[----:B------:R-:W-:-:S03]  /*70d60*/  IMAD.MOV.U32 R31, RZ, RZ, R179 ;  /* 0x000000ffff1f7224 */ /* 0x000fc600078e00b3 */
[----:B------:R-:W-:Y:S04]  /*70d70*/  STL.64 [R1+0x578], R26 ;  /* 0x0005781a01007387 */ /* 0x000fe80000100a00 */
[----:B------:R-:W2:Y:S04]  /*70d80*/  LDL.LU R177, [R1+0x2470] ;  /* 0x0024700001b17983 */ /* 0x000ea80000300800 */
[----:B------:R-:W2:Y:S04]  /*70d90*/  LDL.LU R178, [R1+0x246c] ;  /* 0x00246c0001b27983 */ /* 0x000ea80000300800 */
        /* <DEDUP_REMOVED lines=8> */
[----:B------:R-:W4:Y:S01]  /*70e20*/  LDL.LU R103, [R1+0x2458] ;  /* 0x0024580001677983 */ /* 0x000f220000300800 */
[C---:B------:R-:W-:Y:S03]  /*70e30*/  HMMA.1688.F32.TF32 R44, R20.reuse, R238, R172 ;  /* 0x000000ee142c723c */ /* 0x040fe600000810ac */
[----:B------:R-:W-:Y:S04]  /*70e40*/  LDS R24, [R252+0x1a300] ;  /* 0x01a30000fc187984 */ /* 0x000fe80000000800 */
[----:B------:R-:W-:Y:S01]  /*70e50*/  LDS R26, [R252+0x1b300] ;  /* 0x01b30000fc1a7984 */ /* 0x000fe20000000800 */
[-C--:B------:R-:W-:Y:S03]  /*70e60*/  HMMA.1688.F32.TF32 R40, R20, R234.reuse, R112 ;  /* 0x000000ea1428723c */ /* 0x080fe60000081070 */
[----:B------:R-:W-:Y:S04]  /*70e70*/  LDS R25, [R3+0x1a300] ;  /* 0x01a3000003197984 */ /* 0x000fe80000000800 */
[----:B------:R-:W1:Y:S02]  /*70e80*/  LDS R27, [R3+0x1b300] ;  /* 0x01b30000031b7984 */ /* 0x000e640000000800 */
[----:B-1----:R-:W-:Y:S08]  /*70e90*/  HMMA.1688.F32.TF32 R28, R24, R234, R28 ;  /* 0x000000ea181c723c */ /* 0x002ff0000008101c */
[C---:B--2---:R-:W-:Y:S08]  /*70ea0*/  HMMA.1688.F32.TF32 R36, R16.reuse, R190, R176 ;  /* 0x000000be1024723c */ /* 0x044ff000000810b0 */
[----:B------:R-:W-:Y:S11]  /*70eb0*/  HMMA.1688.F32.TF32 R16, R16, R10, R96 ;  /* 0x0000000a1010723c */ /* 0x000ff60000081060 */
[----:B------:R-:W-:Y:S04]  /*70ec0*/  @!UPT UIADD3 URZ, URZ, URZ, URZ ;  /* 0x0000003f3f3ff290 */ /* 0x000fe8000fffe03f */
[----:B------:R-:W-:Y:S04]  /*70ed0*/  STL.64 [R1+0x560], R36 ;  /* 0x0005602401007387 */ /* 0x000fe80000100a00 */
[----:B------:R4:W-:Y:S02]  /*70ee0*/  STL.64 [R1+0x568], R38 ;  /* 0x0005682601007387 */ /* 0x0009e40000100a00 */
[----:B----4-:R-:W-:Y:S02]  /*70ef0*/  HMMA.1688.F32.TF32 R36, R20, R14, R100 ;  /* 0x0000000e1424723c */ /* 0x010fe40000081064 */
[----:B------:R-:W-:Y:S04]  /*70f00*/  STL.64 [R1+0x380], R16 ;  /* 0x0003801001007387 */ /* 0x000fe80000100a00 */
[----:B------:R-:W-:Y:S02]  /*70f10*/  STL.64 [R1+0x388], R18 ;  /* 0x0003881201007387 */ /* 0x000fe40000100a00 */
[----:B---3--:R-:W-:Y:S02]  /*70f20*/  HMMA.1688.F32.TF32 R32, R24, R238, R32 ;  /* 0x000000ee1820723c */ /* 0x008fe40000081020 */
[----:B------:R-:W-:Y:S04]  /*70f30*/  LDS R16, [R252+0x1a380] ;  /* 0x01a38000fc107984 */ /* 0x000fe80000000800 */
[----:B------:R-:W-:Y:S04]  /*70f40*/  LDS R18, [R252+0x1b380] ;  /* 0x01b38000fc127984 */ /* 0x000fe80000000800 */
[----:B------:R-:W-:Y:S04]  /*70f50*/  LDS R17, [R3+0x1a380] ;  /* 0x01a3800003117984 */ /* 0x000fe80000000800 */
[----:B------:R-:W1:Y:S04]  /*70f60*/  LDS R19, [R3+0x1b380] ;  /* 0x01b3800003137984 */ /* 0x000e680000000800 */
        /* <DEDUP_REMOVED lines=22> */
[----:B------:R-:W-:Y:S05]  /*710d0*/  STL.64 [R1+0x9d0], R36 ;  /* 0x0009d02401007387 */ /* 0x000fea0000100a00 */
[C---:B---3--:R-:W-:Y:S01]  /*710e0*/  HMMA.1688.F32.TF32 R40, R20.reuse, R210, R136 ;  /* 0x000000d21428723c */ /* 0x048fe20000081088 */
[----:B------:R2:W-:Y:S04]  /*710f0*/  STL.64 [R1+0x9d8], R38 ;  /* 0x0009d82601007387 */ /* 0x0005e80000100a00 */
[----:B------:R-:W-:Y:S04]  /*71100*/  LDS R136, [R252+0x1c000] ;  /* 0x01c00000fc887984 */ /* 0x000fe80000000800 */
[----:B------:R-:W-:Y:S01]  /*71110*/  LDS R138, [R252+0x1d000] ;  /* 0x01d00000fc8a7984 */ /* 0x000fe20000000800 */
[C---:B--2---:R-:W-:Y:S05]  /*71120*/  HMMA.1688.F32.TF32 R36, R20.reuse, R206, R140 ;  /* 0x000000ce1424723c */ /* 0x044fea000008108c */
[----:B------:R-:W-:Y:S04]  /*71130*/  STL.64 [R1+0x9c0], R44 ;  /* 0x0009c02c01007387 */ /* 0x000fe80000100a00 */
[----:B------:R2:W-:Y:S04]  /*71140*/  STL.64 [R1+0x9c8], R46 ;  /* 0x0009c82e01007387 */ /* 0x0005e80000100a00 */
[----:B------:R-:W-:Y:S04]  /*71150*/  STL.64 [R1+0x9b0], R40 ;  /* 0x0009b02801007387 */ /* 0x000fe80000100a00 */
[----:B------:R3:W-:Y:S01]  /*71160*/  STL.64 [R1+0x9b8], R42 ;  /* 0x0009b82a01007387 */ /* 0x0007e20000100a00 */
[C---:B--2---:R-:W-:Y:S03]  /*71170*/  HMMA.1688.F32.TF32 R44, R20.reuse, R202, R144 ;  /* 0x000000ca142c723c */ /* 0x044fe60000081090 */
[----:B------:R-:W-:Y:S04]  /*71180*/  LDS R137, [R3+0x1c000] ;  /* 0x01c0000003897984 */ /* 0x000fe80000000800 */
[----:B------:R-:W-:Y:S01]  /*71190*/  LDS R139, [R3+0x1d000] ;  /* 0x01d00000038b7984 */ /* 0x000fe20000000800 */
[C---:B---3--:R-:W-:Y:S03]  /*711a0*/  HMMA.1688.F32.TF32 R40, R20.reuse, R198, R148 ;  /* 0x000000c61428723c */ /* 0x048fe60000081094 */
        /* <DEDUP_REMOVED lines=9> */
[----:B---3--:R-:W-:Y:S01]  /*71240*/  HMMA.1688.F32.TF32 R40, R20, R10, R160 ;  /* 0x0000000a1428723c */ /* 0x008fe200000810a0 */
[----:B------:R2:W-:Y:S07]  /*71250*/  STL.64 [R1+0x978], R38 ;  /* 0x0009782601007387 */ /* 0x0005ee0000100a00 */
[C---:B------:R-:W-:Y:S08]  /*71260*/  HMMA.1688.F32.TF32 R20, R24.reuse, R6, R168 ;  /* 0x000000061814723c */ /* 0x040ff000000810a8 */
[C---:B--2---:R-:W-:Y:S01]  /*71270*/  HMMA.1688.F32.TF32 R36, R24.reuse, R14, R164 ;  /* 0x0000000e1824723c */ /* 0x044fe200000810a4 */
[----:B------:R-:W-:Y:S04]  /*71280*/  STL.64 [R1+0x960], R44 ;  /* 0x0009602c01007387 */ /* 0x000fe80000100a00 */
[----:B------:R-:W-:Y:S04]  /*71290*/  STL.64 [R1+0x968], R46 ;  /* 0x0009682e01007387 */ /* 0x000fe80000100a00 */
[----:B------:R-:W-:Y:S04]  /*712a0*/  STL.64 [R1+0x1d0], R40 ;  /* 0x0001d02801007387 */ /* 0x000fe80000100a00 */
[----:B------:R-:W-:Y:S10]  /*712b0*/  STL.64 [R1+0x1d8], R42 ;  /* 0x0001d82a01007387 */ /* 0x000ff40000100a00 */
[----:B------:R-:W-:Y:S04]  /*712c0*/  STL.64 [R1+0x1c0], R36 ;  /* 0x0001c02401007387 */ /* 0x000fe80000100a00 */
[----:B------:R-:W-:Y:S04]  /*712d0*/  STL.64 [R1+0x1c8], R38 ;  /* 0x0001c82601007387 */ /* 0x000fe80000100a00 */
[----:B------:R-:W-:Y:S04]  /*712e0*/  STL.64 [R1+0x1b0], R20 ;  /* 0x0001b01401007387 */ /* 0x000fe80000100a00 */
[----:B------:R2:W-:Y:S02]  /*712f0*/  STL.64 [R1+0x1b8], R22 ;  /* 0x0001b81601007387 */ /* 0x0005e40000100a00 */
[----:B--2---:R-:W-:Y:S02]  /*71300*/  HMMA.1688.F32.TF32 R20, R24, R230, R248 ;  /* 0x000000e61814723c */ /* 0x004fe400000810f8 */
[----:B------:R2:W-:Y:S04]  /*71310*/  STL.64 [R1+0x1a0], R32 ;  /* 0x0001a02001007387 */ /* 0x0005e80000100a00 */
[----:B------:R3:W-:Y:S04]  /*71320*/  STL.64 [R1+0x1a8], R34 ;  /* 0x0001a82201007387 */ /* 0x0007e80000100a00 */
[----:B--2---:R-:W2:Y:S04]  /*71330*/  LDL.LU R32, [R1+0x3c0] ;  /* 0x0003c00001207983 */ /* 0x004ea80000300800 */
[----:B------:R4:W-:Y:S04]  /*71340*/  STL.64 [R1+0x190], R28 ;  /* 0x0001901c01007387 */ /* 0x0009e80000100a00 */
[----:B------:R-:W-:Y:S05]  /*71350*/  STL.64 [R1+0x198], R30 ;  /* 0x0001981e01007387 */ /* 0x000fea0000100a00 */
[----:B------:R-:W-:Y:S04]  /*71360*/  STL.64 [R1+0x180], R20 ;  /* 0x0001801401007387 */ /* 0x000fe80000100a00 */
        /* <DEDUP_REMOVED lines=99> */
[----:B----4-:R-:W-:-:S02]  /*719a0*/  IMAD.MOV.U32 R28, RZ, RZ, R5 ;  /* 0x000000ffff1c7224 */ /* 0x010fc400078e0005 */
[----:B------:R-:W-:Y:S01]  /*719b0*/  IMAD.MOV.U32 R29, RZ, RZ, R4 ;  /* 0x000000ffff1d7224 */ /* 0x000fe200078e0004 */
[C---:B--2---:R-:W-:Y:S08]  /*719c0*/  HMMA.1688.F32.TF32 R80, R24.reuse, R194, R80 ;  /* 0x000000c21850723c */ /* 0x044ff00000081050 */
[C---:B---3--:R-:W-:Y:S08]  /*719d0*/  HMMA.1688.F32.TF32 R92, R24.reuse, R206, R92 ;  /* 0x000000ce185c723c */ /* 0x048ff0000008105c */
[C---:B-1----:R-:W-:Y:S08]  /*719e0*/  HMMA.1688.F32.TF32 R20, R24.reuse, R226, R172 ;  /* 0x000000e21814723c */ /* 0x042ff000000810ac */
[C---:B------:R-:W-:Y:S08]  /*719f0*/  HMMA.1688.F32.TF32 R112, R24.reuse, R222, R180 ;  /* 0x000000de1870723c */ /* 0x040ff000000810b4 */
        /* <DEDUP_REMOVED lines=22> */
[----:B------:R-:W-:Y:S02]  /*71b60*/  HMMA.1688.F32.TF32 R72, R24, R10, R72 ;  /* 0x0000000a1848723c */ /* 0x000fe40000081048 */
[----:B------:R-:W-:Y:S04]  /*71b70*/  STL.64 [R1+0xf0], R80 ;  /* 0x0000f05001007387 */ /* 0x000fe80000100a00 */
[----:B------:R-:W-:Y:S02]  /*71b80*/  STL.64 [R1+0xf8], R82 ;  /* 0x0000f85201007387 */ /* 0x000fe40000100a00 */
[C---:B------:R-:W-:Y:S07]  /*71b90*/  HMMA.1688.F32.TF32 R24, R16.reuse, R14, R68 ;  /* 0x0000000e1018723c */ /* 0x040fee0000081044 */
[----:B------:R-:W-:Y:S04]  /*71ba0*/  STL.64 [R1+0xe0], R20 ;  /* 0x0000e01401007387 */ /* 0x000fe80000100a00 */
[----:B------:R1:W-:Y:S02]  /*71bb0*/  STL.64 [R1+0xe8], R22 ;  /* 0x0000e81601007387 */ /* 0x0003e40000100a00 */
[C---:B-1----:R-:W-:Y:S08]  /*71bc0*/  HMMA.1688.F32.TF32 R20, R16.reuse, R6, R64 ;  /* 0x000000061014723c */ /* 0x042ff00000081040 */
        /* <DEDUP_REMOVED lines=10> */
[----:B--2---:R-:W-:Y:S01]  /*71c70*/  HMMA.1688.F32.TF32 R20, R16, R230, R52 ;  /* 0x000000e61014723c */ /* 0x004fe20000081034 */
[----:B------:R-:W-:-:S02]  /*71c80*/  MOV R31, R0 ;  /* 0x00000000001f7202 */ /* 0x000fc40000000f00 */
[----:B------:R-:W-:Y:S01]  /*71c90*/  MOV R251, R201 ;  /* 0x000000c900fb7202 */ /* 0x000fe20000000f00 */
[----:B------:R-:W-:Y:S01]  /*71ca0*/  IMAD.MOV.U32 R30, RZ, RZ, R2 ;  /* 0x000000ffff1e7224 */ /* 0x000fe200078e0002 */
[----:B------:R-:W-:Y:S03]  /*71cb0*/  LDS R230, [R252+0x1d100] ;  /* 0x01d10000fce67984 */ /* 0x000fe60000000800 */
        /* <DEDUP_REMOVED lines=11> */
[----:B------:R-:W-:Y:S05]  /*71d70*/  LDS R239, [R3+0x1d180] ;  /* 0x01d1800003ef7984 */ /* 0x000fea0000000800 */
[----:B-1----:R-:W-:Y:S07]  /*71d80*/  HMMA.1688.F32.TF32 R4, R16, R214, R184 ;  /* 0x000000d61004723c */ /* 0x002fee00000810b8 */
[----:B------:R-:W-:Y:S04]  /*71d90*/  STL.64 [R1+0x60], R24 ;  /* 0x0000601801007387 */ /* 0x000fe80000100a00 */
[----:B------:R-:W-:Y:S11]  /*71da0*/  STL.64 [R1+0x68], R26 ;  /* 0x0000681a01007387 */ /* 0x000ff60000100a00 */
[----:B------:R-:W-:Y:S01]  /*71db0*/  @!UPT UIADD3 URZ, URZ, URZ, URZ ;  /* 0x0000003f3f3ff290 */ /* 0x000fe2000fffe03f */
[----:B------:R-:W-:Y:S01]  /*71dc0*/  STL.64 [R1+0x40], R4 ;  /* 0x0000400401007387 */ /* 0x000fe20000100a00 */
[----:B------:R-:W-:-:S03]  /*71dd0*/  IMAD.MOV.U32 R0, RZ, RZ, R7 ;  /* 0x000000ffff007224 */ /* 0x000fc600078e0007 */
[----:B------:R-:W-:Y:S04]  /*71de0*/  STL.64 [R1+0x50], R20 ;  /* 0x0000501401007387 */ /* 0x000fe80000100a00 */
[----:B------:R-:W-:Y:S04]  /*71df0*/  STL.64 [R1+0x58], R22 ;  /* 0x0000581601007387 */ /* 0x000fe80000100a00 */
[----:B------:R1:W-:Y:S02]  /*71e00*/  STL [R1+0x48], R6 ;  /* 0x0000480601007387 */ /* 0x0003e40000100800 */
[C---:B-1----:R-:W-:Y:S08]  /*71e10*/  HMMA.1688.F32.TF32 R4, R16.reuse, R210, R44 ;  /* 0x000000d21004723c */ /* 0x042ff0000008102c */
[C---:B------:R-:W-:Y:S08]  /*71e20*/  HMMA.1688.F32.TF32 R24, R16.reuse, R206, R40 ;  /* 0x000000ce1018723c */ /* 0x040ff00000081028 */
[C---:B------:R-:W-:Y:S08]  /*71e30*/  HMMA.1688.F32.TF32 R20, R16.reuse, R202, R36 ;  /* 0x000000ca1014723c */ /* 0x040ff00000081024 */
[----:B------:R-:W-:Y:S01]  /*71e40*/  HMMA.1688.F32.TF32 R248, R16, R194, R248 ;  /* 0x000000c210f8723c */ /* 0x000fe200000810f8 */
[----:B------:R-:W-:Y:S04]  /*71e50*/  STL.64 [R1+0x30], R4 ;  /* 0x0000300401007387 */ /* 0x000fe80000100a00 */
[----:B------:R1:W-:Y:S01]  /*71e60*/  STL.64 [R1+0x38], R6 ;  /* 0x0000380601007387 */ /* 0x0003e20000100a00 */
        /* <DEDUP_REMOVED lines=9> */
[----:B-1----:R-:W-:Y:S03]  /*71f00*/  HMMA.1688.F32.TF32 R4, R16, R198, R32 ;  /* 0x000000c61004723c */ /* 0x002fe60000081020 */
[----:B------:R-:W-:Y:S04]  /*71f10*/  STL.64 [R1+0x20], R24 ;  /* 0x0000201801007387 */ /* 0x000fe80000100a00 */
[----:B------:R-:W-:Y:S11]  /*71f20*/  STL.64 [R1+0x28], R26 ;  /* 0x0000281a01007387 */ /* 0x000ff60000100a00 */
[----:B------:R-:W-:Y:S05]  /*71f30*/  @!UPT UIADD3 URZ, URZ, URZ, URZ ;  /* 0x0000003f3f3ff290 */ /* 0x000fea000fffe03f */
[----:B------:R-:W-:Y:S04]  /*71f40*/  STL.64 [R1], R4 ;  /* 0x0000000401007387 */ /* 0x000fe80000100a00 */
[----:B------:R-:W-:Y:S04]  /*71f50*/  STL.64 [R1+0x10], R20 ;  /* 0x0000101401007387 */ /* 0x000fe80000100a00 */
[----:B------:R-:W-:Y:S04]  /*71f60*/  STL.64 [R1+0x18], R22 ;  /* 0x0000181601007387 */ /* 0x000fe80000100a00 */
[----:B------:R1:W-:Y:S04]  /*71f70*/  STL [R1+0x8], R6 ;  /* 0x0000080601007387 */ /* 0x0003e80000100800 */
[----:B------:R-:W2:Y:S04]  /*71f80*/  LDL.LU R201, [R1+0xa40] ;  /* 0x000a400001c97983 */ /* 0x000ea80000300800 */
[----:B------:R-:W-:Y:S04]  /*71f90*/  STL.64 [R1+0x22a0], R250 ;  /* 0x0022a0fa01007387 */ /* 0x000fe80000100a00 */
[----:B------:R-:W-:Y:S04]  /*71fa0*/  STL.64 [R1+0x2298], R248 ;  /* 0x002298f801007387 */ /* 0x000fe80000100a00 */
[----:B------:R-:W3:Y:S04]  /*71fb0*/  LDL.LU R246, [R1+0x2454] ;  /* 0x0024540001f67983 */ /* 0x000ee80000300800 */
[----:B------:R-:W4:Y:S04]  /*71fc0*/  LDL.LU R245, [R1+0x2450] ;  /* 0x0024500001f57983 */ /* 0x000f280000300800 */
[----:B------:R-:W4:Y:S01]  /*71fd0*/  LDL.LU R244, [R1+0x244c] ;  /* 0x00244c0001f47983 */ /* 0x000f220000300800 */
[----:B------:R-:W-:-:S03]  /*71fe0*/  IMAD.MOV.U32 R107, RZ, RZ, R200 ;  /* 0x000000ffff6b7224 */ /* 0x000fc600078e00c8 */
[----:B------:R-:W4:Y:S04]  /*71ff0*/  LDL.LU R8, [R1+0x2448] ;  /* 0x0024480001087983 */ /* 0x000f280000300800 */
[----:B------:R-:W4:Y:S04]  /*72000*/  LDL.LU R9, [R1+0x2444] ;  /* 0x0024440001097983 */ /* 0x000f280000300800 */
[----:B------:R-:W4:Y:S04]  /*72010*/  LDL.LU R12, [R1+0x2440] ;  /* 0x00244000010c7983 */ /* 0x000f280000300800 */
[----:B------:R-:W4:Y:S01]  /*72020*/  LDL.LU R13, [R1+0x243c] ;  /* 0x00243c00010d7983 */ /* 0x000f220000300800 */
[----:B------:R-:W-:-:S03]  /*72030*/  IMAD.MOV.U32 R111, RZ, RZ, R247 ;  /* 0x000000ffff6f7224 */ /* 0x000fc600078e00f7 */
[----:B------:R-:W4:Y:S01]  /*72040*/  LDL.LU R200, [R1+0x2438] ;  /* 0x0024380001c87983 */ /* 0x000f220000300800 */
[----:B------:R-:W-:-:S03]  /*72050*/  IMAD.MOV.U32 R2, RZ, RZ, R7 ;  /* 0x000000ffff027224 */ /* 0x000fc600078e0007 */
[----:B--2---:R-:W2:Y:S04]  /*72060*/  LDSM.16.M88.4 R20, [R201+0x84180] ;  /* 0x08418000c914783b */ /* 0x004ea80000000200 */
[----:B------:R-:W1:Y:S04]  /*72070*/  LDSM.16.M88.4 R24, [R201+0x86180] ;  /* 0x08618000c918783b */ /* 0x000e680000000200 */
[----:B------:R-:W-:Y:S01]  /*72080*/  LDSM.16.M88.4 R32, [R201+0x8a180] ;  /* 0x08a18000c920783b */ /* 0x000fe20000000200 */
[----:B---3--:R-:W-:-:S03]  /*72090*/  IMAD.MOV.U32 R110, RZ, RZ, R246 ;  /* 0x000000ffff6e7224 */ /* 0x008fc600078e00f6 */
[----:B------:R-:W-:Y:S01]  /*720a0*/  LDSM.16.M88.4 R36, [R201+0x8c180] ;  /* 0x08c18000c924783b */ /* 0x000fe20000000200 */
[----:B----4-:R-:W-:-:S03]  /*720b0*/  MOV R109, R245 ;  /* 0x000000f5006d7202 */ /* 0x010fc60000000f00 */
[----:B------:R-:W-:Y:S01]  /*720c0*/  LDSM.16.M88.4 R40, [R201+0x8e180] ;  /* 0x08e18000c928783b */ /* 0x000fe20000000200 */
[----:B------:R-:W-:-:S03]  /*720d0*/  IMAD.MOV.U32 R108, RZ, RZ, R244 ;  /* 0x000000ffff6c7224 */ /* 0x000fc600078e00f4 */
[----:B------:R-:W-:Y:S04]  /*720e0*/  LDSM.16.M88.4 R44, [R201+0x90180] ;  /* 0x09018000c92c783b */ /* 0x000fe80000000200 */
[----:B------:R-:W3:Y:S04]  /*720f0*/  LDL.LU R244, [R1+0x2434] ;  /* 0x0024340001f47983 */ /* 0x000ee80000300800 */
[----:B------:R-:W3:Y:S04]  /*72100*/  LDL.LU R245, [R1+0x2430] ;  /* 0x0024300001f57983 */ /* 0x000ee80000300800 */
[----:B------:R-:W3:Y:S04]  /*72110*/  LDL.LU R246, [R1+0x242c] ;  /* 0x00242c0001f67983 */ /* 0x000ee80000300800 */
[----:B------:R-:W3:Y:S04]  /*72120*/  LDL.LU R247, [R1+0x2428] ;  /* 0x0024280001f77983 */ /* 0x000ee80000300800 */
[----:B------:R-:W4:Y:S04]  /*72130*/  LDL.LU R76, [R1+0x950] ;  /* 0x00095000014c7983 */ /* 0x000f280000300800 */
[----:B------:R-:W4:Y:S04]  /*72140*/  LDL.LU R77, [R1+0x954] ;  /* 0x00095400014d7983 */ /* 0x000f280000300800 */
[----:B------:R-:W4:Y:S01]  /*72150*/  LDL.LU R78, [R1+0x958] ;  /* 0x00095800014e7983 */ /* 0x000f220000300800 */
[----:B------:R-:W-:Y:S01]  /*72160*/  MOV R80, R13 ;  /* 0x0000000d00507202 */ /* 0x000fe20000000f00 */
[----:B------:R-:W-:Y:S01]  /*72170*/  IMAD.MOV.U32 R81, RZ, RZ, R12 ;  /* 0x000000ffff517224 */ /* 0x000fe200078e000c */
[----:B-1----:R-:W-:Y:S01]  /*72180*/  HMMA.1688.F32.TF32 R4, R16, R190, R28 ;  /* 0x000000be1004723c */ /* 0x002fe2000008101c */
[----:B------:R-:W-:Y:S01]  /*72190*/  IMAD.MOV.U32 R82, RZ, RZ, R9 ;  /* 0x000000ffff527224 */ /* 0x000fe200078e0009 */
[----:B------:R-:W4:Y:S01]  /*721a0*/  LDSM.16.M88.4 R12, [R201+0x80180] ;  /* 0x08018000c90c783b */ /* 0x000f220000000200 */
[----:B------:R-:W-:-:S02]  /*721b0*/  IMAD.MOV.U32 R83, RZ, RZ, R8 ;  /* 0x000000ffff537224 */ /* 0x000fc400078e0008 */
[----:B------:R-:W-:Y:S01]  /*721c0*/  IMAD.MOV.U32 R79, RZ, RZ, R200 ;  /* 0x000000ffff4f7224 */ /* 0x000fe200078e00c8 */
[----:B------:R-:W-:Y:S02]  /*721d0*/  LDSM.16.M88.4 R28, [R201+0x88180] ;  /* 0x08818000c91c783b */ /* 0x000fe40000000200 */
[C---:B--2---:R-:W-:Y:S02]  /*721e0*/  HMMA.1688.F32.TF32 R84, R136.reuse, R20, R108 ;  /* 0x000000148854723c */ /* 0x044fe4000008106c */
[----:B------:R-:W-:Y:S04]  /*721f0*/  LDSM.16.M88.4 R48, [R201+0x92180] ;  /* 0x09218000c930783b */ /* 0x000fe80000000200 */
[----:B------:R-:W-:Y:S02]  /*72200*/  LDSM.16.M88.4 R52, [R201+0x94180] ;  /* 0x09418000c934783b */ /* 0x000fe40000000200 */
[----:B------:R-:W-:Y:S02]  /*72210*/  HMMA.1688.F32.TF32 R88, R136, R24, R104 ;  /* 0x000000188858723c */ /* 0x000fe40000081068 */
[----:B------:R-:W-:Y:S04]  /*72220*/  LDSM.16.M88.4 R56, [R201+0x96180] ;  /* 0x09618000c938783b */ /* 0x000fe80000000200 */
[----:B------:R-:W-:Y:S04]  /*72230*/  LDSM.16.M88.4 R60, [R201+0x98180] ;  /* 0x09818000c93c783b */ /* 0x000fe80000000200 */
[----:B------:R-:W-:Y:S04]  /*72240*/  STL.64 [R1+0x22b0], R6 ;  /* 0x0022b00601007387 */ /* 0x000fe80000100a00 */
[----:B------:R-:W-:Y:S04]  /*72250*/  STL.64 [R1+0x22a8], R4 ;  /* 0x0022a80401007387 */ /* 0x000fe80000100a00 */
[----:B------:R-:W-:Y:S04]  /*72260*/  LDSM.16.M88.4 R64, [R201+0x9a180] ;  /* 0x09a18000c940783b */ /* 0x000fe80000000200 */
[----:B------:R-:W-:Y:S01]  /*72270*/  LDSM.16.M88.4 R68, [R201+0x9c180] ;  /* 0x09c18000c944783b */ /* 0x000fe20000000200 */
[----:B------:R-:W-:Y:S01]  /*72280*/  MOV R248, R193 ;  /* 0x000000c100f87202 */ /* 0x000fe20000000f00 */
[----:B------:R-:W-:-:S02]  /*72290*/  IMAD.MOV.U32 R249, RZ, RZ, R192 ;  /* 0x000000fffff97224 */ /* 0x000fc400078e00c0 */
[----:B------:R-:W-:Y:S01]  /*722a0*/  IMAD.MOV.U32 R250, RZ, RZ, R189 ;  /* 0x000000fffffa7224 */ /* 0x000fe200078e00bd */
[----:B------:R-:W-:Y:S01]  /*722b0*/  MOV R198, R228 ;  /* 0x000000e400c67202 */ /* 0x000fe20000000f00 */
[----:B------:R-:W-:Y:S01]  /*722c0*/  IMAD.MOV.U32 R251, RZ, RZ, R188 ;  /* 0x000000fffffb7224 */ /* 0x000fe200078e00bc */
[----:B------:R-:W-:Y:S01]  /*722d0*/  LDSM.16.M88.4 R72, [R201+0x9e180] ;  /* 0x09e18000c948783b */ /* 0x000fe20000000200 */
[----:B------:R-:W-:-:S03]  /*722e0*/  IMAD.MOV.U32 R199, RZ, RZ, R229 ;  /* 0x000000ffffc77224 */ /* 0x000fc600078e00e5 */
[----:B------:R-:W-:Y:S01]  /*722f0*/  LDS R200, [R252+0x1c080] ;  /* 0x01c08000fcc87984 */ /* 0x000fe20000000800 */
[----:B---3--:R-:W-:Y:S03]  /*72300*/  HMMA.1688.F32.TF32 R8, R16, R10, R244 ;  /* 0x0000000a1008723c */ /* 0x008fe600000810f4 */
[----:B------:R-:W1:Y:S04]  /*72310*/  LDSM.16.M88.4 R16, [R201+0x82180] ;  /* 0x08218000c910783b */ /* 0x000e680000000200 */
[----:B------:R-:W2:Y:S01]  /*72320*/  LDS R201, [R3+0x1c080] ;  /* 0x01c0800003c97984 */ /* 0x000ea20000000800 */
[C---:B----4-:R-:W-:Y:S08]  /*72330*/  HMMA.1688.F32.TF32 R76, R136.reuse, R12, R76 ;  /* 0x0000000c884c723c */ /* 0x050ff0000008104c */
[C---:B-1----:R-:W-:Y:S07]  /*72340*/  HMMA.1688.F32.TF32 R80, R136.reuse, R16, R80 ;  /* 0x000000108850723c */ /* 0x042fee0000081050 */
        /* <DEDUP_REMOVED lines=54> */
[----:B------:R-:W2:Y:S08]  /*726b0*/  LDL.LU R187, [R1+0x61c] ;  /* 0x00061c0001bb7983 */ /* 0x000eb00000300800 */
[----:B------:R-:W-:Y:S04]  /*726c0*/  STL.64 [R1+0x2310], R94 ;  /* 0x0023105e01007387 */ /* 0x000fe80000100a00 */
[----:B------:R-:W-:Y:S01]  /*726d0*/  STL.64 [R1+0x2308], R92 ;  /* 0x0023085c01007387 */ /* 0x000fe20000100a00 */
[C---:B---3--:R-:W-:Y:S08]  /*726e0*/  HMMA.1688.F32.TF32 R132, R136.reuse, R68, R176 ;  /* 0x000000448884723c */ /* 0x048ff000000810b0 */
[C---:B----4-:R-:W-:Y:S08]  /*726f0*/  HMMA.1688.F32.TF32 R116, R136.reuse, R52, R116 ;  /* 0x000000348874723c */ /* 0x050ff00000081074 */
[C---:B--2---:R-:W-:Y:S08]  /*72700*/  HMMA.1688.F32.TF32 R100, R136.reuse, R36, R100 ;  /* 0x000000248864723c */ /* 0x044ff00000081064 */
        /* <DEDUP_REMOVED lines=29> */
[----:B------:R-:W3:Y:S04]  /*728e0*/  LDL.LU R189, [R1+0x241c] ;  /* 0x00241c0001bd7983 */ /* 0x000ee80000300800 */
[----:B------:R-:W3:Y:S04]  /*728f0*/  LDL.LU R188, [R1+0x2418] ;  /* 0x0024180001bc7983 */ /* 0x000ee80000300800 */
[----:B------:R-:W4:Y:S04]  /*72900*/  LDL.LU R228, [R1+0x2414] ;  /* 0x0024140001e47983 */ /* 0x000f280000300800 */
[----:B------:R-:W2:Y:S01]  /*72910*/  LDL.LU R229, [R1+0x2410] ;  /* 0x0024100001e57983 */ /* 0x000ea20000300800 */
[----:B------:R-:W-:Y:S03]  /*72920*/  HMMA.1688.F32.TF32 R136, R136, R72, R184 ;  /* 0x000000488888723c */ /* 0x000fe600000810b8 */
[----:B------:R-:W3:Y:S04]  /*72930*/  LDL.LU R194, [R1+0x798] ;  /* 0x0007980001c27983 */ /* 0x000ee80000300800 */
[----:B------:R-:W3:Y:S01]  /*72940*/  LDL.LU R195, [R1+0x79c] ;  /* 0x00079c0001c37983 */ /* 0x000ee20000300800 */
[----:B----4-:R-:W-:-:S03]  /*72950*/  IMAD.MOV.U32 R190, RZ, RZ, R228 ;  /* 0x000000ffffbe7224 */ /* 0x010fc600078e00e4 */
[----:B------:R-:W4:Y:S01]  /*72960*/  LDL.LU R228, [R1+0x240c] ;  /* 0x00240c0001e47983 */ /* 0x000f220000300800 */
[----:B--2---:R-:W-:-:S03]  /*72970*/  IMAD.MOV.U32 R191, RZ, RZ, R229 ;  /* 0x000000ffffbf7224 */ /* 0x004fc600078e00e5 */
        /* <DEDUP_REMOVED lines=48> */
[----:B------:R-:W-:Y:S01]  /*72c80*/  STL.64 [R1+0x23b8], R136 ;  /* 0x0023b88801007387 */ /* 0x000fe20000100a00 */
[----:B--2---:R-:W-:Y:S11]  /*72c90*/  HMMA.1688.F32.TF32 R140, R200, R12, R140 ;  /* 0x0000000cc88c723c */ /* 0x004ff6000008108c */
[----:B------:R-:W-:Y:S11]  /*72ca0*/  @!UPT UIADD3 URZ, URZ, URZ, URZ ;  /* 0x0000003f3f3ff290 */ /* 0x000ff6000fffe03f */
[----:B------:R-:W-:Y:S01]  /*72cb0*/  @!UPT UIADD3 URZ, URZ, URZ, URZ ;  /* 0x0000003f3f3ff290 */ /* 0x000fe2000fffe03f */
[----:B------:R-:W-:Y:S04]  /*72cc0*/  STL.64 [R1+0x23d0], R142 ;  /* 0x0023d08e01007387 */ /* 0x000fe80000100a00 */
[----:B------:R-:W-:Y:S04]  /*72cd0*/  STL.64 [R1+0x23c8], R140 ;  /* 0x0023c88c01007387 */ /* 0x000fe80000100a00 */
[----:B------:R-:W2:Y:S04]  /*72ce0*/  LDL.LU R206, [R1+0x778] ;  /* 0x0007780001ce7983 */ /* 0x000ea80000300800 */
[----:B------:R-:W2:Y:S01]  /*72cf0*/  LDL.LU R207, [R1+0x77c] ;  /* 0x00077c0001cf7983 */ /* 0x000ea20000300800 */
[----:B------:R-:W-:Y:S01]  /*72d00*/  MOV R182, R229 ;  /* 0x000000e500b67202 */ /* 0x000fe20000000f00 */
[----:B----4-:R-:W-:-:S02]  /*72d10*/  IMAD.MOV.U32 R183, RZ, RZ, R228 ;  /* 0x000000ffffb77224 */ /* 0x010fc400078e00e4 */
[----:B------:R-:W-:Y:S04]  /*72d20*/  LDS R228, [R252+0x1c100] ;  /* 0x01c10000fce47984 */ /* 0x000fe80000000800 */
[----:B------:R-:W2:Y:S01]  /*72d30*/  LDS R229, [R3+0x1c100] ;  /* 0x01c1000003e57984 */ /* 0x000ea20000000800 */
[C---:B------:R-:W-:Y:S08]  /*72d40*/  HMMA.1688.F32.TF32 R144, R200.reuse, R16, R144 ;  /* 0x00000010c890723c */ /* 0x040ff00000081090 */
[C---:B---3--:R-:W-:Y:S11]  /*72d50*/  HMMA.1688.F32.TF32 R148, R200.reuse, R20, R148 ;  /* 0x00000014c894723c */ /* 0x048ff60000081094 */
[----:B------:R-:W-:Y:S04]  /*72d60*/  @!UPT UIADD3 URZ, URZ, URZ, URZ ;  /* 0x0000003f3f3ff290 */ /* 0x000fe8000fffe03f */
[----:B------:R-:W-:Y:S04]  /*72d70*/  STL.64 [R1+0x23e0], R146 ;  /* 0x0023e09201007387 */ /* 0x000fe80000100a00 */
[----:B------:R-:W-:Y:S04]  /*72d80*/  STL.64 [R1+0x23d8], R144 ;  /* 0x0023d89001007387 */ /* 0x000fe80000100a00 */
[----:B------:R-:W3:Y:S04]  /*72d90*/  LDL.LU R210, [R1+0x768] ;  /* 0x0007680001d27983 */ /* 0x000ee80000300800 */
[----:B------:R-:W3:Y:S04]  /*72da0*/  LDL.LU R211, [R1+0x76c] ;  /* 0x00076c0001d37983 */ /* 0x000ee80000300800 */
[----:B------:R-:W-:Y:S04]  /*72db0*/  STL.64 [R1+0x23f0], R150 ;  /* 0x0023f09601007387 */ /* 0x000fe80000100a00 */
[----:B------:R-:W-:Y:S04]  /*72dc0*/  STL.64 [R1+0x23e8], R148 ;  /* 0x0023e89401007387 */ /* 0x000fe80000100a00 */
        /* <DEDUP_REMOVED lines=15> */
[----:B--2---:R-:W-:Y:S11]  /*72ec0*/  HMMA.1688.F32.TF32 R204, R228, R12, R204 ;  /* 0x0000000ce4cc723c */ /* 0x004ff600000810cc */
[----:B------:R-:W-:Y:S11]  /*72ed0*/  @!UPT UIADD3 URZ, URZ, URZ, URZ ;  /* 0x0000003f3f3ff290 */ /* 0x000ff6000fffe03f */
[----:B------:R-:W-:Y:S01]  /*72ee0*/  @!UPT UIADD3 URZ, URZ, URZ, URZ ;  /* 0x0000003f3f3ff290 */ /* 0x000fe2000fffe03f */
        /* <DEDUP_REMOVED lines=18> */
[C---:B---3--:R-:W-:Y:S01]  /*73010*/  HMMA.1688.F32.TF32 R208, R228.reuse, R16, R208 ;  /* 0x00000010e4d0723c */ /* 0x048fe200000810d0 */
[----:B------:R-:W-:Y:S04]  /*73020*/  LDS R236, [R252+0x1c180] ;  /* 0x01c18000fcec7984 */ /* 0x000fe80000000800 */
[----:B------:R-:W1:Y:S03]  /*73030*/  LDS R237, [R3+0x1c180] ;  /* 0x01c1800003ed7984 */ /* 0x000e660000000800 */
[C---:B------:R-:W-:Y:S11]  /*73040*/  HMMA.1688.F32.TF32 R212, R228.reuse, R20, R212 ;  /* 0x00000014e4d4723c */ /* 0x040ff600000810d4 */
[----:B------:R-:W-:Y:S04]  /*73050*/  @!UPT UIADD3 URZ, URZ, URZ, URZ ;  /* 0x0000003f3f3ff290 */ /* 0x000fe8000fffe03f */
[----:B------:R-:W-:Y:S04]  /*73060*/  STL [R1+0x2154], R208 ;  /* 0x002154d001007387 */ /* 0x000fe80000100800 */
[----:B------:R-:W-:Y:S04]  /*73070*/  STL [R1+0x2140], R209 ;  /* 0x002140d101007387 */ /* 0x000fe80000100800 */
[----:B------:R-:W-:Y:S04]  /*73080*/  STL [R1+0x213c], R210 ;  /* 0x00213cd201007387 */ /* 0x000fe80000100800 */
[----:B------:R-:W-:Y:S04]  /*73090*/  STL [R1+0x2138], R211 ;  /* 0x002138d301007387 */ /* 0x000fe80000100800 */
[----:B------:R3:W-:Y:S01]  /*730a0*/  STL [R1+0x2164], R212 ;  /* 0x002164d401007387 */ /* 0x0007e20000100800 */
[C---:B----4-:R-:W-:Y:S03]  /*730b0*/  HMMA.1688.F32.TF32 R216, R228.reuse, R24, R216 ;  /* 0x00000018e4d8723c */ /* 0x050fe600000810d8 */
[----:B------:R4:W-:Y:S04]  /*730c0*/  STL [R1+0x2160], R213 ;  /* 0x002160d501007387 */ /* 0x0009e80000100800 */
[----:B------:R1:W-:Y:S04]  /*730d0*/  STL [R1+0x215c], R214 ;  /* 0x00215cd601007387 */ /* 0x0003e80000100800 */
[----:B------:R1:W-:Y:S04]  /*730e0*/  STL [R1+0x2158], R215 ;  /* 0x002158d701007387 */ /* 0x0003e80000100800 */
[----:B------:R-:W3:Y:S04]  /*730f0*/  LDL.LU R244, [R1+0x6f0] ;  /* 0x0006f00001f47983 */ /* 0x000ee80000300800 */
[----:B------:R-:W3:Y:S04]  /*73100*/  LDL.LU R245, [R1+0x6f4] ;  /* 0x0006f40001f57983 */ /* 0x000ee80000300800 */
[----:B------:R-:W3:Y:S04]  /*73110*/  LDL.LU R246, [R1+0x6f8] ;  /* 0x0006f80001f67983 */ /* 0x000ee80000300800 */
[----:B------:R-:W3:Y:S04]  /*73120*/  LDL.LU R247, [R1+0x6fc] ;  /* 0x0006fc0001f77983 */ /* 0x000ee80000300800 */
[----:B------:R1:W-:Y:S04]  /*73130*/  STL [R1+0x2174], R216 ;  /* 0x002174d801007387 */ /* 0x0003e80000100800 */
[----:B------:R1:W-:Y:S04]  /*73140*/  STL [R1+0x2170], R217 ;  /* 0x002170d901007387 */ /* 0x0003e80000100800 */
[----:B------:R1:W-:Y:S04]  /*73150*/  STL [R1+0x216c], R218 ;  /* 0x00216cda01007387 */ /* 0x0003e80000100800 */
[----:B------:R1:W-:Y:S01]  /*73160*/  STL [R1+0x2168], R219 ;  /* 0x002168db01007387 */ /* 0x0003e20000100800 */
[C---:B--2---:R-:W-:Y:S11]  /*73170*/  HMMA.1688.F32.TF32 R220, R228.reuse, R28, R220 ;  /* 0x0000001ce4dc723c */ /* 0x044ff600000810dc */
        /* <DEDUP_REMOVED lines=9> */
[----:B------:R-:W2:Y:S01]  /*73210*/  LDL.LU R7, [R1+0x6ec] ;  /* 0x0006ec0001077983 */ /* 0x000ea20000300800 */
[C---:B------:R-:W-:Y:S08]  /*73220*/  HMMA.1688.F32.TF32 R224, R228.reuse, R32, R224 ;  /* 0x00000020e4e0723c */ /* 0x040ff000000810e0 */
[C---:B------:R-:W-:Y:S08]  /*73230*/  HMMA.1688.F32.TF32 R76, R228.reuse, R36, R8 ;  /* 0x00000024e44c723c */ /* 0x040ff00000081008 */
[----:B------:R-:W-:Y:S07]  /*73240*/  HMMA.1688.F32.TF32 R8, R228, R40, R248 ;  /* 0x00000028e408723c */ /* 0x000fee00000810f8 */
[----:B------:R-:W-:Y:S04]  /*73250*/  STL [R1+0x2194], R224 ;  /* 0x002194e001007387 */ /* 0x000fe80000100800 */
[----:B------:R-:W-:Y:S04]  /*73260*/  STL [R1+0x2190], R225 ;  /* 0x002190e101007387 */ /* 0x000fe80000100800 */
[----:B------:R-:W-:Y:S04]  /*73270*/  STL [R1+0x218c], R226 ;  /* 0x00218ce201007387 */ /* 0x000fe80000100800 */
[----:B------:R-:W-:Y:S04]  /*73280*/  STL [R1+0x2188], R227 ;  /* 0x002188e301007387 */ /* 0x000fe80000100800 */
[----:B------:R-:W-:Y:S04]  /*73290*/  STL.64 [R1+0x270], R76 ;  /* 0x0002704c01007387 */ /* 0x000fe80000100a00 */
[----:B------:R1:W-:Y:S04]  /*732a0*/  STL.64 [R1+0x278], R78 ;  /* 0x0002784e01007387 */ /* 0x0003e80000100a00 */
[----:B------:R-:W2:Y:S04]  /*732b0*/  LDL.LU R248, [R1+0x6d0] ;  /* 0x0006d00001f87983 */ /* 0x000ea80000300800 */
[----:B------:R-:W2:Y:S04]  /*732c0*/  LDL.LU R249, [R1+0x6d4] ;  /* 0x0006d40001f97983 */ /* 0x000ea80000300800 */
[----:B------:R-:W2:Y:S04]  /*732d0*/  LDL.LU R250, [R1+0x6d8] ;  /* 0x0006d80001fa7983 */ /* 0x000ea80000300800 */
[----:B------:R-:W2:Y:S01]  /*732e0*/  LDL.LU R251, [R1+0x6dc] ;  /* 0x0006dc0001fb7983 */ /* 0x000ea20000300800 */
[----:B---3--:R-:W-:Y:S01]  /*732f0*/  MOV R212, R8 ;  /* 0x0000000800d47202 */ /* 0x008fe20000000f00 */
[----:B----4-:R-:W-:-:S02]  /*73300*/  IMAD.MOV.U32 R213, RZ, RZ, R9 ;  /* 0x000000ffffd57224 */ /* 0x010fc400078e0009 */
[----:B-1----:R-:W-:Y:S02]  /*73310*/  IMAD.MOV.U32 R214, RZ, RZ, R10 ;  /* 0x000000ffffd67224 */ /* 0x002fe400078e000a */
[----:B------:R-:W-:Y:S02]  /*73320*/  IMAD.MOV.U32 R215, RZ, RZ, R11 ;  /* 0x000000ffffd77224 */ /* 0x000fe400078e000b */
[----:B------:R-:W-:Y:S03]  /*73330*/  HMMA.1688.F32.TF32 R8, R228, R44, R244 ;  /* 0x0000002ce408723c */ /* 0x000fe600000810f4 */
[----:B------:R-:W-:Y:S04]  /*73340*/  STL [R1+0x21a4], R215 ;  /* 0x0021a4d701007387 */ /* 0x000fe80000100800 */
[----:B------:R-:W-:Y:S04]  /*73350*/  STL [R1+0x21a0], R214 ;  /* 0x0021a0d601007387 */ /* 0x000fe80000100800 */
[----:B------:R-:W-:Y:S04]  /*73360*/  STL [R1+0x219c], R213 ;  /* 0x00219cd501007387 */ /* 0x000fe80000100800 */
[----:B------:R1:W-:Y:S09]  /*73370*/  STL [R1+0x2198], R212 ;  /* 0x002198d401007387 */ /* 0x0003f20000100800 */
[----:B------:R-:W-:Y:S01]  /*73380*/  MOV R208, R8 ;  /* 0x0000000800d07202 */ /* 0x000fe20000000f00 */
[----:B------:R-:W-:Y:S01]  /*73390*/  IMAD.MOV.U32 R204, RZ, RZ, R9 ;  /* 0x000000ffffcc7224 */ /* 0x000fe200078e0009 */
[----:B------:R-:W3:Y:S01]  /*733a0*/  LDL.LU R8, [R1+0x6c0] ;  /* 0x0006c00001087983 */ /* 0x000ee20000300800 */
[----:B------:R-:W-:-:S02]  /*733b0*/  IMAD.MOV.U32 R205, RZ, RZ, R10 ;  /* 0x000000ffffcd7224 */ /* 0x000fc400078e000a */
[----:B------:R-:W-:Y:S01]  /*733c0*/  IMAD.MOV.U32 R206, RZ, RZ, R11 ;  /* 0x000000ffffce7224 */ /* 0x000fe200078e000b */
        /* <DEDUP_REMOVED lines=10> */
[----:B------:R-:W4:Y:S01]  /*73470*/  LDL.LU R247, [R1+0x6bc] ;  /* 0x0006bc0001f77983 */ /* 0x000f220000300800 */
[C---:B--2---:R-:W-:Y:S11]  /*73480*/  HMMA.1688.F32.TF32 R4, R228.reuse, R48, R4 ;  /* 0x00000030e404723c */ /* 0x044ff60000081004 */
[----:B------:R-:W-:Y:S11]  /*73490*/  @!UPT UIADD3 URZ, URZ, URZ, URZ ;  /* 0x0000003f3f3ff290 */ /* 0x000ff6000fffe03f */
[----:B------:R-:W-:Y:S02]  /*734a0*/  @!UPT UIADD3 URZ, URZ, URZ, URZ ;  /* 0x0000003f3f3ff290 */ /* 0x000fe4000fffe03f */
[----:B------:R-:W-:Y:S01]  /*734b0*/  MOV R216, R4 ;  /* 0x0000000400d87202 */ /* 0x000fe20000000f00 */
[----:B------:R-:W-:Y:S01]  /*734c0*/  IMAD.MOV.U32 R217, RZ, RZ, R5 ;  /* 0x000000ffffd97224 */ /* 0x000fe200078e0005 */
[----:B------:R-:W2:Y:S01]  /*734d0*/  LDL.LU R4, [R1+0x6a0] ;  /* 0x0006a00001047983 */ /* 0x000ea20000300800 */
[----:B------:R-:W-:Y:S02]  /*734e0*/  IMAD.MOV.U32 R218, RZ, RZ, R6 ;  /* 0x000000ffffda7224 */ /* 0x000fe400078e0006 */
[----:B------:R-:W-:Y:S01]  /*734f0*/  IMAD.MOV.U32 R219, RZ, RZ, R7 ;  /* 0x000000ffffdb7224 */ /* 0x000fe200078e0007 */
[----:B------:R-:W2:Y:S04]  /*73500*/  LDL.LU R5, [R1+0x6a4] ;  /* 0x0006a40001057983 */ /* 0x000ea80000300800 */
[----:B------:R-:W2:Y:S04]  /*73510*/  LDL.LU R6, [R1+0x6a8] ;  /* 0x0006a80001067983 */ /* 0x000ea80000300800 */
[----:B------:R-:W2:Y:S04]  /*73520*/  LDL.LU R7, [R1+0x6ac] ;  /* 0x0006ac0001077983 */ /* 0x000ea80000300800 */
[----:B------:R-:W-:Y:S04]  /*73530*/  STL [R1+0x21c4], R219 ;  /* 0x0021c4db01007387 */ /* 0x000fe80000100800 */
[----:B------:R-:W-:Y:S04]  /*73540*/  STL [R1+0x21c0], R218 ;  /* 0x0021c0da01007387 */ /* 0x000fe80000100800 */
[----:B------:R-:W-:Y:S04]  /*73550*/  STL [R1+0x21bc], R217 ;  /* 0x0021bcd901007387 */ /* 0x000fe80000100800 */
[----:B------:R1:W-:Y:S01]  /*73560*/  STL [R1+0x21b8], R216 ;  /* 0x0021b8d801007387 */ /* 0x0003e20000100800 */
[C---:B------:R-:W-:Y:S03]  /*73570*/  HMMA.1688.F32.TF32 R76, R228.reuse, R52, R248 ;  /* 0x00000034e44c723c */ /* 0x040fe600000810f8 */
[----:B------:R-:W2:Y:S04]  /*73580*/  LDL.LU R248, [R1+0x690] ;  /* 0x0006900001f87983 */ /* 0x000ea80000300800 */
[----:B------:R-:W2:Y:S04]  /*73590*/  LDL.LU R249, [R1+0x694] ;  /* 0x0006940001f97983 */ /* 0x000ea80000300800 */
[----:B------:R-:W2:Y:S04]  /*735a0*/  LDL.LU R250, [R1+0x698] ;  /* 0x0006980001fa7983 */ /* 0x000ea80000300800 */
[----:B------:R-:W2:Y:S01]  /*735b0*/  LDL.LU R251, [R1+0x69c] ;  /* 0x00069c0001fb7983 */ /* 0x000ea20000300800 */
[----:B---3--:R-:W-:Y:S08]  /*735c0*/  HMMA.1688.F32.TF32 R8, R228, R56, R8 ;  /* 0x00000038e408723c */ /* 0x008ff00000081008 */
[----:B------:R-:W-:-:S02]  /*735d0*/  IMAD.MOV.U32 R223, RZ, RZ, R79 ;  /* 0x000000ffffdf7224 */ /* 0x000fc400078e004f */
[----:B------:R-:W-:Y:S01]  /*735e0*/  IMAD.MOV.U32 R222, RZ, RZ, R78 ;  /* 0x000000ffffde7224 */ /* 0x000fe200078e004e */
[----:B------:R-:W-:Y:S01]  /*735f0*/  MOV R220, R76 ;  /* 0x0000004c00dc7202 */ /* 0x000fe20000000f00 */
[----:B------:R-:W-:Y:S11]  /*73600*/  IMAD.MOV.U32 R221, RZ, RZ, R77 ;  /* 0x000000ffffdd7224 */ /* 0x000ff600078e004d */
[----:B------:R-:W-:Y:S01]  /*73610*/  @!UPT UIADD3 URZ, URZ, URZ, URZ ;  /* 0x0000003f3f3ff290 */ /* 0x000fe2000fffe03f */
[----:B------:R-:W-:Y:S01]  /*73620*/  MOV R224, R8 ;  /* 0x0000000800e07202 */ /* 0x000fe20000000f00 */
[----:B------:R-:W-:Y:S02]  /*73630*/  IMAD.MOV.U32 R225, RZ, RZ, R9 ;  /* 0x000000ffffe17224 */ /* 0x000fe400078e0009 */
[----:B------:R-:W-:Y:S02]  /*73640*/  IMAD.MOV.U32 R226, RZ, RZ, R10 ;  /* 0x000000ffffe27224 */ /* 0x000fe400078e000a */
[----:B------:R-:W-:Y:S02]  /*73650*/  IMAD.MOV.U32 R227, RZ, RZ, R11 ;  /* 0x000000ffffe37224 */ /* 0x000fe400078e000b */
[----:B----4-:R-:W-:Y:S01]  /*73660*/  HMMA.1688.F32.TF32 R8, R228, R60, R244 ;  /* 0x0000003ce408723c */ /* 0x010fe200000810f4 */
[----:B------:R3:W-:Y:S04]  /*73670*/  STL [R1+0x21d4], R223 ;  /* 0x0021d4df01007387 */ /* 0x0007e80000100800 */
[----:B------:R4:W-:Y:S04]  /*73680*/  STL [R1+0x21d0], R222 ;  /* 0x0021d0de01007387 */ /* 0x0009e80000100800 */
[----:B------:R1:W-:Y:S04]  /*73690*/  STL [R1+0x21cc], R221 ;  /* 0x0021ccdd01007387 */ /* 0x0003e80000100800 */
[----:B------:R1:W-:Y:S04]  /*736a0*/  STL [R1+0x21c8], R220 ;  /* 0x0021c8dc01007387 */ /* 0x0003e80000100800 */
[----:B------:R-:W-:Y:S04]  /*736b0*/  STL [R1+0x21e4], R227 ;  /* 0x0021e4e301007387 */ /* 0x000fe80000100800 */
[----:B------:R-:W-:Y:S03]  /*736c0*/  STL [R1+0x21e0], R226 ;  /* 0x0021e0e201007387 */ /* 0x000fe60000100800 */
[----:B------:R-:W-:-:S02]  /*736d0*/  IMAD.MOV.U32 R211, RZ, RZ, R11 ;  /* 0x000000ffffd37224 */ /* 0x000fc400078e000b */
[----:B------:R-:W-:Y:S01]  /*736e0*/  IMAD.MOV.U32 R210, RZ, RZ, R10 ;  /* 0x000000ffffd27224 */ /* 0x000fe200078e000a */
[----:B------:R-:W-:Y:S01]  /*736f0*/  STL [R1+0x21dc], R225 ;  /* 0x0021dce101007387 */ /* 0x000fe20000100800 */
[----:B------:R-:W-:Y:S01]  /*73700*/  IMAD.MOV.U32 R209, RZ, RZ, R9 ;  /* 0x000000ffffd17224 */ /* 0x000fe200078e0009 */
[----:B------:R-:W-:Y:S02]  /*73710*/  MOV R207, R8 ;  /* 0x0000000800cf7202 */ /* 0x000fe40000000f00 */
[----:B------:R1:W-:Y:S04]  /*73720*/  STL [R1+0x21d8], R224 ;  /* 0x0021d8e001007387 */ /* 0x0003e80000100800 */
[----:B------:R1:W-:Y:S04]  /*73730*/  STL [R1+0x21f4], R211 ;  /* 0x0021f4d301007387 */ /* 0x0003e80000100800 */
[----:B------:R1:W-:Y:S04]  /*73740*/  STL [R1+0x21f0], R210 ;  /* 0x0021f0d201007387 */ /* 0x0003e80000100800 */
[----:B------:R1:W-:Y:S04]  /*73750*/  STL [R1+0x21ec], R209 ;  /* 0x0021ecd101007387 */ /* 0x0003e80000100800 */
[----:B------:R1:W-:Y:S04]  /*73760*/  STL [R1+0x21e8], R207 ;  /* 0x0021e8cf01007387 */ /* 0x0003e80000100800 */
[----:B------:R-:W3:Y:S04]  /*73770*/  LDL.LU R234, [R1+0x688] ;  /* 0x0006880001ea7983 */ /* 0x000ee80000300800 */
[----:B------:R-:W3:Y:S01]  /*73780*/  LDL.LU R235, [R1+0x68c] ;  /* 0x00068c0001eb7983 */ /* 0x000ee20000300800 */
[----:B------:R-:W-:Y:S01]  /*73790*/  MOV R9, R240 ;  /* 0x000000f000097202 */ /* 0x000fe20000000f00 */
[----:B------:R-:W-:-:S02]  /*737a0*/  IMAD.MOV.U32 R10, RZ, RZ, R241 ;  /* 0x000000ffff0a7224 */ /* 0x000fc400078e00f1 */
[----:B------:R-:W-:Y:S01]  /*737b0*/  IMAD.MOV.U32 R11, RZ, RZ, R242 ;  /* 0x000000ffff0b7224 */ /* 0x000fe200078e00f2 */
[C---:B--2---:R-:W-:Y:S11]  /*737c0*/  HMMA.1688.F32.TF32 R4, R228.reuse, R64, R4 ;  /* 0x00000040e404723c */ /* 0x044ff60000081004 */
[----:B------:R-:W-:Y:S11]  /*737d0*/  @!UPT UIADD3 URZ, URZ, URZ, URZ ;  /* 0x0000003f3f3ff290 */ /* 0x000ff6000fffe03f */
[----:B------:R-:W-:Y:S02]  /*737e0*/  @!UPT UIADD3 URZ, URZ, URZ, URZ ;  /* 0x0000003f3f3ff290 */ /* 0x000fe4000fffe03f */
[----:B-1----:R-:W-:Y:S02]  /*737f0*/  IMAD.MOV.U32 R212, RZ, RZ, R7 ;  /* 0x000000ffffd47224 */ /* 0x002fe400078e0007 */
[----:B------:R-:W-:Y:S01]  /*73800*/  IMAD.MOV.U32 R213, RZ, RZ, R6 ;  /* 0x000000ffffd57224 */ /* 0x000fe200078e0006 */
[----:B------:R-:W-:Y:S01]  /*73810*/  MOV R215, R4 ;  /* 0x0000000400d77202 */ /* 0x000fe20000000f00 */
[----:B------:R-:W-:Y:S01]  /*73820*/  IMAD.MOV.U32 R214, RZ, RZ, R5 ;  /* 0x000000ffffd67224 */ /* 0x000fe200078e0005 */
[----:B------:R1:W-:Y:S04]  /*73830*/  STL [R1+0x2204], R212 ;  /* 0x002204d401007387 */ /* 0x0003e80000100800 */
[----:B------:R2:W-:Y:S04]  /*73840*/  STL [R1+0x2200], R213 ;  /* 0x002200d501007387 */ /* 0x0005e80000100800 */
[----:B------:R1:W-:Y:S01]  /*73850*/  STL [R1+0x21fc], R214 ;  /* 0x0021fcd601007387 */ /* 0x0003e20000100800 */
[----:B------:R-:W-:Y:S03]  /*73860*/  HMMA.1688.F32.TF32 R4, R228, R68, R248 ;  /* 0x00000044e404723c */ /* 0x000fe600000810f8 */
[----:B------:R1:W-:Y:S04]  /*73870*/  STL [R1+0x21f8], R215 ;  /* 0x0021f8d701007387 */ /* 0x0003e80000100800 */
[----:B------:R-:W2:Y:S01]  /*73880*/  LDL.LU R8, [R1+0x670] ;  /* 0x0006700001087983 */ /* 0x000ea20000300800 */
[----:B------:R-:W-:-:S03]  /*73890*/  IMAD.MOV.U32 R248, RZ, RZ, R243 ;  /* 0x000000fffff87224 */ /* 0x000fc600078e00f3 */
[----:B------:R-:W2:Y:S04]  /*738a0*/  LDL.LU R240, [R1+0x2404] ;  /* 0x0024040001f07983 */ /* 0x000ea80000300800 */
[----:B------:R-:W2:Y:S04]  /*738b0*/  LDL.LU R241, [R1+0x2400] ;  /* 0x0024000001f17983 */ /* 0x000ea80000300800 */
[----:B------:R-:W2:Y:S04]  /*738c0*/  LDL.LU R242, [R1+0x23fc] ;  /* 0x0023fc0001f27983 */ /* 0x000ea80000300800 */
[----:B------:R-:W2:Y:S04]  /*738d0*/  LDL.LU R243, [R1+0x23f8] ;  /* 0x0023f80001f37983 */ /* 0x000ea80000300800 */
[----:B------:R-:W4:Y:S04]  /*738e0*/  LDL.LU R249, [R1+0x664] ;  /* 0x0006640001f97983 */ /* 0x000f280000300800 */
[----:B------:R-:W4:Y:S04]  /*738f0*/  LDL.LU R250, [R1+0x668] ;  /* 0x0006680001fa7983 */ /* 0x000f280000300800 */
[----:B------:R-:W4:Y:S01]  /*73900*/  LDL.LU R251, [R1+0x66c] ;  /* 0x00066c0001fb7983 */ /* 0x000f220000300800 */
[----:B------:R-:W-:-:S02]  /*73910*/  IMAD.MOV.U32 R208, RZ, RZ, R7 ;  /* 0x000000ffffd07224 */ /* 0x000fc400078e0007 */
[----:B------:R-:W-:Y:S01]  /*73920*/  IMAD.MOV.U32 R204, RZ, RZ, R6 ;  /* 0x000000ffffcc7224 */ /* 0x000fe200078e0006 */
[----:B------:R-:W-:Y:S01]  /*73930*/  MOV R206, R4 ;  /* 0x0000000400ce7202 */ /* 0x000fe20000000f00 */
[----:B------:R-:W-:Y:S01]  /*73940*/  IMAD.MOV.U32 R205, RZ, RZ, R5 ;  /* 0x000000ffffcd7224 */ /* 0x000fe200078e0005 */
[----:B------:R-:W-:Y:S04]  /*73950*/  STL [R1+0x2214], R208 ;  /* 0x002214d001007387 */ /* 0x000fe80000100800 */
[----:B------:R-:W-:Y:S04]  /*73960*/  STL [R1+0x2210], R204 ;  /* 0x002210cc01007387 */ /* 0x000fe80000100800 */
[----:B------:R-:W-:Y:S04]  /*73970*/  STL [R1+0x220c], R205 ;  /* 0x00220ccd01007387 */ /* 0x000fe80000100800 */
[----:B------:R-:W-:Y:S01]  /*73980*/  STL [R1+0x2208], R206 ;  /* 0x002208ce01007387 */ /* 0x000fe20000100800 */
[----:B---3--:R-:W-:Y:S08]  /*73990*/  HMMA.1688.F32.TF32 R232, R236, R12, R232 ;  /* 0x0000000cece8723c */ /* 0x008ff000000810e8 */
[----:B--2---:R-:W-:Y:S01]  /*739a0*/  HMMA.1688.F32.TF32 R228, R228, R72, R240 ;  /* 0x00000048e4e4723c */ /* 0x004fe200000810f0 */
[----:B------:R-:W-:Y:S04]  /*739b0*/  LDS R240, [R252+0x1c200] ;  /* 0x01c20000fcf07984 */ /* 0x000fe80000000800 */
[----:B------:R-:W-:Y:S03]  /*739c0*/  LDS R242, [R252+0x1d200] ;  /* 0x01d20000fcf27984 */ /* 0x000fe60000000800 */
[----:B------:R-:W-:Y:S01]  /*739d0*/  HMMA.1688.F32.TF32 R8, R236, R16, R8 ;  /* 0x00000010ec08723c */ /* 0x000fe20000081008 */
[----:B------:R-:W-:Y:S04]  /*739e0*/  LDS R241, [R3+0x1c200] ;  /* 0x01c2000003f17984 */ /* 0x000fe80000000800 */
[----:B------:R-:W2:Y:S10]  /*739f0*/  LDS R243, [R3+0x1d200] ;  /* 0x01d2000003f37984 */ /* 0x000eb40000000800 */
[----:B------:R-:W-:Y:S04]  /*73a00*/  STL [R1+0x2224], R228 ;  /* 0x002224e401007387 */ /* 0x000fe80000100800 */
[----:B------:R-:W-:Y:S04]  /*73a10*/  STL [R1+0x2220], R229 ;  /* 0x002220e501007387 */ /* 0x000fe80000100800 */
[----:B------:R-:W-:Y:S04]  /*73a20*/  STL [R1+0x221c], R230 ;  /* 0x00221ce601007387 */ /* 0x000fe80000100800 */
[----:B------:R-:W-:Y:S04]  /*73a30*/  STL [R1+0x2218], R231 ;  /* 0x002218e701007387 */ /* 0x000fe80000100800 */
        /* <DEDUP_REMOVED lines=8> */
[----:B------:R-:W-:-:S02]  /*73ac0*/  IMAD.MOV.U32 R216, RZ, RZ, R11 ;  /* 0x000000ffffd87224 */ /* 0x000fc400078e000b */
[----:B------:R-:W-:Y:S01]  /*73ad0*/  IMAD.MOV.U32 R217, RZ, RZ, R10 ;  /* 0x000000ffffd97224 */ /* 0x000fe200078e000a */
[----:B------:R1:W-:Y:S01]  /*73ae0*/  STL [R1+0x2234], R232 ;  /* 0x002234e801007387 */ /* 0x0003e20000100800 */
[----:B------:R-:W-:Y:S01]  /*73af0*/  IMAD.MOV.U32 R218, RZ, RZ, R9 ;  /* 0x000000ffffda7224 */ /* 0x000fe200078e0009 */
[----:B------:R-:W-:Y:S02]  /*73b00*/  MOV R219, R8 ;  /* 0x0000000800db7202 */ /* 0x000fe40000000f00 */
[----:B------:R1:W-:Y:S04]  /*73b10*/  STL [R1+0x2230], R233 ;  /* 0x002230e901007387 */ /* 0x0003e80000100800 */
[----:B------:R1:W-:Y:S04]  /*73b20*/  STL [R1+0x222c], R234 ;  /* 0x00222cea01007387 */ /* 0x0003e80000100800 */
[----:B------:R1:W-:Y:S01]  /*73b30*/  STL [R1+0x2228], R235 ;  /* 0x002228eb01007387 */ /* 0x0003e20000100800 */
[----:B----4-:R-:W-:Y:S03]  /*73b40*/  HMMA.1688.F32.TF32 R8, R236, R20, R248 ;  /* 0x00000014ec08723c */ /* 0x010fe600000810f8 */
[----:B------:R-:W-:Y:S04]  /*73b50*/  STL [R1+0x2244], R216 ;  /* 0x002244d801007387 */ /* 0x000fe80000100800 */
[----:B------:R-:W-:Y:S04]  /*73b60*/  STL [R1+0x2240], R217 ;  /* 0x002240d901007387 */ /* 0x000fe80000100800 */
[----:B------:R-:W-:Y:S04]  /*73b70*/  STL [R1+0x223c], R218 ;  /* 0x00223cda01007387 */ /* 0x000fe80000100800 */
[----:B------:R-:W-:Y:S04]  /*73b80*/  STL [R1+0x2238], R219 ;  /* 0x002238db01007387 */ /* 0x000fe80000100800 */
[----:B------:R-:W4:Y:S04]  /*73b90*/  LDL.LU R248, [R1+0x2d0] ;  /* 0x0002d00001f87983 */ /* 0x000f280000300800 */
[----:B------:R-:W4:Y:S04]  /*73ba0*/  LDL.LU R249, [R1+0x2d4] ;  /* 0x0002d40001f97983 */ /* 0x000f280000300800 */
[----:B------:R-:W4:Y:S04]  /*73bb0*/  LDL.LU R250, [R1+0x2d8] ;  /* 0x0002d80001fa7983 */ /* 0x000f280000300800 */
[----:B------:R-:W4:Y:S01]  /*73bc0*/  LDL.LU R251, [R1+0x2dc] ;  /* 0x0002dc0001fb7983 */ /* 0x000f220000300800 */
[----:B------:R-:W-:Y:S01]  /*73bd0*/  MOV R223, R8 ;  /* 0x0000000800df7202 */ /* 0x000fe20000000f00 */
[----:B------:R-:W-:-:S02]  /*73be0*/  IMAD.MOV.U32 R222, RZ, RZ, R9 ;  /* 0x000000ffffde7224 */ /* 0x000fc400078e0009 */
[----:B------:R-:W-:Y:S02]  /*73bf0*/  IMAD.MOV.U32 R221, RZ, RZ, R10 ;  /* 0x000000ffffdd7224 */ /* 0x000fe400078e000a */
[----:B------:R-:W-:-:S05]  /*73c00*/  IMAD.MOV.U32 R220, RZ, RZ, R11 ;  /* 0x000000ffffdc7224 */ /* 0x000fca00078e000b */
[----:B------:R1:W-:Y:S04]  /*73c10*/  STL [R1+0x2254], R220 ;  /* 0x002254dc01007387 */ /* 0x0003e80000100800 */
[----:B------:R1:W-:Y:S04]  /*73c20*/  STL [R1+0x2250], R221 ;  /* 0x002250dd01007387 */ /* 0x0003e80000100800 */
[----:B------:R1:W-:Y:S04]  /*73c30*/  STL [R1+0x224c], R222 ;  /* 0x00224cde01007387 */ /* 0x0003e80000100800 */
[----:B------:R1:W-:Y:S01]  /*73c40*/  STL [R1+0x2248], R223 ;  /* 0x002248df01007387 */ /* 0x0003e20000100800 */
[C---:B---3--:R-:W-:Y:S08]  /*73c50*/  HMMA.1688.F32.TF32 R8, R236.reuse, R24, R244 ;  /* 0x00000018ec08723c */ /* 0x048ff000000810f4 */
[----:B--2---:R-:W-:Y:S11]  /*73c60*/  HMMA.1688.F32.TF32 R4, R236, R28, R4 ;  /* 0x0000001cec04723c */ /* 0x004ff60000081004 */
[----:B------:R-:W-:Y:S05]  /*73c70*/  @!UPT UIADD3 URZ, URZ, URZ, URZ ;  /* 0x0000003f3f3ff290 */ /* 0x000fea000fffe03f */
[----:B------:R-:W-:Y:S02]  /*73c80*/  IMAD.MOV.U32 R224, RZ, RZ, R11 ;  /* 0x000000ffffe07224 */ /* 0x000fe400078e000b */
[----:B------:R-:W-:Y:S01]  /*73c90*/  IMAD.MOV.U32 R225, RZ, RZ, R10 ;  /* 0x000000ffffe17224 */ /* 0x000fe200078e000a */
[----:B------:R-:W-:Y:S01]  /*73ca0*/  MOV R227, R8 ;  /* 0x0000000800e37202 */ /* 0x000fe20000000f00 */
[----:B------:R-:W-:Y:S01]  /*73cb0*/  IMAD.MOV.U32 R226, RZ, RZ, R9 ;  /* 0x000000ffffe27224 */ /* 0x000fe200078e0009 */
[----:B------:R2:W-:Y:S04]  /*73cc0*/  STL [R1+0x2264], R224 ;  /* 0x002264e001007387 */ /* 0x0005e80000100800 */
[----:B------:R3:W-:Y:S01]  /*73cd0*/  STL [R1+0x2260], R225 ;  /* 0x002260e101007387 */ /* 0x0007e20000100800 */
[----:B------:R-:W-:Y:S01]  /*73ce0*/  MOV R211, R4 ;  /* 0x0000000400d37202 */ /* 0x000fe20000000f00 */
[----:B------:R-:W-:-:S02]  /*73cf0*/  IMAD.MOV.U32 R210, RZ, RZ, R5 ;  /* 0x000000ffffd27224 */ /* 0x000fc400078e0005 */
[----:B------:R-:W-:Y:S02]  /*73d00*/  IMAD.MOV.U32 R209, RZ, RZ, R6 ;  /* 0x000000ffffd17224 */ /* 0x000fe400078e0006 */
[----:B------:R-:W-:Y:S01]  /*73d10*/  IMAD.MOV.U32 R207, RZ, RZ, R7 ;  /* 0x000000ffffcf7224 */ /* 0x000fe200078e0007 */
[----:B------:R1:W-:Y:S04]  /*73d20*/  STL [R1+0x225c], R226 ;  /* 0x00225ce201007387 */ /* 0x0003e80000100800 */
[----:B------:R1:W-:Y:S04]  /*73d30*/  STL [R1+0x2258], R227 ;  /* 0x002258e301007387 */ /* 0x0003e80000100800 */
[----:B------:R-:W2:Y:S04]  /*73d40*/  LDL.LU R80, [R1+0x360] ;  /* 0x0003600001507983 */ /* 0x000ea80000300800 */
[----:B------:R-:W2:Y:S04]  /*73d50*/  LDL.LU R81, [R1+0x364] ;  /* 0x0003640001517983 */ /* 0x000ea80000300800 */
[----:B------:R-:W2:Y:S01]  /*73d60*/  LDL.LU R82, [R1+0x368] ;  /* 0x0003680001527983 */ /* 0x000ea20000300800 */
[----:B----4-:R-:W-:Y:S03]  /*73d70*/  HMMA.1688.F32.TF32 R4, R236, R32, R248 ;  /* 0x00000020ec04723c */ /* 0x010fe600000810f8 */
[----:B------:R-:W2:Y:S04]  /*73d80*/  LDL.LU R83, [R1+0x36c] ;  /* 0x00036c0001537983 */ /* 0x000ea80000300800 */
[----:B------:R-:W4:Y:S04]  /*73d90*/  LDL.LU R76, [R1+0x350] ;  /* 0x00035000014c7983 */ /* 0x000f280000300800 */
[----:B------:R-:W4:Y:S04]  /*73da0*/  LDL.LU R77, [R1+0x354] ;  /* 0x00035400014d7983 */ /* 0x000f280000300800 */
[----:B------:R-:W4:Y:S04]  /*73db0*/  LDL.LU R78, [R1+0x358] ;  /* 0x00035800014e7983 */ /* 0x000f280000300800 */
[----:B------:R-:W4:Y:S04]  /*73dc0*/  LDL.LU R79, [R1+0x35c] ;  /* 0x00035c00014f7983 */ /* 0x000f280000300800 */
[----:B------:R-:W-:Y:S04]  /*73dd0*/  STL [R1+0x2274], R207 ;  /* 0x002274cf01007387 */ /* 0x000fe80000100800 */
[----:B------:R-:W-:Y:S04]  /*73de0*/  STL [R1+0x2270], R209 ;  /* 0x002270d101007387 */ /* 0x000fe80000100800 */
[----:B------:R-:W-:Y:S04]  /*73df0*/  STL [R1+0x226c], R210 ;  /* 0x00226cd201007387 */ /* 0x000fe80000100800 */
[----:B------:R-:W-:Y:S04]  /*73e00*/  STL [R1+0x2268], R211 ;  /* 0x002268d301007387 */ /* 0x000fe80000100800 */
[----:B------:R-:W3:Y:S04]  /*73e10*/  LDL.LU R8, [R1+0x340] ;  /* 0x0003400001087983 */ /* 0x000ee80000300800 */
[----:B------:R-:W3:Y:S04]  /*73e20*/  LDL.LU R9, [R1+0x344] ;  /* 0x0003440001097983 */ /* 0x000ee80000300800 */
[----:B------:R-:W3:Y:S04]  /*73e30*/  LDL.LU R10, [R1+0x348] ;  /* 0x00034800010a7983 */ /* 0x000ee80000300800 */
[----:B------:R-:W3:Y:S01]  /*73e40*/  LDL.LU R11, [R1+0x34c] ;  /* 0x00034c00010b7983 */ /* 0x000ee20000300800 */
[----:B-1----:R-:W-:-:S03]  /*73e50*/  MOV R212, R4 ;  /* 0x0000000400d47202 */ /* 0x002fc60000000f00 */
[----:B------:R-:W4:Y:S01]  /*73e60*/  LDL.LU R244, [R1+0x330] ;  /* 0x0003300001f47983 */ /* 0x000f220000300800 */
[----:B------:R-:W-:-:S03]  /*73e70*/  IMAD.MOV.U32 R213, RZ, RZ, R5 ;  /* 0x000000ffffd57224 */ /* 0x000fc600078e0005 */
        /* <DEDUP_REMOVED lines=16> */
[----:B------:R-:W-:Y:S01]  /*73f80*/  STL [R1+0x2278], R212 ;  /* 0x002278d401007387 */ /* 0x000fe20000100800 */
[C---:B--2---:R-:W-:Y:S08]  /*73f90*/  HMMA.1688.F32.TF32 R80, R236.reuse, R36, R80 ;  /* 0x00000024ec50723c */ /* 0x044ff00000081050 */
[C---:B---3--:R-:W-:Y:S08]  /*73fa0*/  HMMA.1688.F32.TF32 R8, R236.reuse, R44, R8 ;  /* 0x0000002cec08723c */ /* 0x048ff00000081008 */
[C---:B----4-:R-:W-:Y:S11]  /*73fb0*/  HMMA.1688.F32.TF32 R4, R236.reuse, R52, R4 ;  /* 0x00000034ec04723c */ /* 0x050ff60000081004 */
[----:B------:R-:W-:Y:S05]  /*73fc0*/  @!UPT UIADD3 URZ, URZ, URZ, URZ ;  /* 0x0000003f3f3ff290 */ /* 0x000fea000fffe03f */
[----:B------:R-:W-:Y:S01]  /*73fd0*/  MOV R232, R8 ;  /* 0x0000000800e87202 */ /* 0x000fe20000000f00 */
[----:B------:R-:W-:Y:S02]  /*73fe0*/  IMAD.MOV.U32 R233, RZ, RZ, R9 ;  /* 0x000000ffffe97224 */ /* 0x000fe400078e0009 */
[----:B------:R-:W-:Y:S02]  /*73ff0*/  IMAD.MOV.U32 R234, RZ, RZ, R10 ;  /* 0x000000ffffea7224 */ /* 0x000fe400078e000a */
[----:B------:R-:W-:Y:S02]  /*74000*/  IMAD.MOV.U32 R235, RZ, RZ, R11 ;  /* 0x000000ffffeb7224 */ /* 0x000fe400078e000b */
[----:B------:R-:W-:Y:S01]  /*74010*/  HMMA.1688.F32.TF32 R8, R236, R48, R244 ;  /* 0x00000030ec08723c */ /* 0x000fe200000810f4 */
[----:B------:R-:W-:Y:S01]  /*74020*/  MOV R220, R4 ;  /* 0x0000000400dc7202 */ /* 0x000fe20000000f00 */
[----:B------:R-:W-:Y:S02]  /*74030*/  IMAD.MOV.U32 R221, RZ, RZ, R5 ;  /* 0x000000ffffdd7224 */ /* 0x000fe400078e0005 */
[----:B------:R-:W-:-:S02]  /*74040*/  IMAD.MOV.U32 R222, RZ, RZ, R6 ;  /* 0x000000ffffde7224 */ /* 0x000fc400078e0006 */
[----:B------:R-:W-:Y:S02]  /*74050*/  IMAD.MOV.U32 R223, RZ, RZ, R7 ;  /* 0x000000ffffdf7224 */ /* 0x000fe400078e0007 */
[----:B------:R-:W-:Y:S01]  /*74060*/  HMMA.1688.F32.TF32 R4, R236, R56, R248 ;  /* 0x00000038ec04723c */ /* 0x000fe200000810f8 */
[----:B------:R-:W-:Y:S02]  /*74070*/  IMAD.MOV.U32 R206, RZ, RZ, R83 ;  /* 0x000000ffffce7224 */ /* 0x000fe400078e0053 */
[----:B------:R-:W-:Y:S01]  /*74080*/  IMAD.MOV.U32 R205, RZ, RZ, R82 ;  /* 0x000000ffffcd7224 */ /* 0x000fe200078e0052 */
[----:B------:R-:W-:Y:S01]  /*74090*/  MOV R208, R80 ;  /* 0x0000005000d07202 */ /* 0x000fe20000000f00 */
[----:B------:R-:W-:Y:S01]  /*740a0*/  IMAD.MOV.U32 R204, RZ, RZ, R81 ;  /* 0x000000ffffcc7224 */ /* 0x000fe200078e0051 */
[----:B------:R-:W-:Y:S04]  /*740b0*/  STL [R1+0x2294], R206 ;  /* 0x002294ce01007387 */ /* 0x000fe80000100800 */
[----:B------:R-:W-:Y:S04]  /*740c0*/  STL [R1+0x2290], R205 ;  /* 0x002290cd01007387 */ /* 0x000fe80000100800 */
[----:B------:R-:W-:Y:S04]  /*740d0*/  STL [R1+0x228c], R204 ;  /* 0x00228ccc01007387 */ /* 0x000fe80000100800 */
[----:B------:R-:W-:Y:S06]  /*740e0*/  STL [R1+0x2288], R208 ;  /* 0x002288d001007387 */ /* 0x000fec0000100800 */
[----:B------:R-:W-:Y:S01]  /*740f0*/  MOV R224, R4 ;  /* 0x0000000400e07202 */ /* 0x000fe20000000f00 */
[----:B------:R-:W-:Y:S01]  /*74100*/  IMAD.MOV.U32 R225, RZ, RZ, R5 ;  /* 0x000000ffffe17224 */ /* 0x000fe200078e0005 */
[----:B------:R-:W2:Y:S01]  /*74110*/  LDL.LU R4, [R1+0x5b0] ;  /* 0x0005b00001047983 */ /* 0x000ea20000300800 */
[----:B------:R-:W-:-:S02]  /*74120*/  IMAD.MOV.U32 R226, RZ, RZ, R6 ;  /* 0x000000ffffe27224 */ /* 0x000fc400078e0006 */
[----:B------:R-:W-:Y:S01]  /*74130*/  IMAD.MOV.U32 R227, RZ, RZ, R7 ;  /* 0x000000ffffe37224 */ /* 0x000fe200078e0007 */
[----:B------:R-:W2:Y:S04]  /*74140*/  LDL.LU R5, [R1+0x5b4] ;  /* 0x0005b40001057983 */ /* 0x000ea80000300800 */
[----:B------:R-:W2:Y:S04]  /*74150*/  LDL.LU R6, [R1+0x5b8] ;  /* 0x0005b80001067983 */ /* 0x000ea80000300800 */
[----:B------:R-:W2:Y:S01]  /*74160*/  LDL.LU R7, [R1+0x5bc] ;  /* 0x0005bc0001077983 */ /* 0x000ea20000300800 */
        /* <DEDUP_REMOVED lines=53> */
[----:B------:R-:W-:Y:S01]  /*744c0*/  MOV R228, R76 ;  /* 0x0000004c00e47202 */ /* 0x000fe20000000f00 */
[----:B------:R-:W-:-:S02]  /*744d0*/  IMAD.MOV.U32 R229, RZ, RZ, R77 ;  /* 0x000000ffffe57224 */ /* 0x000fc400078e004d */
[----:B------:R-:W3:Y:S01]  /*744e0*/  LDL.LU R76, [R1+0x5e0] ;  /* 0x0005e000014c7983 */ /* 0x000ee20000300800 */
[----:B------:R-:W-:Y:S02]  /*744f0*/  IMAD.MOV.U32 R230, RZ, RZ, R78 ;  /* 0x000000ffffe67224 */ /* 0x000fe400078e004e */
[----:B------:R-:W-:Y:S01]  /*74500*/  IMAD.MOV.U32 R231, RZ, RZ, R79 ;  /* 0x000000ffffe77224 */ /* 0x000fe200078e004f */
        /* <DEDUP_REMOVED lines=11> */
[----:B------:R-:W-:Y:S08]  /*745c0*/  HMMA.1688.F32.TF32 R96, R240, R16, R96 ;  /* 0x00000010f060723c */ /* 0x000ff00000081060 */
[----:B------:R-:W-:Y:S08]  /*745d0*/  HMMA.1688.F32.TF32 R104, R236, R72, R104 ;  /* 0x00000048ec68723c */ /* 0x000ff00000081068 */
[C---:B------:R-:W-:Y:S08]  /*745e0*/  HMMA.1688.F32.TF32 R100, R240.reuse, R12, R100 ;  /* 0x0000000cf064723c */ /* 0x040ff00000081064 */
[C---:B------:R-:W-:Y:S07]  /*745f0*/  HMMA.1688.F32.TF32 R92, R240.reuse, R20, R92 ;  /* 0x00000014f05c723c */ /* 0x040fee000008105c */
        /* <DEDUP_REMOVED lines=31> */
[----:B------:R-:W2:Y:S01]  /*747f0*/  LDL.LU R7, [R1+0x1cc] ;  /* 0x0001cc0001077983 */ /* 0x000ea20000300800 */
[C---:B------:R-:W-:Y:S03]  /*74800*/  HMMA.1688.F32.TF32 R108, R236.reuse, R68, R108 ;  /* 0x00000044ec6c723c */ /* 0x040fe6000008106c */
[----:B-1----:R-:W4:Y:S04]  /*74810*/  LDL.LU R8, [R1+0x1d0] ;  /* 0x0001d00001087983 */ /* 0x002f280000300800 */
[----:B------:R-:W4:Y:S04]  /*74820*/  LDL.LU R9, [R1+0x1d4] ;  /* 0x0001d40001097983 */ /* 0x000f280000300800 */
[----:B---3--:R-:W4:Y:S04]  /*74830*/  LDL.LU R10, [R1+0x1d8] ;  /* 0x0001d800010a7983 */ /* 0x008f280000300800 */
[----:B------:R-:W4:Y:S01]  /*74840*/  LDL.LU R11, [R1+0x1dc] ;  /* 0x0001dc00010b7983 */ /* 0x000f220000300800 */
[----:B------:R-:W-:Y:S03]  /*74850*/  HMMA.1688.F32.TF32 R116, R236, R60, R116 ;  /* 0x0000003cec74723c */ /* 0x000fe60000081074 */
        /* <DEDUP_REMOVED lines=77> */
[----:B------:R-:W-:Y:S04]  /*74d30*/  LDS R236, [R252+0x1c280] ;  /* 0x01c28000fcec7984 */ /* 0x000fe80000000800 */
[----:B------:R-:W-:Y:S04]  /*74d40*/  LDS R238, [R252+0x1d280] ;  /* 0x01d28000fcee7984 */ /* 0x000fe80000000800 */
[----:B------:R-:W-:Y:S04]  /*74d50*/  LDS R237, [R3+0x1c280] ;  /* 0x01c2800003ed7984 */ /* 0x000fe80000000800 */
[----:B------:R-:W1:Y:S05]  /*74d60*/  LDS R239, [R3+0x1d280] ;  /* 0x01d2800003ef7984 */ /* 0x000e6a0000000800 */
[----:B------:R-:W-:Y:S01]  /*74d70*/  MOV R215, R112 ;  /* 0x0000007000d77202 */ /* 0x000fe20000000f00 */
[----:B------:R-:W-:Y:S01]  /*74d80*/  IMAD.MOV.U32 R214, RZ, RZ, R113 ;  /* 0x000000ffffd67224 */ /* 0x000fe200078e0071 */
[----:B------:R-:W4:Y:S01]  /*74d90*/  LDL.LU R112, [R1+0x9f0] ;  /* 0x0009f00001707983 */ /* 0x000f220000300800 */
[----:B------:R-:W-:-:S02]  /*74da0*/  IMAD.MOV.U32 R213, RZ, RZ, R114 ;  /* 0x000000ffffd57224 */ /* 0x000fc400078e0072 */
[----:B------:R-:W-:Y:S01]  /*74db0*/  IMAD.MOV.U32 R212, RZ, RZ, R115 ;  /* 0x000000ffffd47224 */ /* 0x000fe200078e0073 */
        /* <DEDUP_REMOVED lines=19> */
[----:B------:R-:W-:Y:S07]  /*74ef0*/  HMMA.1688.F32.TF32 R240, R240, R72, R132 ;  /* 0x00000048f0f0723c */ /* 0x000fee0000081084 */
[----:B------:R-:W-:Y:S04]  /*74f00*/  STL.64 [R1+0x390], R148 ;  /* 0x0003909401007387 */ /* 0x000fe80000100a00 */
[----:B------:R2:W-:Y:S01]  /*74f10*/  STL.64 [R1+0x398], R150 ;  /* 0x0003989601007387 */ /* 0x0005e20000100a00 */
[C---:B-1----:R-:W-:Y:S03]  /*74f20*/  HMMA.1688.F32.TF32 R244, R236.reuse, R12, R244 ;  /* 0x0000000cecf4723c */ /* 0x042fe600000810f4 */
[----:B--2---:R-:W2:Y:S04]  /*74f30*/  LDL.LU.64 R150, [R1+0x23f0] ;  /* 0x0023f00001967983 */ /* 0x004ea80000300a00 */
        /* <DEDUP_REMOVED lines=14> */
[----:B------:R-:W2:Y:S04]  /*75020*/  LDL.LU.64 R134, [R1+0x23b0] ;  /* 0x0023b00001867983 */ /* 0x000ea80000300a00 */
[----:B------:R-:W2:Y:S04]  /*75030*/  LDL.LU.64 R132, [R1+0x23a8] ;  /* 0x0023a80001847983 */ /* 0x000ea80000300a00 */
[----:B------:R-:W-:Y:S04]  /*75040*/  STL.64 [R1+0x380], R240 ;  /* 0x000380f001007387 */ /* 0x000fe80000100a00 */
[----:B------:R-:W-:Y:S04]  /*75050*/  STL.64 [R1+0x388], R242 ;  /* 0x000388f201007387 */ /* 0x000fe80000100a00 */
[----:B------:R-:W-:Y:S04]  /*75060*/  LDS R240, [R252+0x1c300] ;  /* 0x01c30000fcf07984 */ /* 0x000fe80000000800 */
[----:B------:R-:W-:Y:S04]  /*75070*/  LDS R242, [R252+0x1d300] ;  /* 0x01d30000fcf27984 */ /* 0x000fe80000000800 */
[----:B------:R-:W-:Y:S04]  /*75080*/  LDS R241, [R3+0x1c300] ;  /* 0x01c3000003f17984 */ /* 0x000fe80000000800 */
[----:B------:R-:W1:Y:S04]  /*75090*/  LDS R243, [R3+0x1d300] ;  /* 0x01d3000003f37984 */ /* 0x000e680000000800 */
        /* <DEDUP_REMOVED lines=143> */
[----:B------:R-:W-:Y:S01]  /*75990*/  STL.64 [R1+0x420], R124 ;  /* 0x0004207c01007387 */ /* 0x000fe20000100a00 */
[C---:B------:R-:W-:Y:S03]  /*759a0*/  HMMA.1688.F32.TF32 R108, R240.reuse, R44, R108 ;  /* 0x0000002cf06c723c */ /* 0x040fe6000008106c */
[----:B------:R1:W-:Y:S04]  /*759b0*/  STL.64 [R1+0x428], R126 ;  /* 0x0004287e01007387 */ /* 0x0003e80000100a00 */
[----:B-1----:R-:W3:Y:S04]  /*759c0*/  LDL.LU.64 R126, [R1+0x2390] ;  /* 0x00239000017e7983 */ /* 0x002ee80000300a00 */
[----:B------:R-:W3:Y:S04]  /*759d0*/  LDL.LU.64 R124, [R1+0x2388] ;  /* 0x00238800017c7983 */ /* 0x000ee80000300a00 */
[----:B------:R-:W-:Y:S04]  /*759e0*/  STL.64 [R1+0x410], R120 ;  /* 0x0004107801007387 */ /* 0x000fe80000100a00 */
[----:B------:R1:W-:Y:S01]  /*759f0*/  STL.64 [R1+0x418], R122 ;  /* 0x0004187a01007387 */ /* 0x0003e20000100a00 */
[C---:B------:R-:W-:Y:S03]  /*75a00*/  HMMA.1688.F32.TF32 R92, R240.reuse, R60, R92 ;  /* 0x0000003cf05c723c */ /* 0x040fe6000008105c */
[----:B-1----:R-:W4:Y:S04]  /*75a10*/  LDL.LU.64 R122, [R1+0x2380] ;  /* 0x00238000017a7983 */ /* 0x002f280000300a00 */
[----:B------:R-:W4:Y:S04]  /*75a20*/  LDL.LU.64 R120, [R1+0x2378] ;  /* 0x0023780001787983 */ /* 0x000f280000300a00 */
[----:B------:R-:W-:Y:S04]  /*75a30*/  STL.64 [R1+0x1d0], R116 ;  /* 0x0001d07401007387 */ /* 0x000fe80000100a00 */
[----:B------:R1:W-:Y:S04]  /*75a40*/  STL.64 [R1+0x1d8], R118 ;  /* 0x0001d87601007387 */ /* 0x0003e80000100a00 */
[----:B-1----:R-:W2:Y:S04]  /*75a50*/  LDL.LU.64 R118, [R1+0x2370] ;  /* 0x0023700001767983 */ /* 0x002ea80000300a00 */
[----:B------:R-:W2:Y:S04]  /*75a60*/  LDL.LU.64 R116, [R1+0x2368] ;  /* 0x0023680001747983 */ /* 0x000ea80000300a00 */
[----:B------:R1:W-:Y:S04]  /*75a70*/  STL.64 [R1+0x1c0], R4 ;  /* 0x0001c00401007387 */ /* 0x0003e80000100a00 */
[----:B------:R1:W-:Y:S04]  /*75a80*/  STL.64 [R1+0x1c8], R6 ;  /* 0x0001c80601007387 */ /* 0x0003e80000100a00 */
[----:B-1----:R-:W2:Y:S04]  /*75a90*/  LDL.LU R4, [R1+0x70] ;  /* 0x0000700001047983 */ /* 0x002ea80000300800 */
[----:B------:R-:W2:Y:S04]  /*75aa0*/  LDL.LU R5, [R1+0x74] ;  /* 0x0000740001057983 */ /* 0x000ea80000300800 */
[----:B------:R-:W2:Y:S04]  /*75ab0*/  LDL.LU R6, [R1+0x78] ;  /* 0x0000780001067983 */ /* 0x000ea80000300800 */
[----:B------:R-:W2:Y:S04]  /*75ac0*/  LDL.LU R7, [R1+0x7c] ;  /* 0x00007c0001077983 */ /* 0x000ea80000300800 */
        /* <DEDUP_REMOVED lines=36> */
[----:B------:R-:W3:Y:S04]  /*75d10*/  LDL.LU.64 R86, [R1+0x22f0] ;  /* 0x0022f00001567983 */ /* 0x000ee80000300a00 */
[----:B------:R-:W3:Y:S04]  /*75d20*/  LDL.LU.64 R84, [R1+0x22e8] ;  /* 0x0022e80001547983 */ /* 0x000ee80000300a00 */
[----:B------:R1:W-:Y:S04]  /*75d30*/  STL.64 [R1+0x130], R240 ;  /* 0x000130f001007387 */ /* 0x0003e80000100a00 */
[----:B------:R1:W-:Y:S04]  /*75d40*/  STL.64 [R1+0x138], R242 ;  /* 0x000138f201007387 */ /* 0x0003e80000100a00 */
[----:B-1----:R-:W3:Y:S04]  /*75d50*/  LDL.LU R240, [R1+0xc0] ;  /* 0x0000c00001f07983 */ /* 0x002ee80000300800 */
[----:B------:R-:W3:Y:S04]  /*75d60*/  LDL.LU R241, [R1+0xc4] ;  /* 0x0000c40001f17983 */ /* 0x000ee80000300800 */
[----:B------:R-:W3:Y:S04]  /*75d70*/  LDL.LU R242, [R1+0xc8] ;  /* 0x0000c80001f27983 */ /* 0x000ee80000300800 */
[----:B------:R-:W3:Y:S01]  /*75d80*/  LDL.LU R243, [R1+0xcc] ;  /* 0x0000cc0001f37983 */ /* 0x000ee20000300800 */
[C---:B------:R-:W-:Y:S08]  /*75d90*/  HMMA.1688.F32.TF32 R8, R244.reuse, R28, R8 ;  /* 0x0000001cf408723c */ /* 0x040ff00000081008 */
[C---:B--2---:R-:W-:Y:S08]  /*75da0*/  HMMA.1688.F32.TF32 R4, R244.reuse, R32, R4 ;  /* 0x00000020f404723c */ /* 0x044ff00000081004 */
[C---:B---3--:R-:W-:Y:S11]  /*75db0*/  HMMA.1688.F32.TF32 R240, R244.reuse, R12, R240 ;  /* 0x0000000cf4f0723c */ /* 0x048ff600000810f0 */
[----:B------:R-:W-:Y:S11]  /*75dc0*/  @!UPT UIADD3 URZ, URZ, URZ, URZ ;  /* 0x0000003f3f3ff290 */ /* 0x000ff6000fffe03f */
[----:B------:R-:W-:Y:S01]  /*75dd0*/  @!UPT UIADD3 URZ, URZ, URZ, URZ ;  /* 0x0000003f3f3ff290 */ /* 0x000fe2000fffe03f */
[----:B------:R-:W-:Y:S04]  /*75de0*/  STL.64 [R1+0x120], R240 ;  /* 0x000120f001007387 */ /* 0x000fe80000100a00 */
[----:B------:R1:W-:Y:S02]  /*75df0*/  STL.64 [R1+0x128], R242 ;  /* 0x000128f201007387 */ /* 0x0003e40000100a00 */
[C---:B-1----:R-:W-:Y:S08]  /*75e00*/  HMMA.1688.F32.TF32 R240, R244.reuse, R16, R236 ;  /* 0x00000010f4f0723c */ /* 0x042ff000000810ec */
[C---:B------:R-:W-:Y:S01]  /*75e10*/  HMMA.1688.F32.TF32 R236, R244.reuse, R20, R80 ;  /* 0x00000014f4ec723c */ /* 0x040fe20000081050 */
[----:B------:R-:W2:Y:S11]  /*75e20*/  LDL.LU R80, [R1+0x50] ;  /* 0x0000500001507983 */ /* 0x000eb60000300800 */
[----:B------:R-:W-:Y:S03]  /*75e30*/  @!UPT UIADD3 URZ, URZ, URZ, URZ ;  /* 0x0000003f3f3ff290 */ /* 0x000fe6000fffe03f */
[----:B------:R-:W-:Y:S04]  /*75e40*/  STL.64 [R1+0x110], R240 ;  /* 0x000110f001007387 */ /* 0x000fe80000100a00 */
[----:B------:R-:W-:Y:S04]  /*75e50*/  STL.64 [R1+0x118], R242 ;  /* 0x000118f201007387 */ /* 0x000fe80000100a00 */
[----:B------:R-:W-:Y:S04]  /*75e60*/  STL.64 [R1+0x100], R236 ;  /* 0x000100ec01007387 */ /* 0x000fe80000100a00 */
[----:B------:R1:W-:Y:S04]  /*75e70*/  STL.64 [R1+0x108], R238 ;  /* 0x000108ee01007387 */ /* 0x0003e80000100a00 */
[----:B------:R-:W2:Y:S04]  /*75e80*/  LDL.LU R81, [R1+0x54] ;  /* 0x0000540001517983 */ /* 0x000ea80000300800 */
[----:B------:R-:W2:Y:S01]  /*75e90*/  LDL.LU R82, [R1+0x58] ;  /* 0x0000580001527983 */ /* 0x000ea20000300800 */
[C---:B-1----:R-:W-:Y:S03]  /*75ea0*/  HMMA.1688.F32.TF32 R236, R244.reuse, R24, R76 ;  /* 0x00000018f4ec723c */ /* 0x042fe6000008104c */
[----:B------:R-:W2:Y:S04]  /*75eb0*/  LDL.LU R83, [R1+0x5c] ;  /* 0x00005c0001537983 */ /* 0x000ea80000300800 */
[----:B------:R-:W3:Y:S01]  /*75ec0*/  LDL.LU R76, [R1+0x40] ;  /* 0x00004000014c7983 */ /* 0x000ee20000300800 */
[----:B------:R-:W-:Y:S01]  /*75ed0*/  HMMA.1688.F32.TF32 R240, R244, R36, R248 ;  /* 0x00000024f4f0723c */ /* 0x000fe200000810f8 */
[----:B------:R-:W-:Y:S11]  /*75ee0*/  MOV R79, R0 ;  /* 0x00000000004f7202 */ /* 0x000ff60000000f00 */
[----:B------:R-:W-:Y:S03]  /*75ef0*/  @!UPT UIADD3 URZ, URZ, URZ, URZ ;  /* 0x0000003f3f3ff290 */ /* 0x000fe6000fffe03f */
[----:B------:R-:W-:Y:S04]  /*75f00*/  STL.64 [R1+0xf0], R236 ;  /* 0x0000f0ec01007387 */ /* 0x000fe80000100a00 */
[----:B------:R-:W-:Y:S04]  /*75f10*/  STL.64 [R1+0xf8], R238 ;  /* 0x0000f8ee01007387 */ /* 0x000fe80000100a00 */
[----:B------:R1:W-:Y:S04]  /*75f20*/  STL.64 [R1+0xe0], R8 ;  /* 0x0000e00801007387 */ /* 0x0003e80000100a00 */
[----:B------:R1:W-:Y:S04]  /*75f30*/  STL.64 [R1+0xe8], R10 ;  /* 0x0000e80a01007387 */ /* 0x0003e80000100a00 */
[----:B------:R-:W3:Y:S04]  /*75f40*/  LDL.LU R77, [R1+0x44] ;  /* 0x00004400014d7983 */ /* 0x000ee80000300800 */
[----:B------:R-:W3:Y:S04]  /*75f50*/  LDL.LU R78, [R1+0x48] ;  /* 0x00004800014e7983 */ /* 0x000ee80000300800 */
[----:B------:R4:W-:Y:S04]  /*75f60*/  STL.64 [R1+0xd0], R4 ;  /* 0x0000d00401007387 */ /* 0x0009e80000100a00 */
[----:B------:R4:W-:Y:S04]  /*75f70*/  STL [R1+0xd8], R6 ;  /* 0x0000d80601007387 */ /* 0x0009e80000100800 */
[----:B-1----:R-:W3:Y:S04]  /*75f80*/  LDL.LU R8, [R1+0x30] ;  /* 0x0000300001087983 */ /* 0x002ee80000300800 */
[----:B------:R-:W3:Y:S04]  /*75f90*/  LDL.LU R9, [R1+0x34] ;  /* 0x0000340001097983 */ /* 0x000ee80000300800 */
[----:B------:R-:W3:Y:S01]  /*75fa0*/  LDL.LU R10, [R1+0x38] ;  /* 0x00003800010a7983 */ /* 0x000ee20000300800 */
[----:B------:R-:W-:-:S03]  /*75fb0*/  IMAD.MOV.U32 R0, RZ, RZ, R7 ;  /* 0x000000ffff007224 */ /* 0x000fc600078e0007 */
[----:B------:R-:W3:Y:S04]  /*75fc0*/  LDL.LU R11, [R1+0x3c] ;  /* 0x00003c00010b7983 */ /* 0x000ee80000300800 */
[----:B----4-:R-:W4:Y:S04]  /*75fd0*/  LDL.LU R4, [R1+0x20] ;  /* 0x0000200001047983 */ /* 0x010f280000300800 */
[----:B------:R-:W4:Y:S04]  /*75fe0*/  LDL.LU R5, [R1+0x24] ;  /* 0x0000240001057983 */ /* 0x000f280000300800 */
[----:B------:R-:W4:Y:S04]  /*75ff0*/  LDL.LU R6, [R1+0x28] ;  /* 0x0000280001067983 */ /* 0x000f280000300800 */
[----:B------:R-:W4:Y:S04]  /*76000*/  LDL.LU R7, [R1+0x2c] ;  /* 0x00002c0001077983 */ /* 0x000f280000300800 */
[----:B------:R-:W-:Y:S04]  /*76010*/  STL [R1+0x211c], R0 ;  /* 0x00211c0001007387 */ /* 0x000fe80000100800 */
[----:B------:R-:W4:Y:S04]  /*76020*/  LDL.LU R248, [R1+0x10] ;  /* 0x0000100001f87983 */ /* 0x000f280000300800 */
[----:B------:R1:W-:Y:S04]  /*76030*/  STL.64 [R1+0xc0], R240 ;  /* 0x0000c0f001007387 */ /* 0x0003e80000100a00 */
[----:B------:R1:W-:Y:S04]  /*76040*/  STL.64 [R1+0xc8], R242 ;  /* 0x0000c8f201007387 */ /* 0x0003e80000100a00 */
[----:B------:R-:W4:Y:S04]  /*76050*/  LDL.LU R249, [R1+0x14] ;  /* 0x0000140001f97983 */ /* 0x000f280000300800 */
[----:B------:R-:W4:Y:S04]  /*76060*/  LDL.LU R250, [R1+0x18] ;  /* 0x0000180001fa7983 */ /* 0x000f280000300800 */
[----:B------:R-:W4:Y:S04]  /*76070*/  LDL.LU R251, [R1+0x1c] ;  /* 0x00001c0001fb7983 */ /* 0x000f280000300800 */
[----:B-1----:R-:W4:Y:S04]  /*76080*/  LDL.LU R240, [R1] ;  /* 0x0000000001f07983 */ /* 0x002f280000300800 */
[----:B------:R-:W4:Y:S04]  /*76090*/  LDL.LU R241, [R1+0x4] ;  /* 0x0000040001f17983 */ /* 0x000f280000300800 */
[----:B------:R-:W4:Y:S01]  /*760a0*/  LDL.LU R242, [R1+0x8] ;  /* 0x0000080001f27983 */ /* 0x000f220000300800 */
[----:B------:R-:W-:-:S03]  /*760b0*/  IMAD.MOV.U32 R243, RZ, RZ, R2 ;  /* 0x000000fffff37224 */ /* 0x000fc600078e0002 */
        /* <DEDUP_REMOVED lines=8> */
[C---:B---3--:R-:W-:Y:S01]  /*76140*/  HMMA.1688.F32.TF32 R76, R244.reuse, R44, R76 ;  /* 0x0000002cf44c723c */ /* 0x048fe2000008104c */
[----:B------:R-:W-:Y:S01]  /*76150*/  IMAD.MOV.U32 R40, RZ, RZ, R82 ;  /* 0x000000ffff287224 */ /* 0x000fe200078e0052 */
[----:B------:R-:W-:Y:S01]  /*76160*/  MOV R37, R81 ;  /* 0x0000005100257202 */ /* 0x000fe20000000f00 */
[----:B------:R-:W-:Y:S01]  /*76170*/  IMAD.MOV.U32 R36, RZ, RZ, R80 ;  /* 0x000000ffff247224 */ /* 0x000fe200078e0050 */
[----:B------:R-:W2:Y:S04]  /*76180*/  LDL.LU.64 R82, [R1+0x22e0] ;  /* 0x0022e00001527983 */ /* 0x000ea80000300a00 */
[----:B------:R-:W2:Y:S01]  /*76190*/  LDL.LU.64 R80, [R1+0x22d8] ;  /* 0x0022d80001507983 */ /* 0x000ea20000300a00 */
[C---:B------:R-:W-:Y:S03]  /*761a0*/  HMMA.1688.F32.TF32 R8, R244.reuse, R48, R8 ;  /* 0x00000030f408723c */ /* 0x040fe60000081008 */
[----:B------:R-:W-:Y:S05]  /*761b0*/  STL [R1+0x212c], R33 ;  /* 0x00212c2101007387 */ /* 0x000fea0000100800 */
[----:B----4-:R-:W-:Y:S01]  /*761c0*/  HMMA.1688.F32.TF32 R4, R244, R52, R4 ;  /* 0x00000034f404723c */ /* 0x010fe20000081004 */
[----:B------:R-:W-:Y:S06]  /*761d0*/  STL [R1+0x2128], R40 ;  /* 0x0021282801007387 */ /* 0x000fec0000100800 */
[----:B------:R-:W-:Y:S01]  /*761e0*/  MOV R29, R77 ;  /* 0x0000004d001d7202 */ /* 0x000fe20000000f00 */
[----:B------:R-:W-:Y:S01]  /*761f0*/  IMAD.MOV.U32 R28, RZ, RZ, R76 ;  /* 0x000000ffff1c7224 */ /* 0x000fe200078e004c */
[----:B------:R-:W-:Y:S01]  /*76200*/  STL [R1+0x2124], R37 ;  /* 0x0021242501007387 */ /* 0x000fe20000100800 */
[----:B------:R-:W-:-:S02]  /*76210*/  IMAD.MOV.U32 R44, RZ, RZ, R78 ;  /* 0x000000ffff2c7224 */ /* 0x000fc400078e004e */
[----:B------:R-:W-:Y:S01]  /*76220*/  IMAD.MOV.U32 R41, RZ, RZ, R79 ;  /* 0x000000ffff297224 */ /* 0x000fe200078e004f */
[----:B------:R-:W-:Y:S03]  /*76230*/  STL [R1+0x2120], R36 ;  /* 0x0021202401007387 */ /* 0x000fe60000100800 */
[----:B------:R-:W-:Y:S01]  /*76240*/  IMAD.MOV.U32 R2, RZ, RZ, R10 ;  /* 0x000000ffff027224 */ /* 0x000fe200078e000a */
[----:B------:R-:W1:Y:S01]  /*76250*/  LDL.LU.64 R78, [R1+0x22d0] ;  /* 0x0022d000014e7983 */ /* 0x000e620000300a00 */
[----:B------:R-:W-:-:S03]  /*76260*/  IMAD.MOV.U32 R49, RZ, RZ, R11 ;  /* 0x000000ffff317224 */ /* 0x000fc600078e000b */
[----:B------:R-:W1:Y:S01]  /*76270*/  LDL.LU.64 R76, [R1+0x22c8] ;  /* 0x0022c800014c7983 */ /* 0x000e620000300a00 */
[----:B------:R-:W-:Y:S01]  /*76280*/  IMAD.MOV.U32 R20, RZ, RZ, R8 ;  /* 0x000000ffff147224 */ /* 0x000fe200078e0008 */
[----:B------:R-:W-:Y:S02]  /*76290*/  MOV R21, R9 ;  /* 0x0000000900157202 */ /* 0x000fe40000000f00 */
[----:B------:R3:W-:Y:S04]  /*762a0*/  STL [R1+0x2134], R29 ;  /* 0x0021341d01007387 */ /* 0x0007e80000100800 */
[----:B------:R4:W-:Y:S01]  /*762b0*/  STL [R1+0x2130], R28 ;  /* 0x0021301c01007387 */ /* 0x0009e20000100800 */
[----:B------:R-:W-:Y:S01]  /*762c0*/  IMAD.MOV.U32 R48, RZ, RZ, R6 ;  /* 0x000000ffff307224 */ /* 0x000fe200078e0006 */
[----:B------:R-:W-:Y:S02]  /*762d0*/  HMMA.1688.F32.TF32 R248, R244, R56, R248 ;  /* 0x00000038f4f8723c */ /* 0x000fe400000810f8 */
[----:B------:R-:W2:Y:S01]  /*762e0*/  LDL.LU.64 R10, [R1+0x22c0] ;  /* 0x0022c000010a7983 */ /* 0x000ea20000300a00 */
[----:B------:R-:W-:Y:S01]  /*762f0*/  IMAD.MOV.U32 R45, RZ, RZ, R7 ;  /* 0x000000ffff2d7224 */ /* 0x000fe200078e0007 */
[----:B------:R-:W-:Y:S01]  /*76300*/  MOV R25, R5 ;  /* 0x0000000500197202 */ /* 0x000fe20000000f00 */
[----:B------:R-:W-:Y:S01]  /*76310*/  IMAD.MOV.U32 R24, RZ, RZ, R4 ;  /* 0x000000ffff187224 */ /* 0x000fe200078e0004 */
[----:B------:R-:W2:Y:S04]  /*76320*/  LDL.LU.64 R8, [R1+0x22b8] ;  /* 0x0022b80001087983 */ /* 0x000ea80000300a00 */
[----:B------:R-:W2:Y:S04]  /*76330*/  LDL.LU.64 R6, [R1+0x22b0] ;  /* 0x0022b00001067983 */ /* 0x000ea80000300a00 */
[----:B------:R-:W2:Y:S10]  /*76340*/  LDL.LU.64 R4, [R1+0x22a8] ;  /* 0x0022a80001047983 */ /* 0x000eb40000300a00 */
[----:B------:R-:W-:Y:S01]  /*76350*/  IMAD.MOV.U32 R13, RZ, RZ, R250 ;  /* 0x000000ffff0d7224 */ /* 0x000fe200078e00fa */
[----:B------:R-:W-:Y:S01]  /*76360*/  MOV R16, R249 ;  /* 0x000000f900107202 */ /* 0x000fe20000000f00 */
[----:B------:R-:W-:-:S02]  /*76370*/  IMAD.MOV.U32 R12, RZ, RZ, R251 ;  /* 0x000000ffff0c7224 */ /* 0x000fc400078e00fb */
[----:B------:R-:W-:Y:S01]  /*76380*/  IMAD.MOV.U32 R17, RZ, RZ, R248 ;  /* 0x000000ffff117224 */ /* 0x000fe200078e00f8 */
[----:B------:R-:W2:Y:S04]  /*76390*/  LDL.LU.64 R250, [R1+0x22a0] ;  /* 0x0022a00001fa7983 */ /* 0x000ea80000300a00 */
[----:B------:R-:W2:Y:S01]  /*763a0*/  LDL.LU.64 R248, [R1+0x2298] ;  /* 0x0022980001f87983 */ /* 0x000ea20000300a00 */
[----:B------:R-:W-:Y:S11]  /*763b0*/  HMMA.1688.F32.TF32 R240, R244, R60, R240 ;  /* 0x0000003cf4f0723c */ /* 0x000ff600000810f0 */
[----:B------:R-:W-:Y:S11]  /*763c0*/  @!UPT UIADD3 URZ, URZ, URZ, URZ ;  /* 0x0000003f3f3ff290 */ /* 0x000ff6000fffe03f */
[----:B------:R-:W-:Y:S02]  /*763d0*/  @!UPT UIADD3 URZ, URZ, URZ, URZ ;  /* 0x0000003f3f3ff290 */ /* 0x000fe4000fffe03f */
[----:B---3--:R-:W-:Y:S01]  /*763e0*/  IMAD.MOV.U32 R29, RZ, RZ, R240 ;  /* 0x000000ffff1d7224 */ /* 0x008fe200078e00f0 */
[----:B----4-:R-:W-:Y:S01]  /*763f0*/  MOV R28, R241 ;  /* 0x000000f1001c7202 */ /* 0x010fe20000000f00 */
[----:B------:R-:W-:Y:S02]  /*76400*/  IMAD.MOV.U32 R33, RZ, RZ, R242 ;  /* 0x000000ffff217224 */ /* 0x000fe400078e00f2 */
[----:B------:R-:W-:Y:S01]  /*76410*/  IMAD.MOV.U32 R40, RZ, RZ, R243 ;  /* 0x000000ffff287224 */ /* 0x000fe200078e00f3 */
[----:B-1----:R-:W-:Y:S08]  /*76420*/  HMMA.1688.F32.TF32 R76, R236, R14, R76 ;  /* 0x0000000eec4c723c */ /* 0x002ff0000008104c */
[C---:B--2---:R-:W-:Y:S11]  /*76430*/  HMMA.1688.F32.TF32 R4, R244.reuse, R68, R4 ;  /* 0x00000044f404723c */ /* 0x044ff60000081004 */
[----:B------:R-:W-:Y:S04]  /*76440*/  @!UPT UIADD3 URZ, URZ, URZ, URZ ;  /* 0x0000003f3f3ff290 */ /* 0x000fe8000fffe03f */
[----:B------:R-:W-:Y:S04]  /*76450*/  STL.64 [R1+0x20], R76 ;  /* 0x0000204c01007387 */ /* 0x000fe80000100a00 */
[----:B------:R1:W-:Y:S01]  /*76460*/  STL.64 [R1+0x28], R78 ;  /* 0x0000284e01007387 */ /* 0x0003e20000100a00 */
[----:B------:R-:W-:Y:S04]  /*76470*/  HMMA.1688.F32.TF32 R240, R244, R64, R248 ;  /* 0x00000040f4f0723c */ /* 0x000fe800000810f8 */
[----:B------:R-:W-:Y:S01]  /*76480*/  MOV R61, R5 ;  /* 0x00000005003d7202 */ /* 0x000fe20000000f00 */
[----:B------:R-:W-:-:S02]  /*76490*/  IMAD.MOV.U32 R60, RZ, RZ, R6 ;  /* 0x000000ffff3c7224 */ /* 0x000fc400078e0006 */
[----:B------:R-:W-:Y:S02]  /*764a0*/  IMAD.MOV.U32 R64, RZ, RZ, R4 ;  /* 0x000000ffff407224 */ /* 0x000fe400078e0004 */
[----:B------:R-:W-:Y:S02]  /*764b0*/  IMAD.MOV.U32 R57, RZ, RZ, R7 ;  /* 0x000000ffff397224 */ /* 0x000fe400078e0007 */
[----:B------:R-:W-:Y:S08]  /*764c0*/  HMMA.1688.F32.TF32 R4, R244, R72, R8 ;  /* 0x00000048f404723c */ /* 0x000ff00000081008 */
[C---:B------:R-:W-:Y:S08]  /*764d0*/  HMMA.1688.F32.TF32 R8, R236.reuse, R18, R80 ;  /* 0x00000012ec08723c */ /* 0x040ff00000081050 */
[C---:B------:R-:W-:Y:S08]  /*764e0*/  HMMA.1688.F32.TF32 R80, R236.reuse, R22, R84 ;  /* 0x00000016ec50723c */ /* 0x040ff00000081054 */
        /* <DEDUP_REMOVED lines=27> */
[----:B------:R-:W-:Y:S01]  /*766a0*/  IMAD.MOV.U32 R56, RZ, RZ, R4 ;  /* 0x000000ffff387224 */ /* 0x000fe200078e0004 */
[----:B------:R-:W-:Y:S01]  /*766b0*/  MOV R53, R5 ;  /* 0x0000000500357202 */ /* 0x000fe20000000f00 */
[----:B------:R-:W-:Y:S01]  /*766c0*/  IMAD.MOV.U32 R52, RZ, RZ, R6 ;  /* 0x000000ffff347224 */ /* 0x000fe200078e0006 */
[----:B------:R-:W-:Y:S01]  /*766d0*/  LDS R4, [R252+0x1e080] ;  /* 0x01e08000fc047984 */ /* 0x000fe20000000800 */
[----:B------:R-:W-:-:S03]  /*766e0*/  IMAD.MOV.U32 R32, RZ, RZ, R7 ;  /* 0x000000ffff207224 */ /* 0x000fc600078e0007 */
[----:B------:R-:W-:Y:S01]  /*766f0*/  LDS R6, [R252+0x1f080] ;  /* 0x01f08000fc067984 */ /* 0x000fe20000000800 */
[C---:B-1----:R-:W-:Y:S03]  /*76700*/  HMMA.1688.F32.TF32 R76, R236.reuse, R62, R124 ;  /* 0x0000003eec4c723c */ /* 0x042fe6000008107c */
[----:B------:R-:W-:Y:S04]  /*76710*/  LDS R5, [R3+0x1e080] ;  /* 0x01e0800003057984 */ /* 0x000fe80000000800 */
[----:B------:R-:W1:Y:S04]  /*76720*/  LDS R7, [R3+0x1f080] ;  /* 0x01f0800003077984 */ /* 0x000e680000000800 */
[----:B------:R-:W-:Y:S04]  /*76730*/  STL.64 [R1+0x8e0], R8 ;  /* 0x0008e00801007387 */ /* 0x000fe80000100a00 */
[----:B------:R2:W-:Y:S04]  /*76740*/  STL.64 [R1+0x8e8], R10 ;  /* 0x0008e80a01007387 */ /* 0x0005e80000100a00 */
[----:B------:R-:W-:Y:S04]  /*76750*/  STL.64 [R1+0x8d0], R80 ;  /* 0x0008d05001007387 */ /* 0x000fe80000100a00 */
[----:B------:R3:W-:Y:S01]  /*76760*/  STL.64 [R1+0x8d8], R82 ;  /* 0x0008d85201007387 */ /* 0x0007e20000100a00 */
[C---:B--2---:R-:W-:Y:S03]  /*76770*/  HMMA.1688.F32.TF32 R8, R236.reuse, R66, R128 ;  /* 0x00000042ec08723c */ /* 0x044fe60000081080 */
[----:B------:R-:W-:Y:S04]  /*76780*/  STL.64 [R1+0x8c0], R76 ;  /* 0x0008c04c01007387 */ /* 0x000fe80000100a00 */
[----:B------:R2:W-:Y:S01]  /*76790*/  STL.64 [R1+0x8c8], R78 ;  /* 0x0008c84e01007387 */ /* 0x0005e20000100a00 */
[C---:B---3--:R-:W-:Y:S08]  /*767a0*/  HMMA.1688.F32.TF32 R80, R236.reuse, R70, R132 ;  /* 0x00000046ec50723c */ /* 0x048ff00000081084 */
[----:B--2---:R-:W-:Y:S01]  /*767b0*/  HMMA.1688.F32.TF32 R76, R236, R74, R136 ;  /* 0x0000004aec4c723c */ /* 0x004fe20000081088 */
[----:B------:R-:W-:Y:S01]  /*767c0*/  IMAD.MOV.U32 R37, RZ, RZ, R240 ;  /* 0x000000ffff257224 */ /* 0x000fe200078e00f0 */
[----:B------:R-:W-:Y:S01]  /*767d0*/  MOV R36, R241 ;  /* 0x000000f100247202 */ /* 0x000fe20000000f00 */
[----:B------:R-:W-:-:S04]  /*767e0*/  IMAD.MOV.U32 R0, RZ, RZ, R242 ;  /* 0x000000ffff007224 */ /* 0x000fc800078e00f2 */
[----:B------:R-:W-:Y:S01]  /*767f0*/  STL.64 [R1+0x8b0], R8 ;  /* 0x0008b00801007387 */ /* 0x000fe20000100a00 */
[----:B------:R-:W-:Y:S01]  /*76800*/  IMAD.MOV.U32 R65, RZ, RZ, R243 ;  /* 0x000000ffff417224 */ /* 0x000fe200078e00f3 */
[C---:B-1----:R-:W-:Y:S02]  /*76810*/  HMMA.1688.F32.TF32 R244, R4.reuse, R14, R140 ;  /* 0x0000000e04f4723c */ /* 0x042fe4000008108c */
[----:B------:R-:W-:Y:S04]  /*76820*/  STL.64 [R1+0x8b8], R10 ;  /* 0x0008b80a01007387 */ /* 0x000fe80000100a00 */
[----:B------:R-:W-:Y:S02]  /*76830*/  STL.64 [R1+0x8a0], R80 ;  /* 0x0008a05001007387 */ /* 0x000fe40000100a00 */
[----:B------:R-:W-:Y:S02]  /*76840*/  HMMA.1688.F32.TF32 R240, R4, R18, R144 ;  /* 0x0000001204f0723c */ /* 0x000fe40000081090 */
[----:B------:R-:W-:Y:S01]  /*76850*/  STL.64 [R1+0x8a8], R82 ;  /* 0x0008a85201007387 */ /* 0x000fe20000100a00 */
[----:B------:R-:W-:Y:S01]  /*76860*/  IMAD.MOV.U32 R96, RZ, RZ, R206 ;  /* 0x000000ffff607224 */ /* 0x000fe200078e00ce */
[----:B------:R-:W-:Y:S01]  /*76870*/  MOV R97, R205 ;  /* 0x000000cd00617202 */ /* 0x000fe20000000f00 */
[----:B------:R-:W-:-:S02]  /*76880*/  IMAD.MOV.U32 R98, RZ, RZ, R204 ;  /* 0x000000ffff627224 */ /* 0x000fc400078e00cc */
[----:B------:R-:W-:Y:S01]  /*76890*/  IMAD.MOV.U32 R99, RZ, RZ, R208 ;  /* 0x000000ffff637224 */ /* 0x000fe200078e00d0 */
[----:B------:R-:W-:Y:S01]  /*768a0*/  STL.64 [R1+0x890], R76 ;  /* 0x0008904c01007387 */ /* 0x000fe20000100a00 */
[C---:B------:R-:W-:Y:S03]  /*768b0*/  HMMA.1688.F32.TF32 R248, R4.reuse, R26, R152 ;  /* 0x0000001a04f8723c */ /* 0x040fe60000081098 */
[----:B------:R1:W-:Y:S01]  /*768c0*/  STL.64 [R1+0x898], R78 ;  /* 0x0008984e01007387 */ /* 0x0003e20000100a00 */
[----:B------:R-:W-:Y:S01]  /*768d0*/  IMAD.MOV.U32 R100, RZ, RZ, R215 ;  /* 0x000000ffff647224 */ /* 0x000fe200078e00d7 */
[----:B------:R-:W-:Y:S01]  /*768e0*/  MOV R101, R214 ;  /* 0x000000d600657202 */ /* 0x000fe20000000f00 */
[----:B------:R-:W-:Y:S02]  /*768f0*/  IMAD.MOV.U32 R102, RZ, RZ, R213 ;  /* 0x000000ffff667224 */ /* 0x000fe400078e00d5 */
[----:B------:R-:W-:Y:S01]  /*76900*/  IMAD.MOV.U32 R103, RZ, RZ, R212 ;  /* 0x000000ffff677224 */ /* 0x000fe200078e00d4 */
[----:B------:R-:W-:Y:S01]  /*76910*/  HMMA.1688.F32.TF32 R84, R4, R38, R164 ;  /* 0x000000260454723c */ /* 0x000fe200000810a4 */
[----:B------:R-:W-:Y:S01]  /*76920*/  IMAD.MOV.U32 R104, RZ, RZ, R207 ;  /* 0x000000ffff687224 */ /* 0x000fe200078e00cf */
[----:B------:R-:W-:Y:S01]  /*76930*/  MOV R105, R209 ;  /* 0x000000d100697202 */ /* 0x000fe20000000f00 */
[----:B------:R-:W-:-:S02]  /*76940*/  IMAD.MOV.U32 R106, RZ, RZ, R210 ;  /* 0x000000ffff6a7224 */ /* 0x000fc400078e00d2 */
[----:B------:R-:W-:Y:S01]  /*76950*/  IMAD.MOV.U32 R107, RZ, RZ, R211 ;  /* 0x000000ffff6b7224 */ /* 0x000fe200078e00d3 */
[----:B------:R-:W-:Y:S01]  /*76960*/  MOV R109, R225 ;  /* 0x000000e1006d7202 */ /* 0x000fe20000000f00 */
[----:B------:R-:W-:Y:S01]  /*76970*/  IMAD.MOV.U32 R108, RZ, RZ, R224 ;  /* 0x000000ffff6c7224 */ /* 0x000fe200078e00e0 */
[C---:B-1----:R-:W-:Y:S01]  /*76980*/  HMMA.1688.F32.TF32 R76, R4.reuse, R22, R148 ;  /* 0x00000016044c723c */ /* 0x042fe20000081094 */
[----:B------:R-:W-:Y:S04]  /*76990*/  STL.64 [R1+0x2098], R246 ;  /* 0x002098f601007387 */ /* 0x000fe80000100a00 */
[----:B------:R-:W-:Y:S04]  /*769a0*/  STL.64 [R1+0x2090], R244 ;  /* 0x002090f401007387 */ /* 0x000fe80000100a00 */
[----:B------:R-:W-:Y:S01]  /*769b0*/  STL.64 [R1+0x20b0], R242 ;  /* 0x0020b0f201007387 */ /* 0x000fe20000100a00 */
[----:B------:R-:W-:Y:S03]  /*769c0*/  HMMA.1688.F32.TF32 R80, R4, R30, R156 ;  /* 0x0000001e0450723c */ /* 0x000fe6000008109c */
[----:B------:R-:W-:Y:S04]  /*769d0*/  STL.64 [R1+0x20a8], R240 ;  /* 0x0020a8f001007387 */ /* 0x000fe80000100a00 */
[----:B------:R-:W-:Y:S01]  /*769e0*/  STL.64 [R1+0x20c0], R250 ;  /* 0x0020c0fa01007387 */ /* 0x000fe20000100a00 */
[----:B------:R-:W-:-:S02]  /*769f0*/  IMAD.MOV.U32 R110, RZ, RZ, R226 ;  /* 0x000000ffff6e7224 */ /* 0x000fc400078e00e2 */
[----:B------:R-:W-:Y:S01]  /*76a00*/  IMAD.MOV.U32 R111, RZ, RZ, R227 ;  /* 0x000000ffff6f7224 */ /* 0x000fe200078e00e3 */
[----:B------:R-:W-:Y:S01]  /*76a10*/  MOV R113, R221 ;  /* 0x000000dd00717202 */ /* 0x000fe20000000f00 */
[----:B------:R-:W-:Y:S01]  /*76a20*/  IMAD.MOV.U32 R112, RZ, RZ, R220 ;  /* 0x000000ffff707224 */ /* 0x000fe200078e00dc */
[----:B------:R-:W-:Y:S04]  /*76a30*/  STL.64 [R1], R76 ;  /* 0x0000004c01007387 */ /* 0x000fe80000100a00 */
[----:B------:R1:W-:Y:S01]  /*76a40*/  STL.64 [R1+0x8], R78 ;  /* 0x0000084e01007387 */ /* 0x0003e20000100a00 */
[----:B------:R-:W-:Y:S02]  /*76a50*/  IMAD.MOV.U32 R114, RZ, RZ, R222 ;  /* 0x000000ffff727224 */ /* 0x000fe400078e00de */
[----:B------:R-:W-:Y:S01]  /*76a60*/  IMAD.MOV.U32 R115, RZ, RZ, R223 ;  /* 0x000000ffff737224 */ /* 0x000fe200078e00df */
[----:B------:R-:W-:Y:S01]  /*76a70*/  MOV R117, R217 ;  /* 0x000000d900757202 */ /* 0x000fe20000000f00 */
[----:B------:R-:W-:-:S02]  /*76a80*/  IMAD.MOV.U32 R116, RZ, RZ, R216 ;  /* 0x000000ffff747224 */ /* 0x000fc400078e00d8 */
[----:B------:R-:W-:Y:S02]  /*76a90*/  IMAD.MOV.U32 R118, RZ, RZ, R218 ;  /* 0x000000ffff767224 */ /* 0x000fe400078e00da */
[----:B------:R-:W-:Y:S01]  /*76aa0*/  IMAD.MOV.U32 R119, RZ, RZ, R219 ;  /* 0x000000ffff777224 */ /* 0x000fe200078e00db */
[----:B------:R-:W-:Y:S01]  /*76ab0*/  MOV R121, R233 ;  /* 0x000000e900797202 */ /* 0x000fe20000000f00 */
[----:B------:R-:W-:Y:S01]  /*76ac0*/  IMAD.MOV.U32 R120, RZ, RZ, R232 ;  /* 0x000000ffff787224 */ /* 0x000fe200078e00e8 */
[----:B-1----:R-:W-:Y:S01]  /*76ad0*/  HMMA.1688.F32.TF32 R76, R4, R34, R160 ;  /* 0x00000022044c723c */ /* 0x002fe200000810a0 */
[----:B------:R-:W-:Y:S04]  /*76ae0*/  STL.64 [R1+0x20b8], R248 ;  /* 0x0020b8f801007387 */ /* 0x000fe80000100a00 */
[----:B------:R-:W-:Y:S04]  /*76af0*/  STL.64 [R1+0x550], R80 ;  /* 0x0005505001007387 */ /* 0x000fe80000100a00 */
[----:B------:R1:W-:Y:S01]  /*76b00*/  STL.64 [R1+0x558], R82 ;  /* 0x0005585201007387 */ /* 0x0003e20000100a00 */
[----:B------:R-:W-:-:S02]  /*76b10*/  IMAD.MOV.U32 R122, RZ, RZ, R234 ;  /* 0x000000ffff7a7224 */ /* 0x000fc400078e00ea */
[----:B------:R-:W-:Y:S01]  /*76b20*/  IMAD.MOV.U32 R123, RZ, RZ, R235 ;  /* 0x000000ffff7b7224 */ /* 0x000fe200078e00eb */
[----:B------:R-:W-:Y:S01]  /*76b30*/  MOV R125, R229 ;  /* 0x000000e5007d7202 */ /* 0x000fe20000000f00 */
[----:B------:R-:W-:Y:S01]  /*76b40*/  IMAD.MOV.U32 R124, RZ, RZ, R228 ;  /* 0x000000ffff7c7224 */ /* 0x000fe200078e00e4 */
[----:B------:R-:W-:Y:S01]  /*76b50*/  LDS R8, [R252+0x1e100] ;  /* 0x01e10000fc087984 */ /* 0x000fe20000000800 */
[----:B------:R-:W-:Y:S02]  /*76b60*/  IMAD.MOV.U32 R126, RZ, RZ, R230 ;  /* 0x000000ffff7e7224 */ /* 0x000fe400078e00e6 */
[----:B------:R-:W-:Y:S01]  /*76b70*/  IMAD.MOV.U32 R127, RZ, RZ, R231 ;  /* 0x000000ffff7f7224 */ /* 0x000fe200078e00e7 */
[----:B------:R-:W-:Y:S01]  /*76b80*/  LDS R10, [R252+0x1f100] ;  /* 0x01f10000fc0a7984 */ /* 0x000fe20000000800 */
[C---:B-1----:R-:W-:Y:S03]  /*76b90*/  HMMA.1688.F32.TF32 R80, R4.reuse, R42, R168 ;  /* 0x0000002a0450723c */ /* 0x042fe600000810a8 */
[----:B------:R-:W-:Y:S04]  /*76ba0*/  STL.64 [R1+0x590], R76 ;  /* 0x0005904c01007387 */ /* 0x000fe80000100a00 */
[----:B------:R1:W-:Y:S04]  /*76bb0*/  STL.64 [R1+0x598], R78 ;  /* 0x0005984e01007387 */ /* 0x0003e80000100a00 */
[----:B------:R-:W-:Y:S04]  /*76bc0*/  LDS R9, [R3+0x1e100] ;  /* 0x01e1000003097984 */ /* 0x000fe80000000800 */
[----:B------:R-:W2:Y:S01]  /*76bd0*/  LDS R11, [R3+0x1f100] ;  /* 0x01f10000030b7984 */ /* 0x000ea20000000800 */
[C---:B-1----:R-:W-:Y:S03]  /*76be0*/  HMMA.1688.F32.TF32 R76, R4.reuse, R46, R172 ;  /* 0x0000002e044c723c */ /* 0x042fe600000810ac */
[----:B------:R-:W-:Y:S04]  /*76bf0*/  STL.64 [R1+0x880], R84 ;  /* 0x0008805401007387 */ /* 0x000fe80000100a00 */
[----:B------:R1:W-:Y:S04]  /*76c00*/  STL.64 [R1+0x888], R86 ;  /* 0x0008885601007387 */ /* 0x0003e80000100a00 */
[----:B------:R-:W-:Y:S04]  /*76c10*/  STL.64 [R1+0x870], R80 ;  /* 0x0008705001007387 */ /* 0x000fe80000100a00 */
[----:B------:R3:W-:Y:S01]  /*76c20*/  STL.64 [R1+0x878], R82 ;  /* 0x0008785201007387 */ /* 0x0007e20000100a00 */
[C---:B-1----:R-:W-:Y:S07]  /*76c30*/  HMMA.1688.F32.TF32 R84, R4.reuse, R50, R176 ;  /* 0x000000320454723c */ /* 0x042fee00000810b0 */
[----:B------:R-:W-:Y:S01]  /*76c40*/  STL.64 [R1+0x860], R76 ;  /* 0x0008604c01007387 */ /* 0x000fe20000100a00 */
[C---:B---3--:R-:W-:Y:S03]  /*76c50*/  HMMA.1688.F32.TF32 R80, R4.reuse, R54, R180 ;  /* 0x000000360450723c */ /* 0x048fe600000810b4 */
[----:B------:R1:W-:Y:S05]  /*76c60*/  STL.64 [R1+0x868], R78 ;  /* 0x0008684e01007387 */ /* 0x0003ea0000100a00 */
        /* <DEDUP_REMOVED lines=9> */
[C---:B-1----:R-:W-:Y:S08]  /*76d00*/  HMMA.1688.F32.TF32 R76, R4.reuse, R70, R196 ;  /* 0x00000046044c723c */ /* 0x042ff000000810c4 */
[----:B------:R-:W-:Y:S01]  /*76d10*/  HMMA.1688.F32.TF32 R4, R4, R74, R200 ;  /* 0x0000004a0404723c */ /* 0x000fe200000810c8 */
[----:B------:R-:W-:Y:S04]  /*76d20*/  STL.64 [R1+0x820], R84 ;  /* 0x0008205401007387 */ /* 0x000fe80000100a00 */
[----:B------:R-:W-:Y:S04]  /*76d30*/  STL.64 [R1+0x828], R86 ;  /* 0x0008285601007387 */ /* 0x000fe80000100a00 */
[----:B------:R-:W-:Y:S04]  /*76d40*/  STL.64 [R1+0x810], R80 ;  /* 0x0008105001007387 */ /* 0x000fe80000100a00 */
[----:B------:R1:W-:Y:S04]  /*76d50*/  STL.64 [R1+0x818], R82 ;  /* 0x0008185201007387 */ /* 0x0003e80000100a00 */
[----:B------:R-:W-:Y:S04]  /*76d60*/  STL.64 [R1+0x800], R76 ;  /* 0x0008004c01007387 */ /* 0x000fe80000100a00 */
[----:B------:R3:W-:Y:S04]  /*76d70*/  STL.64 [R1+0x808], R78 ;  /* 0x0008084e01007387 */ /* 0x0007e80000100a00 */
[----:B------:R-:W4:Y:S04]  /*76d80*/  LDL.LU R206, [R1+0x2294] ;  /* 0x0022940001ce7983 */ /* 0x000f280000300800 */
[----:B------:R-:W-:Y:S04]  /*76d90*/  STL.64 [R1+0x7f0], R4 ;  /* 0x0007f00401007387 */ /* 0x000fe80000100a00 */
[----:B------:R-:W-:Y:S04]  /*76da0*/  STL.64 [R1+0x7f8], R6 ;  /* 0x0007f80601007387 */ /* 0x000fe80000100a00 */
        /* <DEDUP_REMOVED lines=34> */
[----:B------:R-:W1:Y:S04]  /*76fd0*/  LDS R87, [R3+0x1f180] ;  /* 0x01f1800003577984 */ /* 0x000e680000000800 */
[----:B------:R-:W-:Y:S04]  /*76fe0*/  LDS R4, [R252+0x1e200] ;  /* 0x01e20000fc047984 */ /* 0x000fe80000000800 */
[----:B------:R-:W-:Y:S04]  /*76ff0*/  LDS R6, [R252+0x1f200] ;  /* 0x01f20000fc067984 */ /* 0x000fe80000000800 */
[----:B------:R-:W-:Y:S04]  /*77000*/  LDS R5, [R3+0x1e200] ;  /* 0x01e2000003057984 */ /* 0x000fe80000000800 */
[----:B------:R-:W1:Y:S01]  /*77010*/  LDS R7, [R3+0x1f200] ;  /* 0x01f2000003077984 */ /* 0x000e620000000800 */
[----:B----4-:R-:W-:-:S02]  /*77020*/  IMAD.MOV.U32 R131, RZ, RZ, R206 ;  /* 0x000000ffff837224 */ /* 0x010fc400078e00ce */
[----:B--2---:R-:W-:Y:S01]  /*77030*/  IMAD.MOV.U32 R130, RZ, RZ, R205 ;  /* 0x000000ffff827224 */ /* 0x004fe200078e00cd */
[----:B---3--:R-:W-:Y:S01]  /*77040*/  MOV R129, R204 ;  /* 0x000000cc00817202 */ /* 0x008fe20000000f00 */
[----:B------:R-:W-:Y:S02]  /*77050*/  IMAD.MOV.U32 R128, RZ, RZ, R208 ;  /* 0x000000ffff807224 */ /* 0x000fe400078e00d0 */
[----:B------:R-:W2:Y:S04]  /*77060*/  LDL.LU R208, [R1+0x2214] ;  /* 0x0022140001d07983 */ /* 0x000ea80000300800 */
[----:B------:R-:W3:Y:S04]  /*77070*/  LDL.LU R204, [R1+0x2210] ;  /* 0x0022100001cc7983 */ /* 0x000ee80000300800 */
[----:B------:R-:W4:Y:S01]  /*77080*/  LDL.LU R205, [R1+0x220c] ;  /* 0x00220c0001cd7983 */ /* 0x000f220000300800 */
[----:B------:R-:W-:Y:S01]  /*77090*/  IMAD.MOV.U32 R94, RZ, RZ, R214 ;  /* 0x000000ffff5e7224 */ /* 0x000fe200078e00d6 */
[----:B------:R-:W-:-:S02]  /*770a0*/  MOV R93, R213 ;  /* 0x000000d5005d7202 */ /* 0x000fc40000000f00 */
[----:B------:R-:W4:Y:S01]  /*770b0*/  LDL.LU R206, [R1+0x2208] ;  /* 0x0022080001ce7983 */ /* 0x000f220000300800 */
[----:B------:R-:W-:-:S03]  /*770c0*/  IMAD.MOV.U32 R92, RZ, RZ, R212 ;  /* 0x000000ffff5c7224 */ /* 0x000fc600078e00d4 */
[----:B------:R-:W4:Y:S01]  /*770d0*/  LDL.LU R212, [R1+0x2204] ;  /* 0x0022040001d47983 */ /* 0x000f220000300800 */
[----:B------:R-:W-:-:S03]  /*770e0*/  IMAD.MOV.U32 R95, RZ, RZ, R215 ;  /* 0x000000ffff5f7224 */ /* 0x000fc600078e00d7 */
        /* <DEDUP_REMOVED lines=9> */
[----:B------:R-:W4:Y:S01]  /*77180*/  LDL.LU R209, [R1+0x21ec] ;  /* 0x0021ec0001d17983 */ /* 0x000f220000300800 */
[----:B-1----:R-:W-:Y:S01]  /*77190*/  IMAD.MOV.U32 R82, RZ, RZ, R225 ;  /* 0x000000ffff527224 */ /* 0x002fe200078e00e1 */
[----:B------:R-:W-:-:S02]  /*771a0*/  MOV R81, R226 ;  /* 0x000000e200517202 */ /* 0x000fc40000000f00 */
[----:B------:R-:W4:Y:S01]  /*771b0*/  LDL.LU R207, [R1+0x21e8] ;  /* 0x0021e80001cf7983 */ /* 0x000f220000300800 */
[----:B------:R-:W-:-:S03]  /*771c0*/  IMAD.MOV.U32 R80, RZ, RZ, R227 ;  /* 0x000000ffff507224 */ /* 0x000fc600078e00e3 */
[----:B------:R-:W4:Y:S01]  /*771d0*/  LDL.LU R227, [R1+0x21e4] ;  /* 0x0021e40001e37983 */ /* 0x000f220000300800 */
[----:B------:R-:W-:-:S03]  /*771e0*/  IMAD.MOV.U32 R83, RZ, RZ, R224 ;  /* 0x000000ffff537224 */ /* 0x000fc600078e00e0 */
[----:B------:R-:W4:Y:S04]  /*771f0*/  LDL.LU R226, [R1+0x21e0] ;  /* 0x0021e00001e27983 */ /* 0x000f280000300800 */
        /* <DEDUP_REMOVED lines=18> */
[----:B--2---:R-:W-:Y:S02]  /*77320*/  IMAD.MOV.U32 R139, RZ, RZ, R208 ;  /* 0x000000ffff8b7224 */ /* 0x004fe400078e00d0 */
[----:B---3--:R-:W-:Y:S01]  /*77330*/  IMAD.MOV.U32 R138, RZ, RZ, R204 ;  /* 0x000000ffff8a7224 */ /* 0x008fe200078e00cc */
[----:B----4-:R-:W-:Y:S01]  /*77340*/  MOV R137, R205 ;  /* 0x000000cd00897202 */ /* 0x010fe20000000f00 */
[----:B------:R-:W-:-:S02]  /*77350*/  IMAD.MOV.U32 R136, RZ, RZ, R206 ;  /* 0x000000ffff887224 */ /* 0x000fc400078e00ce */
        /* <DEDUP_REMOVED lines=12> */
[----:B------:R-:W-:Y:S02]  /*77420*/  IMAD.MOV.U32 R247, RZ, RZ, R227 ;  /* 0x000000fffff77224 */ /* 0x000fe400078e00e3 */
[----:B------:R-:W-:Y:S01]  /*77430*/  IMAD.MOV.U32 R246, RZ, RZ, R226 ;  /* 0x000000fffff67224 */ /* 0x000fe200078e00e2 */
[----:B------:R-:W-:Y:S01]  /*77440*/  MOV R245, R225 ;  /* 0x000000e100f57202 */ /* 0x000fe20000000f00 */
[----:B------:R-:W-:-:S02]  /*77450*/  IMAD.MOV.U32 R244, RZ, RZ, R224 ;  /* 0x000000fffff47224 */ /* 0x000fc400078e00e0 */
[----:B------:R-:W4:Y:S04]  /*77460*/  LDL.LU R224, [R1+0x2194] ;  /* 0x0021940001e07983 */ /* 0x000f280000300800 */
[----:B------:R-:W4:Y:S04]  /*77470*/  LDL.LU R225, [R1+0x2190] ;  /* 0x0021900001e17983 */ /* 0x000f280000300800 */
        /* <DEDUP_REMOVED lines=18> */
[----:B------:R-:W-:Y:S01]  /*775a0*/  IMAD.MOV.U32 R140, RZ, RZ, R207 ;  /* 0x000000ffff8c7224 */ /* 0x000fe200078e00cf */
[----:B------:R-:W-:Y:S01]  /*775b0*/  MOV R141, R209 ;  /* 0x000000d1008d7202 */ /* 0x000fe20000000f00 */
[----:B------:R-:W-:-:S02]  /*775c0*/  IMAD.MOV.U32 R142, RZ, RZ, R210 ;  /* 0x000000ffff8e7224 */ /* 0x000fc400078e00d2 */
[----:B------:R-:W-:Y:S02]  /*775d0*/  IMAD.MOV.U32 R143, RZ, RZ, R211 ;  /* 0x000000ffff8f7224 */ /* 0x000fe400078e00d3 */
[----:B--2---:R-:W-:Y:S02]  /*775e0*/  IMAD.MOV.U32 R151, RZ, RZ, R206 ;  /* 0x000000ffff977224 */ /* 0x004fe400078e00ce */
[----:B---3--:R-:W-:Y:S01]  /*775f0*/  IMAD.MOV.U32 R150, RZ, RZ, R205 ;  /* 0x000000ffff967224 */ /* 0x008fe200078e00cd */
[----:B----4-:R-:W-:Y:S01]  /*77600*/  MOV R149, R204 ;  /* 0x000000cc00957202 */ /* 0x010fe20000000f00 */
[----:B------:R-:W-:Y:S02]  /*77610*/  IMAD.MOV.U32 R155, RZ, RZ, R215 ;  /* 0x000000ffff9b7224 */ /* 0x000fe400078e00d7 */
[----:B------:R-:W-:Y:S01]  /*77620*/  IMAD.MOV.U32 R154, RZ, RZ, R214 ;  /* 0x000000ffff9a7224 */ /* 0x000fe200078e00d6 */
[----:B------:R-:W-:Y:S01]  /*77630*/  MOV R153, R213 ;  /* 0x000000d500997202 */ /* 0x000fe20000000f00 */
[----:B------:R-:W-:-:S02]  /*77640*/  IMAD.MOV.U32 R152, RZ, RZ, R212 ;  /* 0x000000ffff987224 */ /* 0x000fc400078e00d4 */
[----:B------:R-:W2:Y:S04]  /*77650*/  LDL.LU R212, [R1+0x2164] ;  /* 0x0021640001d47983 */ /* 0x000ea80000300800 */
[----:B------:R-:W2:Y:S04]  /*77660*/  LDL.LU R213, [R1+0x2160] ;  /* 0x0021600001d57983 */ /* 0x000ea80000300800 */
[----:B------:R-:W2:Y:S04]  /*77670*/  LDL.LU R214, [R1+0x215c] ;  /* 0x00215c0001d67983 */ /* 0x000ea80000300800 */
[----:B------:R-:W2:Y:S01]  /*77680*/  LDL.LU R215, [R1+0x2158] ;  /* 0x0021580001d77983 */ /* 0x000ea20000300800 */
[----:B------:R-:W-:-:S03]  /*77690*/  IMAD.MOV.U32 R148, RZ, RZ, R208 ;  /* 0x000000ffff947224 */ /* 0x000fc600078e00d0 */
        /* <DEDUP_REMOVED lines=24> */
[----:B------:R-:W-:Y:S08]  /*77820*/  HMMA.1688.F32.TF32 R196, R84, R70, R96 ;  /* 0x0000004654c4723c */ /* 0x000ff00000081060 */
[C---:B--2---:R-:W-:Y:S08]  /*77830*/  HMMA.1688.F32.TF32 R212, R8.reuse, R22, R212 ;  /* 0x0000001608d4723c */ /* 0x044ff000000810d4 */
[C---:B---3--:R-:W-:Y:S08]  /*77840*/  HMMA.1688.F32.TF32 R156, R8.reuse, R38, R248 ;  /* 0x00000026089c723c */ /* 0x048ff000000810f8 */
[C---:B----4-:R-:W-:Y:S08]  /*77850*/  HMMA.1688.F32.TF32 R204, R8.reuse, R14, R204 ;  /* 0x0000000e08cc723c */ /* 0x050ff000000810cc */
[C---:B------:R-:W-:Y:S11]  /*77860*/  HMMA.1688.F32.TF32 R208, R8.reuse, R18, R208 ;  /* 0x0000001208d0723c */ /* 0x040ff600000810d0 */
        /* <DEDUP_REMOVED lines=45> */
[----:B------:R1:W-:Y:S04]  /*77b40*/  STL.64 [R1+0x6e0], R116 ;  /* 0x0006e07401007387 */ /* 0x0003e80000100a00 */
[----:B------:R2:W-:Y:S04]  /*77b50*/  STL.64 [R1+0x6e8], R118 ;  /* 0x0006e87601007387 */ /* 0x0005e80000100a00 */
[----:B------:R3:W-:Y:S04]  /*77b60*/  STL.64 [R1+0x6d0], R112 ;  /* 0x0006d07001007387 */ /* 0x0007e80000100a00 */
[----:B------:R4:W-:Y:S09]  /*77b70*/  STL.64 [R1+0x6d8], R114 ;  /* 0x0006d87201007387 */ /* 0x0009f20000100a00 */
        /* <DEDUP_REMOVED lines=75> */
[----:B---3--:R-:W3:Y:S04]  /*78030*/  LDL.LU R112, [R1+0x3f0] ;  /* 0x0003f00001707983 */ /* 0x008ee80000300800 */
[----:B------:R-:W3:Y:S04]  /*78040*/  LDL.LU R113, [R1+0x3f4] ;  /* 0x0003f40001717983 */ /* 0x000ee80000300800 */
[----:B----4-:R-:W3:Y:S04]  /*78050*/  LDL.LU R114, [R1+0x3f8] ;  /* 0x0003f80001727983 */ /* 0x010ee80000300800 */
[----:B------:R-:W3:Y:S01]  /*78060*/  LDL.LU R115, [R1+0x3fc] ;  /* 0x0003fc0001737983 */ /* 0x000ee20000300800 */
[C---:B------:R-:W-:Y:S08]  /*78070*/  HMMA.1688.F32.TF32 R232, R84.reuse, R14, R232 ;  /* 0x0000000e54e8723c */ /* 0x040ff000000810e8 */
[C---:B------:R-:W-:Y:S08]  /*78080*/  HMMA.1688.F32.TF32 R76, R84.reuse, R22, R76 ;  /* 0x00000016544c723c */ /* 0x040ff0000008104c */
[C---:B------:R-:W-:Y:S08]  /*78090*/  HMMA.1688.F32.TF32 R80, R84.reuse, R26, R80 ;  /* 0x0000001a5450723c */ /* 0x040ff00000081050 */
[C---:B------:R-:W-:Y:S08]  /*780a0*/  HMMA.1688.F32.TF32 R88, R84.reuse, R30, R88 ;  /* 0x0000001e5458723c */ /* 0x040ff00000081058 */
[----:B------:R-:W-:Y:S08]  /*780b0*/  HMMA.1688.F32.TF32 R92, R84, R34, R92 ;  /* 0x00000022545c723c */ /* 0x000ff0000008105c */
[----:B------:R-:W-:Y:S08]  /*780c0*/  HMMA.1688.F32.TF32 R128, R4, R70, R128 ;  /* 0x000000460480723c */ /* 0x000ff00000081080 */
[----:B------:R-:W-:Y:S08]  /*780d0*/  HMMA.1688.F32.TF32 R8, R84, R74, R248 ;  /* 0x0000004a5408723c */ /* 0x000ff000000810f8 */
[C---:B------:R-:W-:Y:S08]  /*780e0*/  HMMA.1688.F32.TF32 R84, R4.reuse, R42, R144 ;  /* 0x0000002a0454723c */ /* 0x040ff00000081090 */
[C---:B------:R-:W-:Y:S08]  /*780f0*/  HMMA.1688.F32.TF32 R160, R4.reuse, R18, R148 ;  /* 0x0000001204a0723c */ /* 0x040ff00000081094 */
[C---:B------:R-:W-:Y:S01]  /*78100*/  HMMA.1688.F32.TF32 R148, R4.reuse, R38, R240 ;  /* 0x000000260494723c */ /* 0x040fe200000810f0 */
[----:B------:R-:W-:Y:S04]  /*78110*/  STL.64 [R1+0x6b0], R8 ;  /* 0x0006b00801007387 */ /* 0x000fe80000100a00 */
[----:B------:R-:W-:Y:S03]  /*78120*/  STL.64 [R1+0x6b8], R10 ;  /* 0x0006b80a01007387 */ /* 0x000fe60000100a00 */
[C---:B------:R-:W-:Y:S01]  /*78130*/  HMMA.1688.F32.TF32 R168, R4.reuse, R14, R152 ;  /* 0x0000000e04a8723c */ /* 0x040fe20000081098 */
[----:B------:R-:W-:Y:S04]  /*78140*/  LDS R8, [R252+0x1e280] ;  /* 0x01e28000fc087984 */ /* 0x000fe80000000800 */
[----:B------:R-:W-:Y:S03]  /*78150*/  LDS R10, [R252+0x1f280] ;  /* 0x01f28000fc0a7984 */ /* 0x000fe60000000800 */
[C---:B------:R-:W-:Y:S01]  /*78160*/  HMMA.1688.F32.TF32 R96, R4.reuse, R22, R96 ;  /* 0x000000160460723c */ /* 0x040fe20000081060 */
[----:B------:R-:W-:Y:S04]  /*78170*/  LDS R9, [R3+0x1e280] ;  /* 0x01e2800003097984 */ /* 0x000fe80000000800 */
[----:B------:R-:W2:Y:S04]  /*78180*/  LDS R11, [R3+0x1f280] ;  /* 0x01f28000030b7984 */ /* 0x000ea80000000800 */
[----:B------:R-:W-:Y:S04]  /*78190*/  STL.64 [R1+0x690], R148 ;  /* 0x0006909401007387 */ /* 0x000fe80000100a00 */
[----:B------:R-:W-:Y:S04]  /*781a0*/  STL.64 [R1+0x698], R150 ;  /* 0x0006989601007387 */ /* 0x000fe80000100a00 */
[----:B------:R-:W-:Y:S04]  /*781b0*/  STL.64 [R1+0x680], R84 ;  /* 0x0006805401007387 */ /* 0x000fe80000100a00 */
[----:B------:R1:W-:Y:S02]  /*781c0*/  STL.64 [R1+0x688], R86 ;  /* 0x0006885601007387 */ /* 0x0003e40000100a00 */
[C---:B-1----:R-:W-:Y:S08]  /*781d0*/  HMMA.1688.F32.TF32 R84, R4.reuse, R46, R244 ;  /* 0x0000002e0454723c */ /* 0x042ff000000810f4 */
[C---:B------:R-:W-:Y:S08]  /*781e0*/  HMMA.1688.F32.TF32 R144, R4.reuse, R50, R140 ;  /* 0x000000320490723c */ /* 0x040ff0000008108c */
[C---:B------:R-:W-:Y:S07]  /*781f0*/  HMMA.1688.F32.TF32 R140, R4.reuse, R54, R236 ;  /* 0x00000036048c723c */ /* 0x040fee00000810ec */
[----:B------:R-:W-:Y:S04]  /*78200*/  STL.64 [R1+0x650], R84 ;  /* 0x0006505401007387 */ /* 0x000fe80000100a00 */
[----:B------:R1:W-:Y:S02]  /*78210*/  STL.64 [R1+0x658], R86 ;  /* 0x0006585601007387 */ /* 0x0003e40000100a00 */
[C---:B-1----:R-:W-:Y:S02]  /*78220*/  HMMA.1688.F32.TF32 R84, R4.reuse, R58, R124 ;  /* 0x0000003a0454723c */ /* 0x042fe4000008107c */
[----:B------:R-:W-:Y:S04]  /*78230*/  STL.64 [R1+0x640], R144 ;  /* 0x0006409001007387 */ /* 0x000fe80000100a00 */
[----:B------:R-:W-:Y:S04]  /*78240*/  STL.64 [R1+0x648], R146 ;  /* 0x0006489201007387 */ /* 0x000fe80000100a00 */
[----:B------:R-:W-:Y:S01]  /*78250*/  STL.64 [R1+0x630], R140 ;  /* 0x0006308c01007387 */ /* 0x000fe20000100a00 */
[C---:B------:R-:W-:Y:S03]  /*78260*/  HMMA.1688.F32.TF32 R136, R4.reuse, R62, R136 ;  /* 0x0000003e0488723c */ /* 0x040fe60000081088 */
[----:B------:R-:W-:Y:S04]  /*78270*/  STL.64 [R1+0x638], R142 ;  /* 0x0006388e01007387 */ /* 0x000fe80000100a00 */
[----:B------:R-:W-:Y:S01]  /*78280*/  LDS R124, [R252+0x1e300] ;  /* 0x01e30000fc7c7984 */ /* 0x000fe20000000800 */
[C---:B------:R-:W-:Y:S03]  /*78290*/  HMMA.1688.F32.TF32 R100, R4.reuse, R26, R100 ;  /* 0x0000001a0464723c */ /* 0x040fe60000081064 */
[----:B------:R-:W-:Y:S04]  /*782a0*/  LDS R126, [R252+0x1f300] ;  /* 0x01f30000fc7e7984 */ /* 0x000fe80000000800 */
[----:B------:R-:W-:Y:S04]  /*782b0*/  STL.64 [R1+0x5f0], R84 ;  /* 0x0005f05401007387 */ /* 0x000fe80000100a00 */
[----:B------:R1:W-:Y:S01]  /*782c0*/  STL.64 [R1+0x5f8], R86 ;  /* 0x0005f85601007387 */ /* 0x0003e20000100a00 */
[C---:B------:R-:W-:Y:S03]  /*782d0*/  HMMA.1688.F32.TF32 R104, R4.reuse, R30, R104 ;  /* 0x0000001e0468723c */ /* 0x040fe60000081068 */
[----:B------:R-:W-:Y:S04]  /*782e0*/  LDS R125, [R3+0x1e300] ;  /* 0x01e30000037d7984 */ /* 0x000fe80000000800 */
[----:B------:R-:W4:Y:S01]  /*782f0*/  LDS R127, [R3+0x1f300] ;  /* 0x01f30000037f7984 */ /* 0x000f220000000800 */
[C---:B------:R-:W-:Y:S08]  /*78300*/  HMMA.1688.F32.TF32 R108, R4.reuse, R34, R108 ;  /* 0x00000022046c723c */ /* 0x040ff0000008106c */
[C---:B-1----:R-:W-:Y:S08]  /*78310*/  HMMA.1688.F32.TF32 R84, R4.reuse, R66, R132 ;  /* 0x000000420454723c */ /* 0x042ff00000081084 */
[----:B------:R-:W-:Y:S01]  /*78320*/  HMMA.1688.F32.TF32 R4, R4, R74, R120 ;  /* 0x0000004a0404723c */ /* 0x000fe20000081078 */
[----:B------:R1:W-:Y:S04]  /*78330*/  STL.64 [R1+0x5e0], R136 ;  /* 0x0005e08801007387 */ /* 0x0003e80000100a00 */
[----:B------:R1:W-:Y:S10]  /*78340*/  STL.64 [R1+0x5e8], R138 ;  /* 0x0005e88a01007387 */ /* 0x0003f40000100a00 */
[----:B------:R-:W-:Y:S04]  /*78350*/  STL.64 [R1+0x5d0], R84 ;  /* 0x0005d05401007387 */ /* 0x000fe80000100a00 */
[----:B------:R-:W-:Y:S04]  /*78360*/  STL.64 [R1+0x5d8], R86 ;  /* 0x0005d85601007387 */ /* 0x000fe80000100a00 */
[----:B------:R1:W-:Y:S04]  /*78370*/  STL.64 [R1+0x5c0], R128 ;  /* 0x0005c08001007387 */ /* 0x0003e80000100a00 */
[----:B------:R1:W-:Y:S04]  /*78380*/  STL.64 [R1+0x5c8], R130 ;  /* 0x0005c88201007387 */ /* 0x0003e80000100a00 */
        /* <DEDUP_REMOVED lines=52> */
[----:B------:R-:W2:Y:S04]  /*786d0*/  LDL.LU R129, [R1+0x494] ;  /* 0x0004940001817983 */ /* 0x000ea80000300800 */
[----:B------:R-:W2:Y:S04]  /*786e0*/  LDL.LU R130, [R1+0x498] ;  /* 0x0004980001827983 */ /* 0x000ea80000300800 */
[----:B------:R-:W2:Y:S01]  /*786f0*/  LDL.LU R131, [R1+0x49c] ;  /* 0x00049c0001837983 */ /* 0x000ea20000300800 */
[----:B---3--:R-:W-:Y:S03]  /*78700*/  HMMA.1688.F32.TF32 R152, R8, R18, R112 ;  /* 0x000000120898723c */ /* 0x008fe60000081070 */
        /* <DEDUP_REMOVED lines=48> */
[C---:B----4-:R-:W-:Y:S03]  /*78a10*/  HMMA.1688.F32.TF32 R4, R8.reuse, R38, R244 ;  /* 0x000000260804723c */ /* 0x050fe600000810f4 */
[----:B------:R-:W4:Y:S11]  /*78a20*/  LDL.LU R244, [R1+0x190] ;  /* 0x0001900001f47983 */ /* 0x000f360000300800 */
[----:B------:R-:W-:Y:S09]  /*78a30*/  @!UPT UIADD3 URZ, URZ, URZ, URZ ;  /* 0x0000003f3f3ff290 */ /* 0x000ff2000fffe03f */
[----:B------:R-:W-:Y:S04]  /*78a40*/  STL.64 [R1+0x580], R4 ;  /* 0x0005800401007387 */ /* 0x000fe80000100a00 */
[----:B------:R2:W-:Y:S04]  /*78a50*/  STL.64 [R1+0x588], R6 ;  /* 0x0005880601007387 */ /* 0x0005e80000100a00 */
[----:B------:R-:W4:Y:S04]  /*78a60*/  LDL.LU R245, [R1+0x194] ;  /* 0x0001940001f57983 */ /* 0x000f280000300800 */
[----:B------:R-:W4:Y:S04]  /*78a70*/  LDL.LU R246, [R1+0x198] ;  /* 0x0001980001f67983 */ /* 0x000f280000300800 */
[----:B------:R-:W4:Y:S01]  /*78a80*/  LDL.LU R247, [R1+0x19c] ;  /* 0x00019c0001f77983 */ /* 0x000f220000300800 */
[C---:B--2---:R-:W-:Y:S03]  /*78a90*/  HMMA.1688.F32.TF32 R4, R8.reuse, R42, R236 ;  /* 0x0000002a0804723c */ /* 0x044fe600000810ec */
[----:B------:R-:W2:Y:S11]  /*78aa0*/  LDL.LU R236, [R1+0x180] ;  /* 0x0001800001ec7983 */ /* 0x000eb60000300800 */
[----:B------:R-:W-:Y:S09]  /*78ab0*/  @!UPT UIADD3 URZ, URZ, URZ, URZ ;  /* 0x0000003f3f3ff290 */ /* 0x000ff2000fffe03f */
[----:B------:R-:W-:Y:S04]  /*78ac0*/  STL.64 [R1+0x570], R4 ;  /* 0x0005700401007387 */ /* 0x000fe80000100a00 */
[----:B------:R3:W-:Y:S04]  /*78ad0*/  STL.64 [R1+0x578], R6 ;  /* 0x0005780601007387 */ /* 0x0007e80000100a00 */
[----:B------:R-:W2:Y:S04]  /*78ae0*/  LDL.LU R237, [R1+0x184] ;  /* 0x0001840001ed7983 */ /* 0x000ea80000300800 */
[----:B------:R-:W2:Y:S04]  /*78af0*/  LDL.LU R238, [R1+0x188] ;  /* 0x0001880001ee7983 */ /* 0x000ea80000300800 */
[----:B------:R-:W2:Y:S01]  /*78b00*/  LDL.LU R239, [R1+0x18c] ;  /* 0x00018c0001ef7983 */ /* 0x000ea20000300800 */
[C---:B---3--:R-:W-:Y:S08]  /*78b10*/  HMMA.1688.F32.TF32 R4, R8.reuse, R46, R220 ;  /* 0x0000002e0804723c */ /* 0x048ff000000810dc */
[C---:B------:R-:W-:Y:S08]  /*78b20*/  HMMA.1688.F32.TF32 R216, R8.reuse, R50, R216 ;  /* 0x0000003208d8723c */ /* 0x040ff000000810d8 */
[C---:B------:R-:W-:Y:S07]  /*78b30*/  HMMA.1688.F32.TF32 R212, R8.reuse, R54, R212 ;  /* 0x0000003608d4723c */ /* 0x040fee00000810d4 */
        /* <DEDUP_REMOVED lines=18> */
[----:B------:R-:W-:Y:S01]  /*78c60*/  STL.64 [R1+0x4c0], R4 ;  /* 0x0004c00401007387 */ /* 0x000fe20000100a00 */
[C---:B------:R-:W-:Y:S03]  /*78c70*/  HMMA.1688.F32.TF32 R120, R8.reuse, R30, R120 ;  /* 0x0000001e0878723c */ /* 0x040fe60000081078 */
[----:B------:R3:W-:Y:S05]  /*78c80*/  STL.64 [R1+0x4c8], R6 ;  /* 0x0004c80601007387 */ /* 0x0007ea0000100a00 */
[C---:B------:R-:W-:Y:S08]  /*78c90*/  HMMA.1688.F32.TF32 R128, R8.reuse, R34, R128 ;  /* 0x000000220880723c */ /* 0x040ff00000081080 */
[----:B------:R-:W-:Y:S08]  /*78ca0*/  HMMA.1688.F32.TF32 R180, R8, R74, R180 ;  /* 0x0000004a08b4723c */ /* 0x000ff000000810b4 */
[C---:B------:R-:W-:Y:S08]  /*78cb0*/  HMMA.1688.F32.TF32 R8, R124.reuse, R14, R176 ;  /* 0x0000000e7c08723c */ /* 0x040ff000000810b0 */
[C---:B------:R-:W-:Y:S08]  /*78cc0*/  HMMA.1688.F32.TF32 R176, R124.reuse, R38, R248 ;  /* 0x000000267cb0723c */ /* 0x040ff000000810f8 */
[C---:B---3--:R-:W-:Y:S08]  /*78cd0*/  HMMA.1688.F32.TF32 R4, R124.reuse, R18, R164 ;  /* 0x000000127c04723c */ /* 0x048ff000000810a4 */
        /* <DEDUP_REMOVED lines=8> */
[----:B------:R-:W3:Y:S04]  /*78d60*/  LDL.LU R29, [R1+0x2134] ;  /* 0x00213400011d7983 */ /* 0x000ee80000300800 */
[----:B------:R-:W-:Y:S04]  /*78d70*/  STL.64 [R1+0x4a0], R148 ;  /* 0x0004a09401007387 */ /* 0x000fe80000100a00 */
[----:B------:R4:W-:Y:S01]  /*78d80*/  STL.64 [R1+0x4a8], R150 ;  /* 0x0004a89601007387 */ /* 0x0009e20000100a00 */
        /* <DEDUP_REMOVED lines=8> */
[----:B------:R-:W3:Y:S01]  /*78e10*/  LDL.LU R0, [R1+0x211c] ;  /* 0x00211c0001007983 */ /* 0x000ee20000300800 */
[C---:B----4-:R-:W-:Y:S11]  /*78e20*/  HMMA.1688.F32.TF32 R148, R124.reuse, R50, R244 ;  /* 0x000000327c94723c */ /* 0x050ff600000810f4 */
[----:B------:R-:W-:Y:S11]  /*78e30*/  @!UPT UIADD3 URZ, URZ, URZ, URZ ;  /* 0x0000003f3f3ff290 */ /* 0x000ff6000fffe03f */
[----:B------:R-:W-:Y:S01]  /*78e40*/  @!UPT UIADD3 URZ, URZ, URZ, URZ ;  /* 0x0000003f3f3ff290 */ /* 0x000fe2000fffe03f */
[----:B------:R4:W-:Y:S04]  /*78e50*/  STL.64 [R1+0x480], R148 ;  /* 0x0004809401007387 */ /* 0x0009e80000100a00 */
[----:B------:R1:W-:Y:S04]  /*78e60*/  STL.64 [R1+0x488], R150 ;  /* 0x0004889601007387 */ /* 0x0003e80000100a00 */
[----:B----4-:R-:W4:Y:S01]  /*78e70*/  LDL.LU R148, [R1+0x100] ;  /* 0x0001000001947983 */ /* 0x010f220000300800 */
[C---:B--2---:R-:W-:Y:S11]  /*78e80*/  HMMA.1688.F32.TF32 R176, R124.reuse, R54, R236 ;  /* 0x000000367cb0723c */ /* 0x044ff600000810ec */
[----:B------:R-:W-:Y:S11]  /*78e90*/  @!UPT UIADD3 URZ, URZ, URZ, URZ ;  /* 0x0000003f3f3ff290 */ /* 0x000ff6000fffe03f */
[----:B------:R-:W-:Y:S01]  /*78ea0*/  @!UPT UIADD3 URZ, URZ, URZ, URZ ;  /* 0x0000003f3f3ff290 */ /* 0x000fe2000fffe03f */
[----:B------:R2:W-:Y:S04]  /*78eb0*/  STL.64 [R1+0x3b0], R176 ;  /* 0x0003b0b001007387 */ /* 0x0005e80000100a00 */
[----:B------:R2:W-:Y:S04]  /*78ec0*/  STL.64 [R1+0x3b8], R178 ;  /* 0x0003b8b201007387 */ /* 0x0005e80000100a00 */
        /* <DEDUP_REMOVED lines=47> */
[----:B------:R-:W2:Y:S05]  /*791c0*/  LDL.LU R186, [R1+0xd8] ;  /* 0x0000d80001ba7983 */ /* 0x000eaa0000300800 */
[----:B------:R-:W-:Y:S01]  /*791d0*/  HMMA.1688.F32.TF32 R140, R124, R30, R140 ;  /* 0x0000001e7c8c723c */ /* 0x000fe2000008108c */
[----:B---3--:R-:W-:-:S02]  /*791e0*/  IMAD.MOV.U32 R187, RZ, RZ, R0 ;  /* 0x000000ffffbb7224 */ /* 0x008fc400078e0000 */
[----:B------:R-:W3:Y:S05]  /*791f0*/  LDL.LU R0, [R1+0x2118] ;  /* 0x0021180001007983 */ /* 0x000eea0000300800 */
[----:B------:R-:W-:Y:S01]  /*79200*/  HMMA.1688.F32.TF32 R144, R124, R34, R144 ;  /* 0x000000227c90723c */ /* 0x000fe20000081090 */
[----:B------:R-:W-:Y:S02]  /*79210*/  IMAD.MOV.U32 R239, RZ, RZ, R32 ;  /* 0x000000ffffef7224 */ /* 0x000fe400078e0020 */
[----:B------:R-:W-:-:S05]  /*79220*/  IMAD.MOV.U32 R203, RZ, RZ, R65 ;  /* 0x000000ffffcb7224 */ /* 0x000fca00078e0041 */
[C---:B----4-:R-:W-:Y:S08]  /*79230*/  HMMA.1688.F32.TF32 R208, R124.reuse, R70, R208 ;  /* 0x000000467cd0723c */ /* 0x050ff000000810d0 */
[C---:B------:R-:W-:Y:S08]  /*79240*/  HMMA.1688.F32.TF32 R216, R124.reuse, R62, R216 ;  /* 0x0000003e7cd8723c */ /* 0x040ff000000810d8 */
[C---:B------:R-:W-:Y:S08]  /*79250*/  HMMA.1688.F32.TF32 R220, R124.reuse, R58, R220 ;  /* 0x0000003a7cdc723c */ /* 0x040ff000000810dc */
[C---:B------:R-:W-:Y:S08]  /*79260*/  HMMA.1688.F32.TF32 R212, R124.reuse, R66, R212 ;  /* 0x000000427cd4723c */ /* 0x040ff000000810d4 */
[----:B------:R-:W-:Y:S07]  /*79270*/  HMMA.1688.F32.TF32 R124, R124, R74, R204 ;  /* 0x0000004a7c7c723c */ /* 0x000fee00000810cc */
[----:B------:R-:W-:Y:S04]  /*79280*/  STL.64 [R1+0x3c0], R220 ;  /* 0x0003c0dc01007387 */ /* 0x000fe80000100a00 */
[----:B------:R1:W-:Y:S04]  /*79290*/  STL.64 [R1+0x3c8], R222 ;  /* 0x0003c8de01007387 */ /* 0x0003e80000100a00 */
[----:B-1----:R1:W5:Y:S04]  /*792a0*/  LDL.LU.64 R222, [R1+0x2110] ;  /* 0x0021100001de7983 */ /* 0x0023680000300a00 */
[----:B------:R1:W5:Y:S04]  /*792b0*/  LDL.LU.64 R220, [R1+0x2108] ;  /* 0x0021080001dc7983 */ /* 0x0003680000300a00 */
[----:B------:R-:W-:Y:S04]  /*792c0*/  STL.64 [R1+0x3d0], R216 ;  /* 0x0003d0d801007387 */ /* 0x000fe80000100a00 */
[----:B------:R4:W-:Y:S04]  /*792d0*/  STL.64 [R1+0x3d8], R218 ;  /* 0x0003d8da01007387 */ /* 0x0009e80000100a00 */
[----:B----4-:R1:W5:Y:S04]  /*792e0*/  LDL.LU.64 R218, [R1+0x2100] ;  /* 0x0021000001da7983 */ /* 0x0103680000300a00 */
[----:B------:R1:W5:Y:S04]  /*792f0*/  LDL.LU.64 R216, [R1+0x20f8] ;  /* 0x0020f80001d87983 */ /* 0x0003680000300a00 */
[----:B------:R-:W-:Y:S01]  /*79300*/  STL.64 [R1+0x3e0], R212 ;  /* 0x0003e0d401007387 */ /* 0x000fe20000100a00 */
[----:B--2---:R-:W-:Y:S07]  /*79310*/  HMMA.1688.F32.TF32 R244, R84, R38, R244 ;  /* 0x0000002654f4723c */ /* 0x004fee00000810f4 */
[----:B------:R-:W-:-:S02]  /*79320*/  IMAD.MOV.U32 R38, RZ, RZ, R40 ;  /* 0x000000ffff267224 */ /* 0x000fc400078e0028 */
[----:B------:R-:W-:Y:S01]  /*79330*/  IMAD.MOV.U32 R39, RZ, RZ, R33 ;  /* 0x000000ffff277224 */ /* 0x000fe200078e0021 */
[----:B------:R2:W-:Y:S01]  /*79340*/  STL.64 [R1+0x3e8], R214 ;  /* 0x0003e8d601007387 */ /* 0x0005e20000100a00 */
[----:B------:R-:W-:Y:S03]  /*79350*/  HMMA.1688.F32.TF32 R180, R84, R30, R180 ;  /* 0x0000001e54b4723c */ /* 0x000fe600000810b4 */
[----:B--2---:R1:W5:Y:S04]  /*79360*/  LDL.LU.64 R214, [R1+0x20f0] ;  /* 0x0020f00001d67983 */ /* 0x0043680000300a00 */
[----:B------:R-:W-:Y:S01]  /*79370*/  MOV R30, R44 ;  /* 0x0000002c001e7202 */ /* 0x000fe20000000f00 */
[----:B------:R-:W-:-:S02]  /*79380*/  IMAD.MOV.U32 R31, RZ, RZ, R41 ;  /* 0x000000ffff1f7224 */ /* 0x000fc400078e0029 */
[C---:B------:R-:W-:Y:S01]  /*79390*/  HMMA.1688.F32.TF32 R40, R84.reuse, R42, R36 ;  /* 0x0000002a5428723c */ /* 0x040fe20000081024 */
[----:B------:R1:W5:Y:S04]  /*793a0*/  LDL.LU.64 R212, [R1+0x20e8] ;  /* 0x0020e80001d47983 */ /* 0x0003680000300a00 */
[----:B------:R-:W-:Y:S03]  /*793b0*/  STL.64 [R1+0x400], R208 ;  /* 0x000400d001007387 */ /* 0x000fe60000100a00 */
[C---:B------:R-:W-:Y:S01]  /*793c0*/  HMMA.1688.F32.TF32 R28, R84.reuse, R46, R28 ;  /* 0x0000002e541c723c */ /* 0x040fe2000008101c */
[----:B------:R2:W-:Y:S04]  /*793d0*/  STL.64 [R1+0x408], R210 ;  /* 0x000408d201007387 */ /* 0x0005e80000100a00 */
[----:B--2---:R1:W5:Y:S04]  /*793e0*/  LDL.LU.64 R210, [R1+0x20e0] ;  /* 0x0020e00001d27983 */ /* 0x0043680000300a00 */
[----:B------:R1:W5:Y:S04]  /*793f0*/  LDL.LU.64 R208, [R1+0x20d8] ;  /* 0x0020d80001d07983 */ /* 0x0003680000300a00 */
[----:B------:R1:W5:Y:S04]  /*79400*/  LDL.LU.64 R206, [R1+0x20d0] ;  /* 0x0020d00001ce7983 */ /* 0x0003680000300a00 */
[----:B------:R1:W5:Y:S04]  /*79410*/  LDL.LU.64 R204, [R1+0x20c8] ;  /* 0x0020c80001cc7983 */ /* 0x0003680000300a00 */
[----:B------:R2:W-:Y:S04]  /*79420*/  STL.64 [R1+0x3f0], R124 ;  /* 0x0003f07c01007387 */ /* 0x0005e80000100a00 */
[----:B------:R4:W-:Y:S01]  /*79430*/  STL.64 [R1+0x3f8], R126 ;  /* 0x0003f87e01007387 */ /* 0x0009e20000100a00 */
[----:B------:R-:W-:Y:S01]  /*79440*/  HMMA.1688.F32.TF32 R148, R84, R22, R148 ;  /* 0x000000165494723c */ /* 0x000fe20000081094 */
[----:B--2---:R-:W-:Y:S01]  /*79450*/  MOV R124, R17 ;  /* 0x00000011007c7202 */ /* 0x004fe20000000f00 */
[----:B------:R-:W-:-:S02]  /*79460*/  IMAD.MOV.U32 R125, RZ, RZ, R16 ;  /* 0x000000ffff7d7224 */ /* 0x000fc400078e0010 */
[----:B----4-:R-:W-:Y:S02]  /*79470*/  IMAD.MOV.U32 R126, RZ, RZ, R13 ;  /* 0x000000ffff7e7224 */ /* 0x010fe400078e000d */
[----:B------:R-:W-:Y:S02]  /*79480*/  IMAD.MOV.U32 R127, RZ, RZ, R12 ;  /* 0x000000ffff7f7224 */ /* 0x000fe400078e000c */
[----:B------:R-:W-:Y:S01]  /*79490*/  HMMA.1688.F32.TF32 R12, R84, R14, R248 ;  /* 0x0000000e540c723c */ /* 0x000fe200000810f8 */
[----:B------:R1:W5:Y:S01]  /*794a0*/  LDL.LU.64 R250, [R1+0x20c0] ;  /* 0x0020c00001fa7983 */ /* 0x0003620000300a00 */
[----:B------:R-:W-:-:S03]  /*794b0*/  MOV R22, R2 ;  /* 0x0000000200167202 */ /* 0x000fc60000000f00 */
[----:B------:R1:W5:Y:S01]  /*794c0*/  LDL.LU.64 R248, [R1+0x20b8] ;  /* 0x0020b80001f87983 */ /* 0x0003620000300a00 */
[----:B------:R-:W-:Y:S02]  /*794d0*/  IMAD.MOV.U32 R23, RZ, RZ, R49 ;  /* 0x000000ffff177224 */ /* 0x000fe400078e0031 */
[C---:B------:R-:W-:Y:S01]  /*794e0*/  HMMA.1688.F32.TF32 R16, R84.reuse, R18, R240 ;  /* 0x000000125410723c */ /* 0x040fe200000810f0 */
[----:B------:R-:W2:Y:S04]  /*794f0*/  LDL R32, [R1+0xa64] ;  /* 0x000a640001207983 */ /* 0x000ea80000100800 */
[----:B------:R1:W5:Y:S04]  /*79500*/  LDL.LU.64 R242, [R1+0x20b0] ;  /* 0x0020b00001f27983 */ /* 0x0003680000300a00 */
[----:B------:R1:W5:Y:S01]  /*79510*/  LDL.LU.64 R240, [R1+0x20a8] ;  /* 0x0020a80001f07983 */ /* 0x0003620000300a00 */
[----:B------:R-:W-:Y:S03]  /*79520*/  HMMA.1688.F32.TF32 R176, R84, R26, R176 ;  /* 0x0000001a54b0723c */ /* 0x000fe600000810b0 */
[----:B------:R-:W4:Y:S04]  /*79530*/  LDL.LU R2, [R1+0x20a0] ;  /* 0x0020a00001027983 */ /* 0x000f280000300800 */
[----:B------:R-:W-:Y:S01]  /*79540*/  STL.64 [R1+0x1f0], R244 ;  /* 0x0001f0f401007387 */ /* 0x000fe20000100a00 */
[----:B------:R-:W-:-:S02]  /*79550*/  IMAD.MOV.U32 R26, RZ, RZ, R48 ;  /* 0x000000ffff1a7224 */ /* 0x000fc400078e0030 */
[----:B------:R-:W-:Y:S01]  /*79560*/  IMAD.MOV.U32 R27, RZ, RZ, R45 ;  /* 0x000000ffff1b7224 */ /* 0x000fe200078e002d */
[----:B------:R1:W-:Y:S01]  /*79570*/  STL.64 [R1+0x1f8], R246 ;  /* 0x0001f8f601007387 */ /* 0x0003e20000100a00 */
[C---:B------:R-:W-:Y:S03]  /*79580*/  HMMA.1688.F32.TF32 R36, R84.reuse, R50, R20 ;  /* 0x000000325424723c */ /* 0x040fe60000081014 */
[----:B-1----:R1:W5:Y:S04]  /*79590*/  LDL.LU.64 R246, [R1+0x2098] ;  /* 0x0020980001f67983 */ /* 0x0023680000300a00 */
[----:B------:R1:W5:Y:S04]  /*795a0*/  LDL.LU.64 R244, [R1+0x2090] ;  /* 0x0020900001f47983 */ /* 0x0003680000300a00 */
[----:B------:R-:W-:Y:S04]  /*795b0*/  STL.64 [R1+0x1e0], R40 ;  /* 0x0001e02801007387 */ /* 0x000fe80000100a00 */
[----:B------:R-:W-:Y:S04]  /*795c0*/  STL.64 [R1+0x1e8], R42 ;  /* 0x0001e82a01007387 */ /* 0x000fe80000100a00 */
[----:B------:R-:W2:Y:S04]  /*795d0*/  LDL.LU R20, [R1+0xa48] ;  /* 0x000a480001147983 */ /* 0x000ea80000300800 */
[----:B------:R-:W-:Y:S04]  /*795e0*/  STL.64 [R1+0x370], R28 ;  /* 0x0003701c01007387 */ /* 0x000fe80000100a00 */
[----:B------:R1:W-:Y:S02]  /*795f0*/  STL.64 [R1+0x378], R30 ;  /* 0x0003781e01007387 */ /* 0x0003e40000100a00 */
[C---:B-1----:R-:W-:Y:S02]  /*79600*/  HMMA.1688.F32.TF32 R28, R84.reuse, R54, R24 ;  /* 0x00000036541c723c */ /* 0x042fe40000081018 */
[----:B------:R-:W-:Y:S04]  /*79610*/  STL.64 [R1+0x350], R36 ;  /* 0x0003502401007387 */ /* 0x000fe80000100a00 */
[----:B------:R1:W-:Y:S02]  /*79620*/  STL.64 [R1+0x358], R38 ;  /* 0x0003582601007387 */ /* 0x0003e40000100a00 */
[C---:B------:R-:W-:Y:S08]  /*79630*/  HMMA.1688.F32.TF32 R24, R84.reuse, R58, R124 ;  /* 0x0000003a5418723c */ /* 0x040ff0000008107c */
[C---:B-1----:R-:W-:Y:S07]  /*79640*/  HMMA.1688.F32.TF32 R36, R84.reuse, R62, R228 ;  /* 0x0000003e5424723c */ /* 0x042fee00000810e4 */
[----:B------:R-:W-:Y:S04]  /*79650*/  STL.64 [R1+0x330], R28 ;  /* 0x0003301c01007387 */ /* 0x000fe80000100a00 */
[----:B------:R1:W-:Y:S02]  /*79660*/  STL.64 [R1+0x338], R30 ;  /* 0x0003381e01007387 */ /* 0x0003e40000100a00 */
[----:B-1----:R-:W-:Y:S02]  /*79670*/  HMMA.1688.F32.TF32 R28, R84, R66, R200 ;  /* 0x00000042541c723c */ /* 0x002fe400000810c8 */
[----:B------:R1:W-:Y:S04]  /*79680*/  STL.64 [R1+0x300], R24 ;  /* 0x0003001801007387 */ /* 0x0003e80000100a00 */
[----:B------:R-:W-:Y:S04]  /*79690*/  STL.64 [R1+0x308], R26 ;  /* 0x0003081a01007387 */ /* 0x000fe80000100a00 */
[----:B------:R-:W-:Y:S04]  /*796a0*/  STL.64 [R1+0x2e0], R36 ;  /* 0x0002e02401007387 */ /* 0x000fe80000100a00 */
[----:B------:R-:W-:Y:S09]  /*796b0*/  STL.64 [R1+0x2e8], R38 ;  /* 0x0002e82601007387 */ /* 0x000ff20000100a00 */
[----:B------:R-:W-:Y:S04]  /*796c0*/  STL.64 [R1+0x2b0], R28 ;  /* 0x0002b01c01007387 */ /* 0x000fe80000100a00 */
[----:B------:R3:W-:Y:S04]  /*796d0*/  STL.64 [R1+0x2b8], R30 ;  /* 0x0002b81e01007387 */ /* 0x0007e80000100a00 */
[----:B------:R-:W4:Y:S04]  /*796e0*/  LDL.LU R23, [R1+0x1a5c] ;  /* 0x001a5c0001177983 */ /* 0x000f280000300800 */
[----:B------:R-:W4:Y:S01]  /*796f0*/  LDL.LU R22, [R1+0x1a64] ;  /* 0x001a640001167983 */ /* 0x000f220000300800 */
[----:B-1----:R-:W-:Y:S01]  /*79700*/  MOV R25, 0x7f ;  /* 0x0000007f00197802 */ /* 0x002fe20000000f00 */
[----:B------:R-:W-:Y:S01]  /*79710*/  IMAD.MOV.U32 R164, RZ, RZ, R64 ;  /* 0x000000ffffa47224 */ /* 0x000fe200078e0040 */
[----:B------:R-:W-:Y:S01]  /*79720*/  MOV R165, R61 ;  /* 0x0000003d00a57202 */ /* 0x000fe20000000f00 */
[----:B------:R-:W-:Y:S01]  /*79730*/  IMAD.MOV.U32 R166, RZ, RZ, R60 ;  /* 0x000000ffffa67224 */ /* 0x000fe200078e003c */
[----:B------:R-:W-:Y:S01]  /*79740*/  IADD3 R25, R25, c[0x0][0x180], RZ ;  /* 0x0000600019197a10 */ /* 0x000fe20007ffe0ff */
[----:B------:R-:W-:Y:S01]  /*79750*/  IMAD.MOV.U32 R167, RZ, RZ, R57 ;  /* 0x000000ffffa77224 */ /* 0x000fe200078e0039 */
[----:B------:R-:W-:Y:S01]  /*79760*/  MOV R236, R56 ;  /* 0x0000003800ec7202 */ /* 0x000fe20000000f00 */
[----:B------:R-:W-:-:S02]  /*79770*/  IMAD.MOV.U32 R237, RZ, RZ, R53 ;  /* 0x000000ffffed7224 */ /* 0x000fc400078e0035 */
[----:B------:R-:W-:Y:S01]  /*79780*/  IMAD.MOV.U32 R238, RZ, RZ, R52 ;  /* 0x000000ffffee7224 */ /* 0x000fe200078e0034 */
[----:B------:R-:W-:Y:S02]  /*79790*/  SHF.R.S32.HI R21, RZ, 0x1f, R25 ;  /* 0x0000001fff157819 */ /* 0x000fe40000011419 */
[----:B---3--:R-:W-:Y:S02]  /*797a0*/  HMMA.1688.F32.TF32 R28, R84, R70, R164 ;  /* 0x00000046541c723c */ /* 0x008fe400000810a4 */
[----:B------:R-:W-:-:S06]  /*797b0*/  LEA.HI R21, R21, R25, RZ, 0x7 ;  /* 0x0000001915157211 */ /* 0x000fcc00078f38ff */
[----:B------:R-:W-:Y:S11]  /*797c0*/  HMMA.1688.F32.TF32 R24, R84, R74, R236 ;  /* 0x0000004a5418723c */ /* 0x000ff600000810ec */
[----:B------:R-:W-:Y:S04]  /*797d0*/  @!UPT UIADD3 URZ, URZ, URZ, URZ ;  /* 0x0000003f3f3ff290 */ /* 0x000fe8000fffe03f */
[----:B------:R1:W-:Y:S04]  /*797e0*/  STL.64 [R1+0x290], R28 ;  /* 0x0002901c01007387 */ /* 0x0003e80000100a00 */
[----:B------:R-:W-:Y:S04]  /*797f0*/  STL.64 [R1+0x298], R30 ;  /* 0x0002981e01007387 */ /* 0x000fe80000100a00 */
[----:B------:R3:W-:Y:S04]  /*79800*/  STL.64 [R1+0x260], R24 ;  /* 0x0002601801007387 */ /* 0x0007e80000100a00 */
[----:B------:R3:W-:Y:S04]  /*79810*/  STL.64 [R1+0x268], R26 ;  /* 0x0002681a01007387 */ /* 0x0007e80000100a00 */
[----:B------:R-:W4:Y:S01]  /*79820*/  LDL.LU R37, [R1+0x1a60] ;  /* 0x001a600001257983 */ /* 0x000f220000300800 */
[----:B-1----:R-:W-:-:S03]  /*79830*/  IMAD.MOV.U32 R28, RZ, RZ, c[0x0][0x188] ;  /* 0x00006200ff1c7624 */ /* 0x002fc600078e00ff */
[----:B---3--:R-:W3:Y:S04]  /*79840*/  LDL.LU R25, [R1+0x1a28] ;  /* 0x001a280001197983 */ /* 0x008ee80000300800 */
[----:B------:R-:W3:Y:S01]  /*79850*/  LDL.LU R38, [R1+0x1a54] ;  /* 0x001a540001267983 */ /* 0x000ee20000300800 */
[----:B------:R-:W-:Y:S01]  /*79860*/  HMMA.1688.F32.TF32 R184, R84, R34, R184 ;  /* 0x0000002254b8723c */ /* 0x000fe200000810b8 */
[----:B------:R-:W-:Y:S02]  /*79870*/  IMAD.SHL.U32 R28, R28, 0x80, RZ ;  /* 0x000000801c1c7824 */ /* 0x000fe400078e00ff */
[----:B------:R-:W3:Y:S04]  /*79880*/  LDL.LU R33, [R1+0x1a1c] ;  /* 0x001a1c0001217983 */ /* 0x000ee80000300800 */
[----:B------:R-:W3:Y:S04]  /*79890*/  LDL.LU R34, [R1+0x1a14] ;  /* 0x001a140001227983 */ /* 0x000ee80000300800 */
[----:B------:R-:W3:Y:S01]  /*798a0*/  LDL.LU R29, [R1+0x1a20] ;  /* 0x001a2000011d7983 */ /* 0x000ee20000300800 */
[----:B------:R-:W-:-:S03]  /*798b0*/  SHF.L.U32 R28, R28, 0x2, RZ ;  /* 0x000000021c1c7819 */ /* 0x000fc600000006ff */
[----:B------:R-:W3:Y:S04]  /*798c0*/  LDL.LU R36, [R1+0x19dc] ;  /* 0x0019dc0001247983 */ /* 0x000ee80000300800 */
[----:B------:R-:W3:Y:S01]  /*798d0*/  LDL.LU R26, [R1+0x19e8] ;  /* 0x0019e800011a7983 */ /* 0x000ee20000300800 */
[----:B--2---:R-:W-:-:S03]  /*798e0*/  IADD3 R20, R20, 0x1, RZ ;  /* 0x0000000114147810 */ /* 0x004fc60007ffe0ff */
[----:B------:R-:W-:Y:S01]  /*798f0*/  BAR.SYNC.DEFER_BLOCKING 0x0 ;  /* 0x0000000000007b1d */ /* 0x000fe20000010000 */
[----:B------:R-:W-:-:S04]  /*79900*/  ISETP.GT.AND P2, PT, R20, 0x3, PT ;  /* 0x000000031400780c */ /* 0x000fc80003f44270 */
[----:B------:R-:W-:Y:S02]  /*79910*/  SEL R41, R20, RZ, !P2 ;  /* 0x000000ff14297207 */ /* 0x000fe40005000000 */
[----:B----4-:R-:W-:-:S05]  /*79920*/  IADD3 R22, P3, R22, R28, RZ ;  /* 0x0000001c16167210 */ /* 0x010fca0007f7e0ff */
[----:B------:R-:W-:Y:S01]  /*79930*/  IMAD.X R23, R23, 0x1, R0, P3 ;  /* 0x0000000117177824 */ /* 0x000fe200018e0600 */
[----:B------:R1:W-:Y:S04]  /*79940*/  STL [R1+0x1a64], R22 ;  /* 0x001a641601007387 */ /* 0x0003e80000100800 */
[----:B------:R-:W-:Y:S04]  /*79950*/  STL [R1+0xa48], R41 ;  /* 0x000a482901007387 */ /* 0x000fe80000100800 */
[----:B------:R2:W-:Y:S04]  /*79960*/  STL [R1+0x1a5c], R23 ;  /* 0x001a5c1701007387 */ /* 0x0005e80000100800 */
[----:B------:R-:W4:Y:S04]  /*79970*/  LDL.LU R35, [R1+0x19d4] ;  /* 0x0019d40001237983 */ /* 0x000f280000300800 */
[----:B------:R-:W4:Y:S04]  /*79980*/  LDL.LU R30, [R1+0x19e0] ;  /* 0x0019e000011e7983 */ /* 0x000f280000300800 */
[----:B------:R-:W4:Y:S04]  /*79990*/  LDL.LU R27, [R1+0x199c] ;  /* 0x00199c00011b7983 */ /* 0x000f280000300800 */
[----:B------:R-:W4:Y:S01]  /*799a0*/  LDL.LU R24, [R1+0x19a8] ;  /* 0x0019a80001187983 */ /* 0x000f220000300800 */
[----:B------:R-:W-:-:S03]  /*799b0*/  IMAD.MOV.U32 R3, RZ, RZ, c[0x0][0x180] ;  /* 0x00006000ff037624 */ /* 0x000fc600078e00ff */
[----:B------:R-:W1:Y:S02]  /*799c0*/  S2R R44, SR_TID.X ;  /* 0x00000000002c7919 */ /* 0x000e640000002100 */
[----:B------:R-:W-:Y:S02]  /*799d0*/  IADD3 R3, R3, -0x200, RZ ;  /* 0xfffffe0003037810 */ /* 0x000fe40007ffe0ff */
[----:B------:R-:W-:-:S03]  /*799e0*/  SHF.R.S32.HI R21, RZ, 0x7, R21 ;  /* 0x00000007ff157819 */ /* 0x000fc60000011415 */
[----:B------:R-:W-:Y:S01]  /*799f0*/  IMAD R3, R32, -0x80, R3 ;  /* 0xffffff8020037824 */ /* 0x000fe200078e0203 */
[----:B------:R-:W-:-:S04]  /*79a00*/  IADD3 R21, R21, -0x4, RZ ;  /* 0xfffffffc15157810 */ /* 0x000fc80007ffe0ff */
[----:B------:R-:W-:Y:S02]  /*79a10*/  ISETP.GT.AND P1, PT, R3, RZ, PT ;  /* 0x000000ff0300720c */ /* 0x000fe40003f24270 */
[----:B------:R-:W-:Y:S02]  /*79a20*/  ISETP.GE.AND P0, PT, R32, R21, PT ;  /* 0x000000152000720c */ /* 0x000fe40003f06270 */
[----:B------:R-:W-:-:S04]  /*79a30*/  SEL R21, RZ, 0x4, !P1 ;  /* 0x00000004ff157807 */ /* 0x000fc80004800000 */
[----:B------:R-:W-:Y:S02]  /*79a40*/  SEL R21, R21, RZ, !P0 ;  /* 0x000000ff15157207 */ /* 0x000fe40004000000 */
[----:B------:R-:W-:Y:S02]  /*79a50*/  ISETP.GT.AND P2, PT, R3, 0x4, PT ;  /* 0x000000040300780c */ /* 0x000fe40003f44270 */
[----:B-1----:R-:W-:Y:S02]  /*79a60*/  LOP3.LUT R45, R44, 0x7f, RZ, 0xc0, !PT ;  /* 0x0000007f2c2d7812 */ /* 0x002fe400078ec0ff */
[----:B------:R-:W-:Y:S02]  /*79a70*/  ISETP.NE.U32.AND P1, PT, R21, RZ, PT ;  /* 0x000000ff1500720c */ /* 0x000fe40003f25070 */
[----:B------:R-:W-:Y:S01]  /*79a80*/  SEL R20, RZ, 0x4, !P2 ;  /* 0x00000004ff147807 */ /* 0x000fe20005000000 */
[----:B------:R-:W-:Y:S01]  /*79a90*/  IMAD.SHL.U32 R31, R45, 0x4, RZ ;  /* 0x000000042d1f7824 */ /* 0x000fe200078e00ff */
[----:B------:R-:W-:-:S02]  /*79aa0*/  IADD3 R37, P3, R37, R28, RZ ;  /* 0x0000001c25257210 */ /* 0x000fc40007f7e0ff */
[----:B------:R-:W-:Y:S01]  /*79ab0*/  SEL R20, R20, RZ, !P0 ;  /* 0x000000ff14147207 */ /* 0x000fe20004000000 */
[----:B------:R-:W-:Y:S01]  /*79ac0*/  IMAD R21, R41, 0x20000, R31 ;  /* 0x0002000029157824 */ /* 0x000fe200078e021f */
[----:B---3--:R-:W-:Y:S02]  /*79ad0*/  IADD3.X R38, R38, R0, RZ, P3, !PT ;  /* 0x0000000026267210 */ /* 0x008fe40001ffe4ff */
[-C--:B------:R-:W-:Y:S02]  /*79ae0*/  IADD3 R25, P4, R25, R28.reuse, RZ ;  /* 0x0000001c19197210 */ /* 0x080fe40007f9e0ff */
[----:B------:R-:W-:Y:S01]  /*79af0*/  ISETP.NE.U32.AND P2, PT, R20, RZ, PT ;  /* 0x000000ff1400720c */ /* 0x000fe20003f45070 */
[----:B------:R-:W-:Y:S01]  /*79b00*/  @!PT LDS RZ, [RZ] ;  /* 0x00000000fffff984 */ /* 0x000fe20000000800 */
[----:B------:R-:W-:Y:S01]  /*79b10*/  @!PT LDS RZ, [RZ] ;  /* 0x00000000fffff984 */ /* 0x000fe20000000800 */
[----:B------:R-:W-:Y:S01]  /*79b20*/  @!PT LDS RZ, [RZ] ;  /* 0x00000000fffff984 */ /* 0x000fe20000000800 */
[----:B------:R1:W-:Y:S01]  /*79b30*/  LDGSTS.E [R21], [R22.64], P1 ;  /* 0x0000000016157fae */ /* 0x0003e20008921844 */
[-C--:B------:R-:W-:Y:S01]  /*79b40*/  IADD3 R29, P3, R29, R28.reuse, RZ ;  /* 0x0000001c1d1d7210 */ /* 0x080fe20007f7e0ff */
[----:B------:R-:W-:Y:S02]  /*79b50*/  IMAD.X R33, R33, 0x1, R0, P4 ;  /* 0x0000000121217824 */ /* 0x000fe400020e0600 */
[----:B------:R-:W-:Y:S01]  /*79b60*/  STL [R1+0x1a60], R37 ;  /* 0x001a602501007387 */ /* 0x000fe20000100800 */
[----:B------:R-:W-:Y:S01]  /*79b70*/  IADD3 R26, P4, R26, R28, RZ ;  /* 0x0000001c1a1a7210 */ /* 0x000fe20007f9e0ff */
[----:B-1----:R-:W-:-:S02]  /*79b80*/  IMAD.MOV.U32 R22, RZ, RZ, R37 ;  /* 0x000000ffff167224 */ /* 0x002fc400078e0025 */
[----:B--2---:R-:W-:Y:S01]  /*79b90*/  IMAD.MOV.U32 R23, RZ, RZ, R38 ;  /* 0x000000ffff177224 */ /* 0x004fe200078e0026 */
[----:B------:R-:W-:Y:S01]  /*79ba0*/  STL [R1+0x1a54], R38 ;  /* 0x001a542601007387 */ /* 0x000fe20000100800 */
[----:B------:R-:W-:-:S03]  /*79bb0*/  IMAD.X R34, R34, 0x1, R0, P3 ;  /* 0x0000000122227824 */ /* 0x000fc600018e0600 */
[----:B------:R1:W-:Y:S01]  /*79bc0*/  LDGSTS.E [R21+0x200], [R22.64], P1 ;  /* 0x0020000016157fae */ /* 0x0003e20008921844 */
[----:B------:R-:W-:-:S03]  /*79bd0*/  ISETP.GT.AND P1, PT, R3, 0x8, PT ;  /* 0x000000080300780c */ /* 0x000fc60003f24270 */
[----:B------:R-:W-:Y:S01]  /*79be0*/  STL [R1+0x1a28], R25 ;  /* 0x001a281901007387 */ /* 0x000fe20000100800 */
[----:B------:R-:W-:-:S03]  /*79bf0*/  IMAD.X R36, R36, 0x1, R0, P4 ;  /* 0x0000000124247824 */ /* 0x000fc600020e0600 */
[----:B------:R2:W-:Y:S01]  /*79c00*/  STL [R1+0x1a1c], R33 ;  /* 0x001a1c2101007387 */ /* 0x0005e20000100800 */
[----:B-1----:R-:W-:Y:S01]  /*79c10*/  MOV R22, R25 ;  /* 0x0000001900167202 */ /* 0x002fe20000000f00 */
[----:B------:R-:W-:Y:S01]  /*79c20*/  IMAD.MOV.U32 R23, RZ, RZ, R33 ;  /* 0x000000ffff177224 */ /* 0x000fe200078e0021 */
[----:B------:R-:W-:Y:S01]  /*79c30*/  SEL R20, RZ, 0x4, !P1 ;  /* 0x00000004ff147807 */ /* 0x000fe20004800000 */
[----:B--2---:R-:W2:Y:S04]  /*79c40*/  LDL.LU R33, [R1+0x19a0] ;  /* 0x0019a00001217983 */ /* 0x004ea80000300800 */
[----:B------:R-:W2:Y:S04]  /*79c50*/  LDL.LU R25, [R1+0x1968] ;  /* 0x0019680001197983 */ /* 0x000ea80000300800 */
[----:B------:R-:W-:Y:S01]  /*79c60*/  STL [R1+0x1a20], R29 ;  /* 0x001a201d01007387 */ /* 0x000fe20000100800 */
[----:B------:R-:W-:-:S03]  /*79c70*/  SEL R20, R20, RZ, !P0 ;  /* 0x000000ff14147207 */ /* 0x000fc60004000000 */
[----:B------:R1:W-:Y:S04]  /*79c80*/  LDGSTS.E [R21+0x1000], [R22.64], P2 ;  /* 0x0100000016157fae */ /* 0x0003e80009121844 */
[----:B------:R1:W-:Y:S04]  /*79c90*/  STL [R1+0x1a14], R34 ;  /* 0x001a142201007387 */ /* 0x0003e80000100800 */
[----:B------:R1:W-:Y:S02]  /*79ca0*/  STL [R1+0x19e8], R26 ;  /* 0x0019e81a01007387 */ /* 0x0003e40000100800 */
[----:B-1----:R-:W-:Y:S01]  /*79cb0*/  IMAD.MOV.U32 R23, RZ, RZ, R34 ;  /* 0x000000ffff177224 */ /* 0x002fe200078e0022 */
[----:B------:R-:W-:Y:S01]  /*79cc0*/  MOV R22, R29 ;  /* 0x0000001d00167202 */ /* 0x000fe20000000f00 */
[----:B------:R-:W2:Y:S04]  /*79cd0*/  LDL.LU R34, [R1+0x1994] ;  /* 0x0019940001227983 */ /* 0x000ea80000300800 */
[----:B------:R-:W-:Y:S01]  /*79ce0*/  STL [R1+0x19dc], R36 ;  /* 0x0019dc2401007387 */ /* 0x000fe20000100800 */
[----:B------:R-:W-:-:S03]  /*79cf0*/  ISETP.NE.U32.AND P1, PT, R20, RZ, PT ;  /* 0x000000ff1400720c */ /* 0x000fc60003f25070 */
[----:B------:R-:W2:Y:S04]  /*79d00*/  LDL.LU R29, [R1+0x195c] ;  /* 0x00195c00011d7983 */ /* 0x000ea80000300800 */
[----:B------:R1:W-:Y:S04]  /*79d10*/  LDGSTS.E [R21+0x1200], [R22.64], P2 ;  /* 0x0120000016157fae */ /* 0x0003e80009121844 */
[----:B------:R-:W2:Y:S01]  /*79d20*/  LDL.LU R37, [R1+0x1960] ;  /* 0x0019600001257983 */ /* 0x000ea20000300800 */
[----:B-1----:R-:W-:Y:S02]  /*79d30*/  IMAD.MOV.U32 R22, RZ, RZ, R26 ;  /* 0x000000ffff167224 */ /* 0x002fe400078e001a */
[----:B------:R-:W-:Y:S01]  /*79d40*/  IMAD.MOV.U32 R23, RZ, RZ, R36 ;  /* 0x000000ffff177224 */ /* 0x000fe200078e0024 */
[----:B------:R-:W2:Y:S04]  /*79d50*/  LDL.LU R26, [R1+0x1928] ;  /* 0x00192800011a7983 */ /* 0x000ea80000300800 */
[----:B------:R1:W-:Y:S01]  /*79d60*/  LDGSTS.E [R21+0x2000], [R22.64], P1 ;  /* 0x0200000016157fae */ /* 0x0003e20008921844 */
[----:B----4-:R-:W-:-:S04]  /*79d70*/  IADD3 R30, P3, R30, R28, RZ ;  /* 0x0000001c1e1e7210 */ /* 0x010fc80007f7e0ff */
[----:B------:R-:W-:Y:S02]  /*79d80*/  IADD3.X R35, R35, R0, RZ, P3, !PT ;  /* 0x0000000023237210 */ /* 0x000fe40001ffe4ff */
[----:B------:R-:W-:Y:S01]  /*79d90*/  IADD3 R24, P4, R24, R28, RZ ;  /* 0x0000001c18187210 */ /* 0x000fe20007f9e0ff */
[----:B------:R4:W-:Y:S01]  /*79da0*/  STL [R1+0x19e0], R30 ;  /* 0x0019e01e01007387 */ /* 0x0009e20000100800 */
[----:B-1----:R-:W-:Y:S02]  /*79db0*/  IMAD.MOV.U32 R22, RZ, RZ, R30 ;  /* 0x000000ffff167224 */ /* 0x002fe400078e001e */
[----:B------:R-:W-:Y:S01]  /*79dc0*/  IMAD.MOV.U32 R23, RZ, RZ, R35 ;  /* 0x000000ffff177224 */ /* 0x000fe200078e0023 */
[----:B------:R1:W-:Y:S01]  /*79dd0*/  STL [R1+0x19d4], R35 ;  /* 0x0019d42301007387 */ /* 0x0003e20000100800 */
[----:B------:R-:W-:-:S03]  /*79de0*/  IMAD.X R27, R27, 0x1, R0, P4 ;  /* 0x000000011b1b7824 */ /* 0x000fc600020e0600 */
[----:B------:R-:W-:Y:S04]  /*79df0*/  STL [R1+0x19a8], R24 ;  /* 0x0019a81801007387 */ /* 0x000fe80000100800 */
[----:B------:R-:W3:Y:S04]  /*79e00*/  LDL.LU R38, [R1+0x1954] ;  /* 0x0019540001267983 */ /* 0x000ee80000300800 */
[----:B------:R1:W-:Y:S04]  /*79e10*/  STL [R1+0x199c], R27 ;  /* 0x00199c1b01007387 */ /* 0x0003e80000100800 */
[----:B----4-:R-:W4:Y:S04]  /*79e20*/  LDL.LU R30, [R1+0x191c] ;  /* 0x00191c00011e7983 */ /* 0x010f280000300800 */
[----:B------:R1:W-:Y:S04]  /*79e30*/  LDGSTS.E [R21+0x2200], [R22.64], P1 ;  /* 0x0220000016157fae */ /* 0x0003e80008921844 */
[----:B-1----:R-:W4:Y:S01]  /*79e40*/  LDL.LU R35, [R1+0x1914] ;  /* 0x0019140001237983 */ /* 0x002f220000300800 */
[----:B------:R-:W-:-:S03]  /*79e50*/  IMAD.MOV.U32 R23, RZ, RZ, R27 ;  /* 0x000000ffff177224 */ /* 0x000fc600078e001b */
[----:B------:R-:W4:Y:S01]  /*79e60*/  LDL.LU R27, [R1+0x1920] ;  /* 0x00192000011b7983 */ /* 0x000f220000300800 */
[----:B------:R-:W-:-:S03]  /*79e70*/  MOV R22, R24 ;  /* 0x0000001800167202 */ /* 0x000fc60000000f00 */
[----:B------:R-:W4:Y:S04]  /*79e80*/  LDL.LU R36, [R1+0x18dc] ;  /* 0x0018dc0001247983 */ /* 0x000f280000300800 */
[----:B------:R-:W4:Y:S01]  /*79e90*/  LDL.LU R24, [R1+0x18e8] ;  /* 0x0018e80001187983 */ /* 0x000f220000300800 */
[----:B------:R-:W-:-:S04]  /*79ea0*/  ISETP.GT.AND P2, PT, R3, 0xc, PT ;  /* 0x0000000c0300780c */ /* 0x000fc80003f44270 */
[----:B------:R-:W-:-:S04]  /*79eb0*/  SEL R20, RZ, 0x4, !P2 ;  /* 0x00000004ff147807 */ /* 0x000fc80005000000 */
[----:B------:R-:W-:-:S04]  /*79ec0*/  SEL R20, R20, RZ, !P0 ;  /* 0x000000ff14147207 */ /* 0x000fc80004000000 */
[----:B------:R-:W-:Y:S02]  /*79ed0*/  ISETP.NE.U32.AND P2, PT, R20, RZ, PT ;  /* 0x000000ff1400720c */ /* 0x000fe40003f45070 */
[----:B------:R-:W-:-:S04]  /*79ee0*/  ISETP.GT.AND P1, PT, R3, 0x10, PT ;  /* 0x000000100300780c */ /* 0x000fc80003f24270 */
[----:B------:R-:W-:Y:S02]  /*79ef0*/  SEL R20, RZ, 0x4, !P1 ;  /* 0x00000004ff147807 */ /* 0x000fe40004800000 */
[----:B--2---:R-:W-:-:S05]  /*79f00*/  IADD3 R33, P3, R33, R28, RZ ;  /* 0x0000001c21217210 */ /* 0x004fca0007f7e0ff */
[----:B------:R1:W-:Y:S01]  /*79f10*/  LDGSTS.E [R21+0x3000], [R22.64], P2 ;  /* 0x0300000016157fae */ /* 0x0003e20009121844 */
[----:B------:R-:W-:-:S03]  /*79f20*/  IADD3 R25, P4, R25, R28, RZ ;  /* 0x0000001c19197210 */ /* 0x000fc60007f9e0ff */
[----:B------:R-:W-:Y:S01]  /*79f30*/  STL [R1+0x19a0], R33 ;  /* 0x0019a02101007387 */ /* 0x000fe20000100800 */
[----:B------:R-:W-:Y:S02]  /*79f40*/  SEL R20, R20, RZ, !P0 ;  /* 0x000000ff14147207 */ /* 0x000fe40004000000 */
[----:B-1----:R-:W-:Y:S02]  /*79f50*/  MOV R22, R33 ;  /* 0x0000002100167202 */ /* 0x002fe40000000f00 */
[----:B------:R-:W-:Y:S01]  /*79f60*/  ISETP.NE.U32.AND P1, PT, R20, RZ, PT ;  /* 0x000000ff1400720c */ /* 0x000fe20003f25070 */
[----:B------:R-:W-:-:S04]  /*79f70*/  IMAD.X R34, R34, 0x1, R0, P3 ;  /* 0x0000000122227824 */ /* 0x000fc800018e0600 */
[----:B------:R-:W-:Y:S01]  /*79f80*/  IMAD.MOV.U32 R23, RZ, RZ, R34 ;  /* 0x000000ffff177224 */ /* 0x000fe200078e0022 */
[----:B------:R1:W-:Y:S01]  /*79f90*/  STL [R1+0x1994], R34 ;  /* 0x0019942201007387 */ /* 0x0003e20000100800 */
[----:B------:R-:W-:-:S03]  /*79fa0*/  IMAD.X R29, R29, 0x1, R0, P4 ;  /* 0x000000011d1d7824 */ /* 0x000fc600020e0600 */
[----:B------:R-:W-:Y:S04]  /*79fb0*/  STL [R1+0x1968], R25 ;  /* 0x0019681901007387 */ /* 0x000fe80000100800 */
[----:B------:R2:W-:Y:S04]  /*79fc0*/  STL [R1+0x195c], R29 ;  /* 0x00195c1d01007387 */ /* 0x0005e80000100800 */
[----:B-1----:R-:W4:Y:S04]  /*79fd0*/  LDL.LU R34, [R1+0x18d4] ;  /* 0x0018d40001227983 */ /* 0x002f280000300800 */
[----:B------:R-:W4:Y:S04]  /*79fe0*/  LDL.LU R33, [R1+0x18e0] ;  /* 0x0018e00001217983 */ /* 0x000f280000300800 */
[----:B------:R1:W-:Y:S01]  /*79ff0*/  LDGSTS.E [R21+0x3200], [R22.64], P2 ;  /* 0x0320000016157fae */ /* 0x0003e20009121844 */
[----:B------:R-:W-:-:S02]  /*7a000*/  ISETP.GT.AND P2, PT, R3, 0x14, PT ;  /* 0x000000140300780c */ /* 0x000fc40003f44270 */
[----:B------:R-:W-:Y:S02]  /*7a010*/  IADD3 R37, P3, R37, R28, RZ ;  /* 0x0000001c25257210 */ /* 0x000fe40007f7e0ff */
[----:B------:R-:W-:Y:S01]  /*7a020*/  SEL R20, RZ, 0x4, !P2 ;  /* 0x00000004ff147807 */ /* 0x000fe20005000000 */
[----:B-1----:R-:W-:Y:S02]  /*7a030*/  IMAD.MOV.U32 R23, RZ, RZ, R29 ;  /* 0x000000ffff177224 */ /* 0x002fe400078e001d */
[----:B------:R-:W-:Y:S01]  /*7a040*/  IMAD.MOV.U32 R22, RZ, RZ, R25 ;  /* 0x000000ffff167224 */ /* 0x000fe200078e0019 */
[----:B--2---:R-:W2:Y:S04]  /*7a050*/  LDL.LU R29, [R1+0x189c] ;  /* 0x00189c00011d7983 */ /* 0x004ea80000300800 */
[----:B------:R-:W2:Y:S01]  /*7a060*/  LDL.LU R25, [R1+0x18a8] ;  /* 0x0018a80001197983 */ /* 0x000ea20000300800 */
[----:B------:R-:W-:-:S02]  /*7a070*/  SEL R20, R20, RZ, !P0 ;  /* 0x000000ff14147207 */ /* 0x000fc40004000000 */
[----:B------:R-:W-:Y:S01]  /*7a080*/  IADD3 R26, P4, R26, R28, RZ ;  /* 0x0000001c1a1a7210 */ /* 0x000fe20007f9e0ff */
[----:B------:R1:W-:Y:S01]  /*7a090*/  LDGSTS.E [R21+0x4000], [R22.64], P1 ;  /* 0x0400000016157fae */ /* 0x0003e20008921844 */
[----:B------:R-:W-:-:S03]  /*7a0a0*/  ISETP.NE.U32.AND P2, PT, R20, RZ, PT ;  /* 0x000000ff1400720c */ /* 0x000fc60003f45070 */
[----:B------:R-:W-:Y:S01]  /*7a0b0*/  STL [R1+0x1960], R37 ;  /* 0x0019602501007387 */ /* 0x000fe20000100800 */
[----:B-1----:R-:W-:Y:S01]  /*7a0c0*/  IMAD.MOV.U32 R22, RZ, RZ, R37 ;  /* 0x000000ffff167224 */ /* 0x002fe200078e0025 */
[----:B---3--:R-:W-:-:S05]  /*7a0d0*/  IADD3.X R38, R38, R0, RZ, P3, !PT ;  /* 0x0000000026267210 */ /* 0x008fca0001ffe4ff */
[----:B------:R-:W-:Y:S02]  /*7a0e0*/  IMAD.MOV.U32 R23, RZ, RZ, R38 ;  /* 0x000000ffff177224 */ /* 0x000fe400078e0026 */
[----:B----4-:R-:W-:Y:S01]  /*7a0f0*/  IMAD.X R30, R30, 0x1, R0, P4 ;  /* 0x000000011e1e7824 */ /* 0x010fe200020e0600 */
[----:B------:R-:W-:Y:S04]  /*7a100*/  STL [R1+0x1954], R38 ;  /* 0x0019542601007387 */ /* 0x000fe80000100800 */
[----:B------:R1:W-:Y:S01]  /*7a110*/  LDGSTS.E [R21+0x4200], [R22.64], P1 ;  /* 0x0420000016157fae */ /* 0x0003e20008921844 */
[----:B------:R-:W-:Y:S02]  /*7a120*/  STL [R1+0x1928], R26 ;  /* 0x0019281a01007387 */ /* 0x000fe40000100800 */
[----:B------:R3:W-:Y:S01]  /*7a130*/  STL [R1+0x191c], R30 ;  /* 0x00191c1e01007387 */ /* 0x0007e20000100800 */
[----:B------:R-:W-:-:S02]  /*7a140*/  IADD3 R27, P3, R27, R28, RZ ;  /* 0x0000001c1b1b7210 */ /* 0x000fc40007f7e0ff */
[----:B-1----:R-:W-:Y:S01]  /*7a150*/  MOV R22, R26 ;  /* 0x0000001a00167202 */ /* 0x002fe20000000f00 */
[----:B------:R-:W-:Y:S02]  /*7a160*/  IMAD.MOV.U32 R23, RZ, RZ, R30 ;  /* 0x000000ffff177224 */ /* 0x000fe400078e001e */
[----:B---3--:R-:W3:Y:S01]  /*7a170*/  LDL.LU R30, [R1+0x18a0] ;  /* 0x0018a000011e7983 */ /* 0x008ee20000300800 */
[--C-:B------:R-:W-:Y:S02]  /*7a180*/  IMAD.X R35, R35, 0x1, R0.reuse, P3 ;  /* 0x0000000123237824 */ /* 0x100fe400018e0600 */
[----:B------:R-:W4:Y:S01]  /*7a190*/  LDL.LU R26, [R1+0x1868] ;  /* 0x00186800011a7983 */ /* 0x000f220000300800 */
[----:B------:R-:W-:Y:S01]  /*7a1a0*/  IADD3 R24, P4, R24, R28, RZ ;  /* 0x0000001c18187210 */ /* 0x000fe20007f9e0ff */
[----:B------:R-:W-:Y:S04]  /*7a1b0*/  STL [R1+0x1920], R27 ;  /* 0x0019201b01007387 */ /* 0x000fe80000100800 */
[----:B------:R1:W-:Y:S01]  /*7a1c0*/  LDGSTS.E [R21+0x5000], [R22.64], P2 ;  /* 0x0500000016157fae */ /* 0x0003e20009121844 */
[----:B------:R1:W-:Y:S02]  /*7a1d0*/  STL [R1+0x1914], R35 ;  /* 0x0019142301007387 */ /* 0x0003e40000100800 */
[----:B------:R-:W-:Y:S01]  /*7a1e0*/  IMAD.X R36, R36, 0x1, R0, P4 ;  /* 0x0000000124247824 */ /* 0x000fe200020e0600 */
[----:B------:R1:W-:Y:S02]  /*7a1f0*/  STL [R1+0x18e8], R24 ;  /* 0x0018e81801007387 */ /* 0x0003e40000100800 */
[----:B-1----:R-:W-:Y:S01]  /*7a200*/  IMAD.MOV.U32 R23, RZ, RZ, R35 ;  /* 0x000000ffff177224 */ /* 0x002fe200078e0023 */
[----:B------:R-:W-:Y:S01]  /*7a210*/  MOV R22, R27 ;  /* 0x0000001b00167202 */ /* 0x000fe20000000f00 */
[----:B------:R-:W4:Y:S01]  /*7a220*/  LDL.LU R35, [R1+0x1894] ;  /* 0x0018940001237983 */ /* 0x000f220000300800 */
[----:B------:R-:W-:Y:S02]  /*7a230*/  STL [R1+0x18dc], R36 ;  /* 0x0018dc2401007387 */ /* 0x000fe40000100800 */
[----:B------:R-:W4:Y:S01]  /*7a240*/  LDL.LU R27, [R1+0x185c] ;  /* 0x00185c00011b7983 */ /* 0x000f220000300800 */
[----:B------:R-:W-:Y:S01]  /*7a250*/  ISETP.GT.AND P1, PT, R3, 0x18, PT ;  /* 0x000000180300780c */ /* 0x000fe20003f24270 */
[----:B------:R1:W-:Y:S04]  /*7a260*/  LDGSTS.E [R21+0x5200], [R22.64], P2 ;  /* 0x0520000016157fae */ /* 0x0003e80009121844 */
[----:B------:R-:W4:Y:S01]  /*7a270*/  LDL.LU R37, [R1+0x1860] ;  /* 0x0018600001257983 */ /* 0x000f220000300800 */
[----:B------:R-:W-:-:S04]  /*7a280*/  SEL R20, RZ, 0x4, !P1 ;  /* 0x00000004ff147807 */ /* 0x000fc80004800000 */
[----:B------:R-:W-:-:S04]  /*7a290*/  SEL R20, R20, RZ, !P0 ;  /* 0x000000ff14147207 */ /* 0x000fc80004000000 */
[----:B------:R-:W-:Y:S01]  /*7a2a0*/  ISETP.NE.U32.AND P1, PT, R20, RZ, PT ;  /* 0x000000ff1400720c */ /* 0x000fe20003f25070 */
[----:B-1----:R-:W-:Y:S02]  /*7a2b0*/  IMAD.MOV.U32 R22, RZ, RZ, R24 ;  /* 0x000000ffff167224 */ /* 0x002fe400078e0018 */
[----:B------:R-:W-:Y:S01]  /*7a2c0*/  IMAD.MOV.U32 R23, RZ, RZ, R36 ;  /* 0x000000ffff177224 */ /* 0x000fe200078e0024 */
[----:B------:R-:W4:Y:S01]  /*7a2d0*/  LDL.LU R24, [R1+0x1828] ;  /* 0x0018280001187983 */ /* 0x000f220000300800 */
[----:B------:R-:W-:-:S04]  /*7a2e0*/  ISETP.GT.AND P2, PT, R3, 0x1c, PT ;  /* 0x0000001c0300780c */ /* 0x000fc80003f44270 */
[----:B------:R-:W-:-:S04]  /*7a2f0*/  SEL R20, RZ, 0x4, !P2 ;  /* 0x00000004ff147807 */ /* 0x000fc80005000000 */
[----:B------:R1:W-:Y:S01]  /*7a300*/  LDGSTS.E [R21+0x6000], [R22.64], P1 ;  /* 0x0600000016157fae */ /* 0x0003e20008921844 */
[----:B------:R-:W-:-:S04]  /*7a310*/  SEL R20, R20, RZ, !P0 ;  /* 0x000000ff14147207 */ /* 0x000fc80004000000 */
[----:B------:R-:W-:Y:S02]  /*7a320*/  ISETP.NE.U32.AND P2, PT, R20, RZ, PT ;  /* 0x000000ff1400720c */ /* 0x000fe40003f45070 */
[----:B------:R-:W-:-:S04]  /*7a330*/  IADD3 R33, P3, R33, R28, RZ ;  /* 0x0000001c21217210 */ /* 0x000fc80007f7e0ff */
[----:B------:R-:W-:Y:S01]  /*7a340*/  IADD3.X R34, R34, R0, RZ, P3, !PT ;  /* 0x0000000022227210 */ /* 0x000fe20001ffe4ff */
[----:B------:R2:W-:Y:S01]  /*7a350*/  STL [R1+0x18e0], R33 ;  /* 0x0018e02101007387 */ /* 0x0005e20000100800 */
[----:B-1----:R-:W-:-:S03]  /*7a360*/  IMAD.MOV.U32 R22, RZ, RZ, R33 ;  /* 0x000000ffff167224 */ /* 0x002fc600078e0021 */
[----:B------:R1:W-:Y:S01]  /*7a370*/  STL [R1+0x18d4], R34 ;  /* 0x0018d42201007387 */ /* 0x0003e20000100800 */
[----:B------:R-:W-:-:S05]  /*7a380*/  IMAD.MOV.U32 R23, RZ, RZ, R34 ;  /* 0x000000ffff177224 */ /* 0x000fca00078e0022 */
[----:B------:R1:W-:Y:S01]  /*7a390*/  LDGSTS.E [R21+0x6200], [R22.64], P1 ;  /* 0x0620000016157fae */ /* 0x0003e20008921844 */
[----:B--2---:R-:W-:-:S05]  /*7a3a0*/  IADD3 R25, P4, R25, R28, RZ ;  /* 0x0000001c19197210 */ /* 0x004fca0007f9e0ff */
[----:B------:R-:W-:Y:S01]  /*7a3b0*/  IMAD.X R29, R29, 0x1, R0, P4 ;  /* 0x000000011d1d7824 */ /* 0x000fe200020e0600 */
[----:B------:R-:W-:Y:S01]  /*7a3c0*/  STL [R1+0x18a8], R25 ;  /* 0x0018a81901007387 */ /* 0x000fe20000100800 */
[----:B------:R-:W3:Y:S03]  /*7a3d0*/  LDL.LU R38, [R1+0x1854] ;  /* 0x0018540001267983 */ /* 0x000ee60000300800 */
[----:B------:R1:W-:Y:S01]  /*7a3e0*/  STL [R1+0x189c], R29 ;  /* 0x00189c1d01007387 */ /* 0x0003e20000100800 */
[----:B------:R-:W3:Y:S02]  /*7a3f0*/  LDL.LU R33, [R1+0x181c] ;  /* 0x00181c0001217983 */ /* 0x000ee40000300800 */
[----:B-1----:R-:W-:Y:S01]  /*7a400*/  IMAD.MOV.U32 R23, RZ, RZ, R29 ;  /* 0x000000ffff177224 */ /* 0x002fe200078e001d */
[----:B------:R-:W3:Y:S01]  /*7a410*/  LDL.LU R34, [R1+0x1814] ;  /* 0x0018140001227983 */ /* 0x000ee20000300800 */
[----:B------:R-:W-:-:S05]  /*7a420*/  MOV R22, R25 ;  /* 0x0000001900167202 */ /* 0x000fca0000000f00 */
[----:B------:R1:W-:Y:S04]  /*7a430*/  LDGSTS.E [R21+0x7000], [R22.64], P2 ;  /* 0x0700000016157fae */ /* 0x0003e80009121844 */
[----:B------:R-:W3:Y:S01]  /*7a440*/  LDL.LU R29, [R1+0x1820] ;  /* 0x00182000011d7983 */ /* 0x000ee20000300800 */
[----:B------:R-:W3:Y:S02]  /*7a450*/  LDL.LU R36, [R1+0x17dc] ;  /* 0x0017dc0001247983 */ /* 0x000ee40000300800 */
[----:B------:R-:W3:Y:S02]  /*7a460*/  LDL.LU R25, [R1+0x17e8] ;  /* 0x0017e80001197983 */ /* 0x000ee40000300800 */
[-C--:B---3--:R-:W-:Y:S02]  /*7a470*/  IADD3 R30, P3, R30, R28.reuse, RZ ;  /* 0x0000001c1e1e7210 */ /* 0x088fe40007f7e0ff */
[----:B----4-:R-:W-:-:S02]  /*7a480*/  IADD3 R26, P4, R26, R28, RZ ;  /* 0x0000001c1a1a7210 */ /* 0x010fc40007f9e0ff */
[----:B-1----:R-:W-:Y:S01]  /*7a490*/  MOV R22, R30 ;  /* 0x0000001e00167202 */ /* 0x002fe20000000f00 */
[----:B------:R-:W-:Y:S01]  /*7a4a0*/  STL [R1+0x18a0], R30 ;  /* 0x0018a01e01007387 */ /* 0x000fe20000100800 */
[--C-:B------:R-:W-:Y:S02]  /*7a4b0*/  IMAD.X R35, R35, 0x1, R0.reuse, P3 ;  /* 0x0000000123237824 */ /* 0x100fe400018e0600 */
[----:B------:R-:W-:Y:S02]  /*7a4c0*/  IMAD.X R27, R27, 0x1, R0, P4 ;  /* 0x000000011b1b7824 */ /* 0x000fe400020e0600 */
[----:B------:R-:W-:Y:S01]  /*7a4d0*/  IMAD.MOV.U32 R23, RZ, RZ, R35 ;  /* 0x000000ffff177224 */ /* 0x000fe200078e0023 */
[----:B------:R1:W-:Y:S01]  /*7a4e0*/  STL [R1+0x1894], R35 ;  /* 0x0018942301007387 */ /* 0x0003e20000100800 */
[----:B------:R-:W-:Y:S02]  /*7a4f0*/  STL [R1+0x1868], R26 ;  /* 0x0018681a01007387 */ /* 0x000fe40000100800 */
[----:B------:R3:W-:Y:S01]  /*7a500*/  STL [R1+0x185c], R27 ;  /* 0x00185c1b01007387 */ /* 0x0007e20000100800 */
[----:B------:R4:W-:Y:S04]  /*7a510*/  LDGSTS.E [R21+0x7200], [R22.64], P2 ;  /* 0x0720000016157fae */ /* 0x0009e80009121844 */
[----:B-1----:R-:W2:Y:S01]  /*7a520*/  LDL.LU R35, [R1+0x17d4] ;  /* 0x0017d40001237983 */ /* 0x002ea20000300800 */
[----:B------:R-:W2:Y:S02]  /*7a530*/  LDL.LU R30, [R1+0x17e0] ;  /* 0x0017e000011e7983 */ /* 0x000ea40000300800 */
[----:B----4-:R-:W-:-:S02]  /*7a540*/  IMAD.MOV.U32 R23, RZ, RZ, R27 ;  /* 0x000000ffff177224 */ /* 0x010fc400078e001b */
[----:B------:R-:W-:Y:S01]  /*7a550*/  IMAD.MOV.U32 R22, RZ, RZ, R26 ;  /* 0x000000ffff167224 */ /* 0x000fe200078e001a */
[----:B---3--:R-:W3:Y:S01]  /*7a560*/  LDL.LU R27, [R1+0x179c] ;  /* 0x00179c00011b7983 */ /* 0x008ee20000300800 */
[----:B------:R-:W4:Y:S01]  /*7a570*/  LDL.LU R26, [R1+0x17a8] ;  /* 0x0017a800011a7983 */ /* 0x000f220000300800 */
[----:B------:R-:W-:-:S04]  /*7a580*/  ISETP.GT.AND P1, PT, R3, 0x20, PT ;  /* 0x000000200300780c */ /* 0x000fc80003f24270 */
[----:B------:R-:W-:-:S04]  /*7a590*/  SEL R20, RZ, 0x4, !P1 ;  /* 0x00000004ff147807 */ /* 0x000fc80004800000 */
[----:B------:R-:W-:Y:S02]  /*7a5a0*/  SEL R20, R20, RZ, !P0 ;  /* 0x000000ff14147207 */ /* 0x000fe40004000000 */
[----:B------:R-:W-:Y:S02]  /*7a5b0*/  ISETP.GT.AND P2, PT, R3, 0x24, PT ;  /* 0x000000240300780c */ /* 0x000fe40003f44270 */
[----:B------:R-:W-:Y:S02]  /*7a5c0*/  ISETP.NE.U32.AND P1, PT, R20, RZ, PT ;  /* 0x000000ff1400720c */ /* 0x000fe40003f25070 */
[----:B------:R-:W-:Y:S01]  /*7a5d0*/  SEL R20, RZ, 0x4, !P2 ;  /* 0x00000004ff147807 */ /* 0x000fe20005000000 */
[----:B------:R-:W-:-:S03]  /*7a5e0*/  IADD3 R37, P3, R37, R28, RZ ;  /* 0x0000001c25257210 */ /* 0x000fc60007f7e0ff */
[----:B------:R-:W-:Y:S02]  /*7a5f0*/  SEL R20, R20, RZ, !P0 ;  /* 0x000000ff14147207 */ /* 0x000fe40004000000 */
[----:B------:R-:W-:Y:S02]  /*7a600*/  IADD3 R24, P4, R24, R28, RZ ;  /* 0x0000001c18187210 */ /* 0x000fe40007f9e0ff */
[----:B------:R-:W-:-:S03]  /*7a610*/  ISETP.NE.U32.AND P2, PT, R20, RZ, PT ;  /* 0x000000ff1400720c */ /* 0x000fc60003f45070 */
[----:B------:R1:W-:Y:S04]  /*7a620*/  LDGSTS.E [R21+0x8000], [R22.64], P1 ;  /* 0x0800000016157fae */ /* 0x0003e80008921844 */
[----:B------:R-:W-:Y:S01]  /*7a630*/  STL [R1+0x1860], R37 ;  /* 0x0018602501007387 */ /* 0x000fe20000100800 */
[----:B-1----:R-:W-:Y:S01]  /*7a640*/  IMAD.MOV.U32 R22, RZ, RZ, R37 ;  /* 0x000000ffff167224 */ /* 0x002fe200078e0025 */
[----:B------:R-:W-:-:S05]  /*7a650*/  IADD3.X R38, R38, R0, RZ, P3, !PT ;  /* 0x0000000026267210 */ /* 0x000fca0001ffe4ff */
[----:B------:R-:W-:Y:S02]  /*7a660*/  IMAD.MOV.U32 R23, RZ, RZ, R38 ;  /* 0x000000ffff177224 */ /* 0x000fe400078e0026 */
[--C-:B------:R-:W-:Y:S01]  /*7a670*/  IMAD.X R33, R33, 0x1, R0.reuse, P4 ;  /* 0x0000000121217824 */ /* 0x100fe200020e0600 */
[----:B------:R-:W-:Y:S04]  /*7a680*/  STL [R1+0x1854], R38 ;  /* 0x0018542601007387 */ /* 0x000fe80000100800 */
[----:B------:R1:W-:Y:S01]  /*7a690*/  LDGSTS.E [R21+0x8200], [R22.64], P1 ;  /* 0x0820000016157fae */ /* 0x0003e20008921844 */
[-C--:B------:R-:W-:Y:S02]  /*7a6a0*/  IADD3 R29, P3, R29, R28.reuse, RZ ;  /* 0x0000001c1d1d7210 */ /* 0x080fe40007f7e0ff */
[----:B------:R-:W-:Y:S01]  /*7a6b0*/  IADD3 R25, P4, R25, R28, RZ ;  /* 0x0000001c19197210 */ /* 0x000fe20007f9e0ff */
[----:B------:R-:W-:Y:S01]  /*7a6c0*/  STL [R1+0x1828], R24 ;  /* 0x0018281801007387 */ /* 0x000fe20000100800 */
[----:B------:R-:W-:Y:S01]  /*7a6d0*/  ISETP.GT.AND P1, PT, R3, 0x28, PT ;  /* 0x000000280300780c */ /* 0x000fe20003f24270 */
[----:B------:R-:W-:-:S02]  /*7a6e0*/  IMAD.X R34, R34, 0x1, R0, P3 ;  /* 0x0000000122227824 */ /* 0x000fc400018e0600 */
[----:B------:R1:W-:Y:S02]  /*7a6f0*/  STL [R1+0x181c], R33 ;  /* 0x00181c2101007387 */ /* 0x0003e40000100800 */
[----:B-1----:R-:W-:Y:S01]  /*7a700*/  MOV R22, R24 ;  /* 0x0000001800167202 */ /* 0x002fe20000000f00 */
[----:B------:R-:W-:Y:S02]  /*7a710*/  IMAD.MOV.U32 R23, RZ, RZ, R33 ;  /* 0x000000ffff177224 */ /* 0x000fe400078e0021 */
[----:B------:R-:W-:Y:S01]  /*7a720*/  IMAD.X R36, R36, 0x1, R0, P4 ;  /* 0x0000000124247824 */ /* 0x000fe200020e0600 */
[----:B------:R-:W-:Y:S02]  /*7a730*/  SEL R20, RZ, 0x4, !P1 ;  /* 0x00000004ff147807 */ /* 0x000fe40004800000 */
[----:B------:R1:W-:Y:S04]  /*7a740*/  LDGSTS.E [R21+0x9000], [R22.64], P2 ;  /* 0x0900000016157fae */ /* 0x0003e80009121844 */
[----:B------:R-:W3:Y:S01]  /*7a750*/  LDL.LU R33, [R1+0x17a0] ;  /* 0x0017a00001217983 */ /* 0x000ee20000300800 */
[----:B------:R-:W3:Y:S02]  /*7a760*/  LDL.LU R24, [R1+0x1768] ;  /* 0x0017680001187983 */ /* 0x000ee40000300800 */
[----:B------:R-:W-:Y:S02]  /*7a770*/  STL [R1+0x1820], R29 ;  /* 0x0018201d01007387 */ /* 0x000fe40000100800 */
[----:B------:R1:W-:Y:S01]  /*7a780*/  STL [R1+0x1814], R34 ;  /* 0x0018142201007387 */ /* 0x0003e20000100800 */
[----:B------:R1:W-:Y:S01]  /*7a790*/  STL [R1+0x17e8], R25 ;  /* 0x0017e81901007387 */ /* 0x0003e20000100800 */
[----:B------:R-:W-:Y:S01]  /*7a7a0*/  SEL R20, R20, RZ, !P0 ;  /* 0x000000ff14147207 */ /* 0x000fe20004000000 */
[----:B-1----:R-:W-:Y:S01]  /*7a7b0*/  IMAD.MOV.U32 R23, RZ, RZ, R34 ;  /* 0x000000ffff177224 */ /* 0x002fe200078e0022 */
[----:B------:R-:W-:Y:S01]  /*7a7c0*/  MOV R22, R29 ;  /* 0x0000001d00167202 */ /* 0x000fe20000000f00 */
[----:B------:R-:W3:Y:S01]  /*7a7d0*/  LDL.LU R34, [R1+0x1794] ;  /* 0x0017940001227983 */ /* 0x000ee20000300800 */
[----:B------:R-:W-:Y:S02]  /*7a7e0*/  STL [R1+0x17dc], R36 ;  /* 0x0017dc2401007387 */ /* 0x000fe40000100800 */
[----:B------:R-:W3:Y:S01]  /*7a7f0*/  LDL.LU R29, [R1+0x175c] ;  /* 0x00175c00011d7983 */ /* 0x000ee20000300800 */
[----:B------:R-:W-:Y:S01]  /*7a800*/  ISETP.NE.U32.AND P1, PT, R20, RZ, PT ;  /* 0x000000ff1400720c */ /* 0x000fe20003f25070 */
[----:B------:R1:W-:Y:S04]  /*7a810*/  LDGSTS.E [R21+0x9200], [R22.64], P2 ;  /* 0x0920000016157fae */ /* 0x0003e80009121844 */
[----:B------:R-:W3:Y:S01]  /*7a820*/  LDL.LU R37, [R1+0x1760] ;  /* 0x0017600001257983 */ /* 0x000ee20000300800 */
[----:B-1----:R-:W-:-:S02]  /*7a830*/  IMAD.MOV.U32 R22, RZ, RZ, R25 ;  /* 0x000000ffff167224 */ /* 0x002fc400078e0019 */
[----:B------:R-:W-:Y:S01]  /*7a840*/  IMAD.MOV.U32 R23, RZ, RZ, R36 ;  /* 0x000000ffff177224 */ /* 0x000fe200078e0024 */
[----:B------:R-:W3:Y:S04]  /*7a850*/  LDL.LU R25, [R1+0x1728] ;  /* 0x0017280001197983 */ /* 0x000ee80000300800 */
[----:B------:R1:W-:Y:S01]  /*7a860*/  LDGSTS.E [R21+0xa000], [R22.64], P1 ;  /* 0x0a00000016157fae */ /* 0x0003e20008921844 */
[----:B--2---:R-:W-:-:S04]  /*7a870*/  IADD3 R30, P3, R30, R28, RZ ;  /* 0x0000001c1e1e7210 */ /* 0x004fc80007f7e0ff */
[----:B------:R-:W-:Y:S02]  /*7a880*/  IADD3.X R35, R35, R0, RZ, P3, !PT ;  /* 0x0000000023237210 */ /* 0x000fe40001ffe4ff */
[----:B----4-:R-:W-:Y:S01]  /*7a890*/  IADD3 R26, P4, R26, R28, RZ ;  /* 0x0000001c1a1a7210 */ /* 0x010fe20007f9e0ff */
[----:B------:R2:W-:Y:S02]  /*7a8a0*/  STL [R1+0x17e0], R30 ;  /* 0x0017e01e01007387 */ /* 0x0005e40000100800 */
[----:B------:R4:W-:Y:S02]  /*7a8b0*/  STL [R1+0x17d4], R35 ;  /* 0x0017d42301007387 */ /* 0x0009e40000100800 */
[----:B-1----:R-:W-:Y:S02]  /*7a8c0*/  IMAD.MOV.U32 R22, RZ, RZ, R30 ;  /* 0x000000ffff167224 */ /* 0x002fe400078e001e */
[----:B------:R-:W-:Y:S02]  /*7a8d0*/  IMAD.MOV.U32 R23, RZ, RZ, R35 ;  /* 0x000000ffff177224 */ /* 0x000fe400078e0023 */
[----:B---3--:R-:W-:Y:S01]  /*7a8e0*/  IMAD.X R27, R27, 0x1, R0, P4 ;  /* 0x000000011b1b7824 */ /* 0x008fe200020e0600 */
[----:B------:R-:W-:Y:S01]  /*7a8f0*/  STL [R1+0x17a8], R26 ;  /* 0x0017a81a01007387 */ /* 0x000fe20000100800 */
[----:B------:R-:W3:Y:S03]  /*7a900*/  LDL.LU R38, [R1+0x1754] ;  /* 0x0017540001267983 */ /* 0x000ee60000300800 */
[----:B------:R1:W-:Y:S04]  /*7a910*/  LDGSTS.E [R21+0xa200], [R22.64], P1 ;  /* 0x0a20000016157fae */ /* 0x0003e80008921844 */
[----:B------:R1:W-:Y:S01]  /*7a920*/  STL [R1+0x179c], R27 ;  /* 0x00179c1b01007387 */ /* 0x0003e20000100800 */
[----:B--2---:R-:W2:Y:S02]  /*7a930*/  LDL.LU R30, [R1+0x171c] ;  /* 0x00171c00011e7983 */ /* 0x004ea40000300800 */
[----:B----4-:R-:W4:Y:S02]  /*7a940*/  LDL.LU R35, [R1+0x1714] ;  /* 0x0017140001237983 */ /* 0x010f240000300800 */
[----:B-1----:R-:W-:-:S02]  /*7a950*/  IMAD.MOV.U32 R23, RZ, RZ, R27 ;  /* 0x000000ffff177224 */ /* 0x002fc400078e001b */
[----:B------:R-:W4:Y:S01]  /*7a960*/  LDL.LU R27, [R1+0x1720] ;  /* 0x00172000011b7983 */ /* 0x000f220000300800 */
[----:B------:R-:W-:Y:S01]  /*7a970*/  MOV R22, R26 ;  /* 0x0000001a00167202 */ /* 0x000fe20000000f00 */
[----:B------:R-:W4:Y:S02]  /*7a980*/  LDL.LU R36, [R1+0x16dc] ;  /* 0x0016dc0001247983 */ /* 0x000f240000300800 */
[----:B------:R-:W4:Y:S01]  /*7a990*/  LDL.LU R26, [R1+0x16e8] ;  /* 0x0016e800011a7983 */ /* 0x000f220000300800 */
[----:B------:R-:W-:-:S04]  /*7a9a0*/  ISETP.GT.AND P2, PT, R3, 0x2c, PT ;  /* 0x0000002c0300780c */ /* 0x000fc80003f44270 */
[----:B------:R-:W-:-:S04]  /*7a9b0*/  SEL R20, RZ, 0x4, !P2 ;  /* 0x00000004ff147807 */ /* 0x000fc80005000000 */
[----:B------:R-:W-:-:S04]  /*7a9c0*/  SEL R20, R20, RZ, !P0 ;  /* 0x000000ff14147207 */ /* 0x000fc80004000000 */
[----:B------:R-:W-:Y:S02]  /*7a9d0*/  ISETP.NE.U32.AND P2, PT, R20, RZ, PT ;  /* 0x000000ff1400720c */ /* 0x000fe40003f45070 */
[----:B------:R-:W-:-:S04]  /*7a9e0*/  ISETP.GT.AND P1, PT, R3, 0x30, PT ;  /* 0x000000300300780c */ /* 0x000fc80003f24270 */
[----:B------:R-:W-:-:S04]  /*7a9f0*/  SEL R20, RZ, 0x4, !P1 ;  /* 0x00000004ff147807 */ /* 0x000fc80004800000 */
[----:B------:R-:W-:-:S03]  /*7aa00*/  SEL R20, R20, RZ, !P0 ;  /* 0x000000ff14147207 */ /* 0x000fc60004000000 */
[----:B------:R1:W-:Y:S01]  /*7aa10*/  LDGSTS.E [R21+0xb000], [R22.64], P2 ;  /* 0x0b00000016157fae */ /* 0x0003e20009121844 */
[----:B------:R-:W-:Y:S02]  /*7aa20*/  ISETP.NE.U32.AND P1, PT, R20, RZ, PT ;  /* 0x000000ff1400720c */ /* 0x000fe40003f25070 */
[-C--:B------:R-:W-:Y:S02]  /*7aa30*/  IADD3 R33, P3, R33, R28.reuse, RZ ;  /* 0x0000001c21217210 */ /* 0x080fe40007f7e0ff */
[----:B------:R-:W-:Y:S02]  /*7aa40*/  IADD3 R24, P4, R24, R28, RZ ;  /* 0x0000001c18187210 */ /* 0x000fe40007f9e0ff */
[----:B-1----:R-:W-:Y:S01]  /*7aa50*/  MOV R22, R33 ;  /* 0x0000002100167202 */ /* 0x002fe20000000f00 */
[----:B------:R-:W-:Y:S01]  /*7aa60*/  STL [R1+0x17a0], R33 ;  /* 0x0017a02101007387 */ /* 0x000fe20000100800 */
[--C-:B------:R-:W-:Y:S02]  /*7aa70*/  IMAD.X R34, R34, 0x1, R0.reuse, P3 ;  /* 0x0000000122227824 */ /* 0x100fe400018e0600 */
[----:B------:R-:W-:-:S02]  /*7aa80*/  IMAD.X R29, R29, 0x1, R0, P4 ;  /* 0x000000011d1d7824 */ /* 0x000fc400020e0600 */
[----:B------:R-:W-:Y:S01]  /*7aa90*/  IMAD.MOV.U32 R23, RZ, RZ, R34 ;  /* 0x000000ffff177224 */ /* 0x000fe200078e0022 */
[----:B------:R1:W-:Y:S01]  /*7aaa0*/  STL [R1+0x1794], R34 ;  /* 0x0017942201007387 */ /* 0x0003e20000100800 */
[----:B------:R-:W-:Y:S02]  /*7aab0*/  STL [R1+0x1768], R24 ;  /* 0x0017681801007387 */ /* 0x000fe40000100800 */
[----:B------:R1:W-:Y:S01]  /*7aac0*/  STL [R1+0x175c], R29 ;  /* 0x00175c1d01007387 */ /* 0x0003e20000100800 */
[----:B------:R1:W-:Y:S01]  /*7aad0*/  LDGSTS.E [R21+0xb200], [R22.64], P2 ;  /* 0x0b20000016157fae */ /* 0x0003e20009121844 */
[----:B------:R-:W-:-:S03]  /*7aae0*/  ISETP.GT.AND P2, PT, R3, 0x34, PT ;  /* 0x000000340300780c */ /* 0x000fc60003f44270 */
[----:B-1----:R-:W4:Y:S01]  /*7aaf0*/  LDL.LU R34, [R1+0x16d4] ;  /* 0x0016d40001227983 */ /* 0x002f220000300800 */
[----:B------:R-:W4:Y:S01]  /*7ab00*/  LDL.LU R33, [R1+0x16e0] ;  /* 0x0016e00001217983 */ /* 0x000f220000300800 */
[----:B------:R-:W-:Y:S01]  /*7ab10*/  SEL R20, RZ, 0x4, !P2 ;  /* 0x00000004ff147807 */ /* 0x000fe20005000000 */
[----:B------:R-:W-:Y:S02]  /*7ab20*/  IMAD.MOV.U32 R23, RZ, RZ, R29 ;  /* 0x000000ffff177224 */ /* 0x000fe400078e001d */
[----:B------:R-:W-:Y:S01]  /*7ab30*/  IMAD.MOV.U32 R22, RZ, RZ, R24 ;  /* 0x000000ffff167224 */ /* 0x000fe200078e0018 */
[----:B------:R-:W4:Y:S01]  /*7ab40*/  LDL.LU R29, [R1+0x169c] ;  /* 0x00169c00011d7983 */ /* 0x000f220000300800 */
[----:B------:R-:W4:Y:S01]  /*7ab50*/  LDL.LU R24, [R1+0x16a8] ;  /* 0x0016a80001187983 */ /* 0x000f220000300800 */
[----:B------:R-:W-:Y:S02]  /*7ab60*/  IADD3 R37, P3, R37, R28, RZ ;  /* 0x0000001c25257210 */ /* 0x000fe40007f7e0ff */
[----:B------:R-:W-:-:S02]  /*7ab70*/  SEL R20, R20, RZ, !P0 ;  /* 0x000000ff14147207 */ /* 0x000fc40004000000 */
[----:B------:R-:W-:Y:S01]  /*7ab80*/  IADD3 R25, P4, R25, R28, RZ ;  /* 0x0000001c19197210 */ /* 0x000fe20007f9e0ff */
[----:B------:R1:W-:Y:S01]  /*7ab90*/  LDGSTS.E [R21+0xc000], [R22.64], P1 ;  /* 0x0c00000016157fae */ /* 0x0003e20008921844 */
[----:B------:R-:W-:-:S03]  /*7aba0*/  ISETP.NE.U32.AND P2, PT, R20, RZ, PT ;  /* 0x000000ff1400720c */ /* 0x000fc60003f45070 */
[----:B------:R-:W-:Y:S01]  /*7abb0*/  STL [R1+0x1760], R37 ;  /* 0x0017602501007387 */ /* 0x000fe20000100800 */
[----:B-1----:R-:W-:Y:S01]  /*7abc0*/  IMAD.MOV.U32 R22, RZ, RZ, R37 ;  /* 0x000000ffff167224 */ /* 0x002fe200078e0025 */
[----:B---3--:R-:W-:Y:S01]  /*7abd0*/  IADD3.X R38, R38, R0, RZ, P3, !PT ;  /* 0x0000000026267210 */ /* 0x008fe20001ffe4ff */
[----:B--2---:R-:W-:-:S04]  /*7abe0*/  IMAD.X R30, R30, 0x1, R0, P4 ;  /* 0x000000011e1e7824 */ /* 0x004fc800020e0600 */
[----:B------:R-:W-:Y:S01]  /*7abf0*/  IMAD.MOV.U32 R23, RZ, RZ, R38 ;  /* 0x000000ffff177224 */ /* 0x000fe200078e0026 */
[----:B------:R-:W-:Y:S01]  /*7ac00*/  STL [R1+0x1754], R38 ;  /* 0x0017542601007387 */ /* 0x000fe20000100800 */
[----:B------:R-:W-:Y:S02]  /*7ac10*/  STL [R1+0x1728], R25 ;  /* 0x0017281901007387 */ /* 0x000fe40000100800 */
[----:B------:R1:W-:Y:S01]  /*7ac20*/  STL [R1+0x171c], R30 ;  /* 0x00171c1e01007387 */ /* 0x0003e20000100800 */
[----:B------:R2:W-:Y:S01]  /*7ac30*/  LDGSTS.E [R21+0xc200], [R22.64], P1 ;  /* 0x0c20000016157fae */ /* 0x0005e20008921844 */
[-C--:B----4-:R-:W-:Y:S02]  /*7ac40*/  IADD3 R27, P3, R27, R28.reuse, RZ ;  /* 0x0000001c1b1b7210 */ /* 0x090fe40007f7e0ff */
[----:B------:R-:W-:-:S03]  /*7ac50*/  IADD3 R26, P4, R26, R28, RZ ;  /* 0x0000001c1a1a7210 */ /* 0x000fc60007f9e0ff */
[----:B------:R-:W-:Y:S01]  /*7ac60*/  IMAD.X R35, R35, 0x1, R0, P3 ;  /* 0x0000000123237824 */ /* 0x000fe200018e0600 */
[----:B--2---:R-:W-:Y:S01]  /*7ac70*/  MOV R22, R25 ;  /* 0x0000001900167202 */ /* 0x004fe20000000f00 */
[----:B------:R-:W-:Y:S02]  /*7ac80*/  IMAD.MOV.U32 R23, RZ, RZ, R30 ;  /* 0x000000ffff177224 */ /* 0x000fe400078e001e */
[----:B------:R-:W-:Y:S01]  /*7ac90*/  IMAD.X R36, R36, 0x1, R0, P4 ;  /* 0x0000000124247824 */ /* 0x000fe200020e0600 */
[----:B-1----:R-:W2:Y:S01]  /*7aca0*/  LDL.LU R30, [R1+0x16a0] ;  /* 0x0016a000011e7983 */ /* 0x002ea20000300800 */
[----:B------:R-:W3:Y:S02]  /*7acb0*/  LDL.LU R25, [R1+0x1668] ;  /* 0x0016680001197983 */ /* 0x000ee40000300800 */
[----:B------:R-:W-:Y:S01]  /*7acc0*/  STL [R1+0x1720], R27 ;  /* 0x0017201b01007387 */ /* 0x000fe20000100800 */
[----:B------:R1:W-:Y:S01]  /*7acd0*/  LDGSTS.E [R21+0xd000], [R22.64], P2 ;  /* 0x0d00000016157fae */ /* 0x0003e20009121844 */
[----:B------:R4:W-:Y:S02]  /*7ace0*/  STL [R1+0x1714], R35 ;  /* 0x0017142301007387 */ /* 0x0009e40000100800 */
[----:B------:R1:W-:Y:S02]  /*7acf0*/  STL [R1+0x16e8], R26 ;  /* 0x0016e81a01007387 */ /* 0x0003e40000100800 */
[----:B-1----:R-:W-:Y:S01]  /*7ad00*/  IMAD.MOV.U32 R23, RZ, RZ, R35 ;  /* 0x000000ffff177224 */ /* 0x002fe200078e0023 */
[----:B------:R-:W-:Y:S01]  /*7ad10*/  MOV R22, R27 ;  /* 0x0000001b00167202 */ /* 0x000fe20000000f00 */
[----:B----4-:R-:W4:Y:S01]  /*7ad20*/  LDL.LU R35, [R1+0x1694] ;  /* 0x0016940001237983 */ /* 0x010f220000300800 */
        /* <DEDUP_REMOVED lines=19> */
[----:B------:R-:W-:-:S03]  /*7ae60*/  IADD3 R24, P4, R24, R28, RZ ;  /* 0x0000001c18187210 */ /* 0x000fc60007f9e0ff */
[----:B------:R1:W-:Y:S02]  /*7ae70*/  STL [R1+0x16d4], R34 ;  /* 0x0016d42201007387 */ /* 0x0003e40000100800 */
[----:B-1----:R-:W-:Y:S02]  /*7ae80*/  IMAD.MOV.U32 R22, RZ, RZ, R33 ;  /* 0x000000ffff167224 */ /* 0x002fe400078e0021 */
[----:B------:R-:W-:Y:S02]  /*7ae90*/  IMAD.MOV.U32 R23, RZ, RZ, R34 ;  /* 0x000000ffff177224 */ /* 0x000fe400078e0022 */
[----:B------:R-:W-:Y:S01]  /*7aea0*/  IMAD.X R29, R29, 0x1, R0, P4 ;  /* 0x000000011d1d7824 */ /* 0x000fe200020e0600 */
[----:B------:R-:W-:Y:S01]  /*7aeb0*/  STL [R1+0x16a8], R24 ;  /* 0x0016a81801007387 */ /* 0x000fe20000100800 */
[----:B------:R-:W4:Y:S03]  /*7aec0*/  LDL.LU R38, [R1+0x1654] ;  /* 0x0016540001267983 */ /* 0x000f260000300800 */
[----:B------:R1:W-:Y:S04]  /*7aed0*/  LDGSTS.E [R21+0xe200], [R22.64], P1 ;  /* 0x0e20000016157fae */ /* 0x0003e80008921844 */
[----:B------:R1:W-:Y:S01]  /*7aee0*/  STL [R1+0x169c], R29 ;  /* 0x00169c1d01007387 */ /* 0x0003e20000100800 */
[----:B------:R-:W4:Y:S02]  /*7aef0*/  LDL.LU R33, [R1+0x1230] ;  /* 0x0012300001217983 */ /* 0x000f240000300800 */
[----:B------:R-:W4:Y:S02]  /*7af00*/  LDL.LU R34, [R1+0x1238] ;  /* 0x0012380001227983 */ /* 0x000f240000300800 */
[----:B-1----:R-:W-:-:S02]  /*7af10*/  IMAD.MOV.U32 R23, RZ, RZ, R29 ;  /* 0x000000ffff177224 */ /* 0x002fc400078e001d */
[----:B------:R-:W4:Y:S01]  /*7af20*/  LDL.LU R29, [R1+0x123c] ;  /* 0x00123c00011d7983 */ /* 0x000f220000300800 */
[----:B------:R-:W-:Y:S01]  /*7af30*/  MOV R22, R24 ;  /* 0x0000001800167202 */ /* 0x000fe20000000f00 */
[----:B------:R-:W4:Y:S02]  /*7af40*/  LDL.LU R36, [R1+0x1270] ;  /* 0x0012700001247983 */ /* 0x000f240000300800 */
[----:B------:R-:W4:Y:S02]  /*7af50*/  LDL.LU R24, [R1+0x1274] ;  /* 0x0012740001187983 */ /* 0x000f240000300800 */
[----:B------:R1:W-:Y:S01]  /*7af60*/  LDGSTS.E [R21+0xf000], [R22.64], P2 ;  /* 0x0f00000016157fae */ /* 0x0003e20009121844 */
[-C--:B--2---:R-:W-:Y:S02]  /*7af70*/  IADD3 R30, P3, R30, R28.reuse, RZ ;  /* 0x0000001c1e1e7210 */ /* 0x084fe40007f7e0ff */
[----:B---3--:R-:W-:Y:S02]  /*7af80*/  IADD3 R25, P4, R25, R28, RZ ;  /* 0x0000001c19197210 */ /* 0x008fe40007f9e0ff */
[----:B-1----:R-:W-:Y:S01]  /*7af90*/  MOV R22, R30 ;  /* 0x0000001e00167202 */ /* 0x002fe20000000f00 */
[----:B------:R-:W-:Y:S01]  /*7afa0*/  STL [R1+0x16a0], R30 ;  /* 0x0016a01e01007387 */ /* 0x000fe20000100800 */
[----:B----4-:R-:W-:-:S02]  /*7afb0*/  IMAD.X R35, R35, 0x1, R0, P3 ;  /* 0x0000000123237824 */ /* 0x010fc400018e0600 */
[----:B------:R-:W-:Y:S02]  /*7afc0*/  IMAD.X R27, R27, 0x1, R0, P4 ;  /* 0x000000011b1b7824 */ /* 0x000fe400020e0600 */
[----:B------:R-:W-:Y:S01]  /*7afd0*/  IMAD.MOV.U32 R23, RZ, RZ, R35 ;  /* 0x000000ffff177224 */ /* 0x000fe200078e0023 */
[----:B------:R1:W-:Y:S01]  /*7afe0*/  STL [R1+0x1694], R35 ;  /* 0x0016942301007387 */ /* 0x0003e20000100800 */
[----:B------:R-:W-:Y:S02]  /*7aff0*/  STL [R1+0x1668], R25 ;  /* 0x0016681901007387 */ /* 0x000fe40000100800 */
[----:B------:R2:W-:Y:S01]  /*7b000*/  STL [R1+0x165c], R27 ;  /* 0x00165c1b01007387 */ /* 0x0005e20000100800 */
[----:B------:R3:W-:Y:S04]  /*7b010*/  LDGSTS.E [R21+0xf200], [R22.64], P2 ;  /* 0x0f20000016157fae */ /* 0x0007e80009121844 */
[----:B-1----:R-:W4:Y:S01]  /*7b020*/  LDL.LU R35, [R1+0x1278] ;  /* 0x0012780001237983 */ /* 0x002f220000300800 */
[----:B------:R-:W4:Y:S02]  /*7b030*/  LDL.LU R30, [R1+0x127c] ;  /* 0x00127c00011e7983 */ /* 0x000f240000300800 */
[----:B---3--:R-:W-:-:S02]  /*7b040*/  IMAD.MOV.U32 R23, RZ, RZ, R27 ;  /* 0x000000ffff177224 */ /* 0x008fc400078e001b */
[----:B------:R-:W-:Y:S01]  /*7b050*/  IMAD.MOV.U32 R22, RZ, RZ, R25 ;  /* 0x000000ffff167224 */ /* 0x000fe200078e0019 */
[----:B--2---:R-:W2:Y:S01]  /*7b060*/  LDL.LU R27, [R1+0x12b0] ;  /* 0x0012b000011b7983 */ /* 0x004ea20000300800 */
[----:B------:R-:W3:Y:S01]  /*7b070*/  LDL.LU R25, [R1+0x12b4] ;  /* 0x0012b40001197983 */ /* 0x000ee20000300800 */
        /* <DEDUP_REMOVED lines=15> */
[----:B------:R-:W-:Y:S01]  /*7b170*/  IMAD.X R33, R33, 0x1, R0, P4 ;  /* 0x0000000121217824 */ /* 0x000fe200020e0600 */
[----:B------:R-:W-:Y:S04]  /*7b180*/  STL [R1+0x1654], R38 ;  /* 0x0016542601007387 */ /* 0x000fe80000100800 */
[----:B------:R1:W-:Y:S01]  /*7b190*/  LDGSTS.E [R21+0x10200], [R22.64], P1 ;  /* 0x1020000016157fae */ /* 0x0003e20008921844 */
[----:B------:R-:W-:Y:S01]  /*7b1a0*/  ISETP.GT.AND P1, PT, R3, 0x48, PT ;  /* 0x000000480300780c */ /* 0x000fe20003f24270 */
[----:B------:R-:W-:Y:S01]  /*7b1b0*/  STL [R1+0x1234], R26 ;  /* 0x0012341a01007387 */ /* 0x000fe20000100800 */
[-C--:B------:R-:W-:Y:S01]  /*7b1c0*/  IADD3 R29, P3, R29, R28.reuse, RZ ;  /* 0x0000001c1d1d7210 */ /* 0x080fe20007f7e0ff */
[----:B------:R1:W-:Y:S01]  /*7b1d0*/  STL [R1+0x1230], R33 ;  /* 0x0012302101007387 */ /* 0x0003e20000100800 */
[----:B------:R-:W-:-:S02]  /*7b1e0*/  IADD3 R24, P4, R24, R28, RZ ;  /* 0x0000001c18187210 */ /* 0x000fc40007f9e0ff */
[----:B-1----:R-:W-:Y:S01]  /*7b1f0*/  MOV R22, R26 ;  /* 0x0000001a00167202 */ /* 0x002fe20000000f00 */
[----:B------:R-:W-:Y:S02]  /*7b200*/  IMAD.MOV.U32 R23, RZ, RZ, R33 ;  /* 0x000000ffff177224 */ /* 0x000fe400078e0021 */
[--C-:B------:R-:W-:Y:S01]  /*7b210*/  IMAD.X R34, R34, 0x1, R0.reuse, P3 ;  /* 0x0000000122227824 */ /* 0x100fe200018e0600 */
[----:B------:R-:W-:Y:S01]  /*7b220*/  SEL R20, RZ, 0x4, !P1 ;  /* 0x00000004ff147807 */ /* 0x000fe20004800000 */
[----:B------:R-:W2:Y:S01]  /*7b230*/  LDL.LU R33, [R1+0x12bc] ;  /* 0x0012bc0001217983 */ /* 0x000ea20000300800 */
[----:B------:R-:W2:Y:S02]  /*7b240*/  LDL.LU R26, [R1+0x12f4] ;  /* 0x0012f400011a7983 */ /* 0x000ea40000300800 */
[----:B------:R-:W-:Y:S01]  /*7b250*/  STL [R1+0x123c], R29 ;  /* 0x00123c1d01007387 */ /* 0x000fe20000100800 */
[----:B------:R1:W-:Y:S01]  /*7b260*/  LDGSTS.E [R21+0x11000], [R22.64], P2 ;  /* 0x1100000016157fae */ /* 0x0003e20009121844 */
[----:B------:R1:W-:Y:S02]  /*7b270*/  STL [R1+0x1238], R34 ;  /* 0x0012382201007387 */ /* 0x0003e40000100800 */
[----:B------:R1:W-:Y:S01]  /*7b280*/  STL [R1+0x1274], R24 ;  /* 0x0012741801007387 */ /* 0x0003e20000100800 */
[----:B------:R-:W-:Y:S01]  /*7b290*/  SEL R20, R20, RZ, !P0 ;  /* 0x000000ff14147207 */ /* 0x000fe20004000000 */
[----:B------:R-:W-:-:S03]  /*7b2a0*/  IMAD.X R36, R36, 0x1, R0, P4 ;  /* 0x0000000124247824 */ /* 0x000fc600020e0600 */
[----:B------:R-:W-:Y:S01]  /*7b2b0*/  ISETP.NE.U32.AND P1, PT, R20, RZ, PT ;  /* 0x000000ff1400720c */ /* 0x000fe20003f25070 */
[----:B-1----:R-:W-:Y:S02]  /*7b2c0*/  IMAD.MOV.U32 R23, RZ, RZ, R34 ;  /* 0x000000ffff177224 */ /* 0x002fe400078e0022 */
[----:B------:R-:W2:Y:S01]  /*7b2d0*/  LDL.LU R34, [R1+0x12b8] ;  /* 0x0012b80001227983 */ /* 0x000ea20000300800 */
[----:B------:R-:W-:Y:S01]  /*7b2e0*/  MOV R22, R29 ;  /* 0x0000001d00167202 */ /* 0x000fe20000000f00 */
[----:B------:R-:W-:Y:S02]  /*7b2f0*/  STL [R1+0x1270], R36 ;  /* 0x0012702401007387 */ /* 0x000fe40000100800 */
[----:B------:R-:W2:Y:S01]  /*7b300*/  LDL.LU R29, [R1+0x12f0] ;  /* 0x0012f000011d7983 */ /* 0x000ea20000300800 */
[----:B------:R-:W2:Y:S04]  /*7b310*/  LDL.LU R37, [R1+0x12fc] ;  /* 0x0012fc0001257983 */ /* 0x000ea80000300800 */
[----:B------:R1:W-:Y:S02]  /*7b320*/  LDGSTS.E [R21+0x11200], [R22.64], P2 ;  /* 0x1120000016157fae */ /* 0x0003e40009121844 */
[----:B-1----:R-:W-:-:S02]  /*7b330*/  IMAD.MOV.U32 R22, RZ, RZ, R24 ;  /* 0x000000ffff167224 */ /* 0x002fc400078e0018 */
[----:B------:R-:W-:Y:S01]  /*7b340*/  IMAD.MOV.U32 R23, RZ, RZ, R36 ;  /* 0x000000ffff177224 */ /* 0x000fe200078e0024 */
[----:B------:R-:W2:Y:S04]  /*7b350*/  LDL.LU R24, [R1+0x1334] ;  /* 0x0013340001187983 */ /* 0x000ea80000300800 */
[----:B------:R1:W-:Y:S01]  /*7b360*/  LDGSTS.E [R21+0x12000], [R22.64], P1 ;  /* 0x1200000016157fae */ /* 0x0003e20008921844 */
[----:B----4-:R-:W-:-:S04]  /*7b370*/  IADD3 R30, P3, R30, R28, RZ ;  /* 0x0000001c1e1e7210 */ /* 0x010fc80007f7e0ff */
[----:B------:R-:W-:Y:S02]  /*7b380*/  IADD3.X R35, R35, R0, RZ, P3, !PT ;  /* 0x0000000023237210 */ /* 0x000fe40001ffe4ff */
[----:B---3--:R-:W-:Y:S01]  /*7b390*/  IADD3 R25, P4, R25, R28, RZ ;  /* 0x0000001c19197210 */ /* 0x008fe20007f9e0ff */
[----:B------:R3:W-:Y:S02]  /*7b3a0*/  STL [R1+0x127c], R30 ;  /* 0x00127c1e01007387 */ /* 0x0007e40000100800 */
[----:B------:R4:W-:Y:S02]  /*7b3b0*/  STL [R1+0x1278], R35 ;  /* 0x0012782301007387 */ /* 0x0009e40000100800 */
[----:B-1----:R-:W-:Y:S02]  /*7b3c0*/  IMAD.MOV.U32 R22, RZ, RZ, R30 ;  /* 0x000000ffff167224 */ /* 0x002fe400078e001e */
[----:B------:R-:W-:Y:S02]  /*7b3d0*/  IMAD.MOV.U32 R23, RZ, RZ, R35 ;  /* 0x000000ffff177224 */ /* 0x000fe400078e0023 */
[----:B--2---:R-:W-:Y:S01]  /*7b3e0*/  IMAD.X R27, R27, 0x1, R0, P4 ;  /* 0x000000011b1b7824 */ /* 0x004fe200020e0600 */
[----:B------:R1:W-:Y:S01]  /*7b3f0*/  STL [R1+0x12b4], R25 ;  /* 0x0012b41901007387 */ /* 0x0003e20000100800 */
[----:B------:R-:W2:Y:S03]  /*7b400*/  LDL.LU R38, [R1+0x12f8] ;  /* 0x0012f80001267983 */ /* 0x000ea60000300800 */
[----:B------:R1:W-:Y:S04]  /*7b410*/  LDGSTS.E [R21+0x12200], [R22.64], P1 ;  /* 0x1220000016157fae */ /* 0x0003e80008921844 */
[----:B------:R1:W-:Y:S01]  /*7b420*/  STL [R1+0x12b0], R27 ;  /* 0x0012b01b01007387 */ /* 0x0003e20000100800 */
[----:B---3--:R-:W3:Y:S02]  /*7b430*/  LDL.LU R30, [R1+0x1330] ;  /* 0x00133000011e7983 */ /* 0x008ee40000300800 */
[----:B----4-:R-:W3:Y:S01]  /*7b440*/  LDL.LU R35, [R1+0x1338] ;  /* 0x0013380001237983 */ /* 0x010ee20000300800 */
[----:B-1----:R-:W-:-:S02]  /*7b450*/  MOV R22, R25 ;  /* 0x0000001900167202 */ /* 0x002fc40000000f00 */
[----:B------:R-:W3:Y:S01]  /*7b460*/  LDL.LU R25, [R1+0x133c] ;  /* 0x00133c0001197983 */ /* 0x000ee20000300800 */
[----:B------:R-:W-:Y:S02]  /*7b470*/  IMAD.MOV.U32 R23, RZ, RZ, R27 ;  /* 0x000000ffff177224 */ /* 0x000fe400078e001b */
[----:B------:R-:W3:Y:S02]  /*7b480*/  LDL.LU R36, [R1+0x1370] ;  /* 0x0013700001247983 */ /* 0x000ee40000300800 */
[----:B------:R-:W3:Y:S01]  /*7b490*/  LDL.LU R27, [R1+0x1374] ;  /* 0x00137400011b7983 */ /* 0x000ee20000300800 */
        /* <DEDUP_REMOVED lines=13> */
[----:B------:R-:W-:-:S04]  /*7b570*/  IMAD.X R34, R34, 0x1, R0, P3 ;  /* 0x0000000122227824 */ /* 0x000fc800018e0600 */
[----:B------:R-:W-:Y:S02]  /*7b580*/  IMAD.MOV.U32 R23, RZ, RZ, R34 ;  /* 0x000000ffff177224 */ /* 0x000fe400078e0022 */
[----:B------:R-:W-:Y:S01]  /*7b590*/  IMAD.X R29, R29, 0x1, R0, P4 ;  /* 0x000000011d1d7824 */ /* 0x000fe200020e0600 */
[----:B------:R1:W-:Y:S04]  /*7b5a0*/  STL [R1+0x12b8], R34 ;  /* 0x0012b82201007387 */ /* 0x0003e80000100800 */
[----:B------:R1:W-:Y:S01]  /*7b5b0*/  LDGSTS.E [R21+0x13200], [R22.64], P2 ;  /* 0x1320000016157fae */ /* 0x0003e20009121844 */
[----:B------:R-:W-:Y:S01]  /*7b5c0*/  ISETP.GT.AND P2, PT, R3, 0x54, PT ;  /* 0x000000540300780c */ /* 0x000fe20003f44270 */
[----:B------:R-:W-:Y:S02]  /*7b5d0*/  STL [R1+0x12f4], R26 ;  /* 0x0012f41a01007387 */ /* 0x000fe40000100800 */
[----:B------:R1:W-:Y:S01]  /*7b5e0*/  STL [R1+0x12f0], R29 ;  /* 0x0012f01d01007387 */ /* 0x0003e20000100800 */
[----:B------:R-:W-:-:S02]  /*7b5f0*/  IADD3 R37, P3, R37, R28, RZ ;  /* 0x0000001c25257210 */ /* 0x000fc40007f7e0ff */
[----:B------:R-:W-:Y:S01]  /*7b600*/  SEL R20, RZ, 0x4, !P2 ;  /* 0x00000004ff147807 */ /* 0x000fe20005000000 */
[----:B-1----:R-:W4:Y:S01]  /*7b610*/  LDL.LU R34, [R1+0x1378] ;  /* 0x0013780001227983 */ /* 0x002f220000300800 */
[----:B------:R-:W4:Y:S02]  /*7b620*/  LDL.LU R33, [R1+0x137c] ;  /* 0x00137c0001217983 */ /* 0x000f240000300800 */
[----:B------:R-:W-:Y:S01]  /*7b630*/  SEL R20, R20, RZ, !P0 ;  /* 0x000000ff14147207 */ /* 0x000fe20004000000 */
[----:B------:R-:W-:Y:S02]  /*7b640*/  IMAD.MOV.U32 R23, RZ, RZ, R29 ;  /* 0x000000ffff177224 */ /* 0x000fe400078e001d */
[----:B------:R-:W-:Y:S01]  /*7b650*/  IMAD.MOV.U32 R22, RZ, RZ, R26 ;  /* 0x000000ffff167224 */ /* 0x000fe200078e001a */
[----:B------:R-:W4:Y:S01]  /*7b660*/  LDL.LU R29, [R1+0x13b0] ;  /* 0x0013b000011d7983 */ /* 0x000f220000300800 */
[----:B------:R-:W4:Y:S01]  /*7b670*/  LDL.LU R26, [R1+0x13b4] ;  /* 0x0013b400011a7983 */ /* 0x000f220000300800 */
[----:B------:R-:W-:-:S02]  /*7b680*/  IADD3 R24, P4, R24, R28, RZ ;  /* 0x0000001c18187210 */ /* 0x000fc40007f9e0ff */
[----:B------:R-:W-:Y:S01]  /*7b690*/  ISETP.NE.U32.AND P2, PT, R20, RZ, PT ;  /* 0x000000ff1400720c */ /* 0x000fe20003f45070 */
[----:B------:R1:W-:Y:S04]  /*7b6a0*/  LDGSTS.E [R21+0x14000], [R22.64], P1 ;  /* 0x1400000016157fae */ /* 0x0003e80008921844 */
[----:B------:R-:W-:Y:S01]  /*7b6b0*/  STL [R1+0x12fc], R37 ;  /* 0x0012fc2501007387 */ /* 0x000fe20000100800 */
[----:B-1----:R-:W-:Y:S01]  /*7b6c0*/  IMAD.MOV.U32 R22, RZ, RZ, R37 ;  /* 0x000000ffff167224 */ /* 0x002fe200078e0025 */
[----:B--2---:R-:W-:Y:S01]  /*7b6d0*/  IADD3.X R38, R38, R0, RZ, P3, !PT ;  /* 0x0000000026267210 */ /* 0x004fe20001ffe4ff */
[----:B---3--:R-:W-:-:S04]  /*7b6e0*/  IMAD.X R30, R30, 0x1, R0, P4 ;  /* 0x000000011e1e7824 */ /* 0x008fc800020e0600 */
[----:B------:R-:W-:Y:S01]  /*7b6f0*/  IMAD.MOV.U32 R23, RZ, RZ, R38 ;  /* 0x000000ffff177224 */ /* 0x000fe200078e0026 */
[----:B------:R-:W-:Y:S01]  /*7b700*/  STL [R1+0x12f8], R38 ;  /* 0x0012f82601007387 */ /* 0x000fe20000100800 */
[----:B------:R-:W-:Y:S02]  /*7b710*/  STL [R1+0x1334], R24 ;  /* 0x0013341801007387 */ /* 0x000fe40000100800 */
[----:B------:R1:W-:Y:S01]  /*7b720*/  STL [R1+0x1330], R30 ;  /* 0x0013301e01007387 */ /* 0x0003e20000100800 */
[----:B------:R2:W-:Y:S01]  /*7b730*/  LDGSTS.E [R21+0x14200], [R22.64], P1 ;  /* 0x1420000016157fae */ /* 0x0005e20008921844 */
[-C--:B------:R-:W-:Y:S02]  /*7b740*/  IADD3 R25, P3, R25, R28.reuse, RZ ;  /* 0x0000001c19197210 */ /* 0x080fe40007f7e0ff */
        /* <DEDUP_REMOVED lines=13> */
[----:B------:R-:W3:Y:S01]  /*7b820*/  LDL.LU R35, [R1+0x13b8] ;  /* 0x0013b80001237983 */ /* 0x000ee20000300800 */
[----:B------:R-:W-:Y:S02]  /*7b830*/  STL [R1+0x1370], R36 ;  /* 0x0013702401007387 */ /* 0x000fe40000100800 */
[----:B------:R-:W3:Y:S01]  /*7b840*/  LDL.LU R25, [R1+0x13f0] ;  /* 0x0013f00001197983 */ /* 0x000ee20000300800 */
[----:B------:R-:W-:Y:S01]  /*7b850*/  ISETP.GT.AND P1, PT, R3, 0x58, PT ;  /* 0x000000580300780c */ /* 0x000fe20003f24270 */
[----:B------:R1:W-:Y:S04]  /*7b860*/  LDGSTS.E [R21+0x15200], [R22.64], P2 ;  /* 0x1520000016157fae */ /* 0x0003e80009121844 */
[----:B------:R-:W3:Y:S01]  /*7b870*/  LDL.LU R37, [R1+0x13fc] ;  /* 0x0013fc0001257983 */ /* 0x000ee20000300800 */
[----:B------:R-:W-:-:S04]  /*7b880*/  SEL R20, RZ, 0x4, !P1 ;  /* 0x00000004ff147807 */ /* 0x000fc80004800000 */
[----:B------:R-:W-:-:S04]  /*7b890*/  SEL R20, R20, RZ, !P0 ;  /* 0x000000ff14147207 */ /* 0x000fc80004000000 */
[----:B------:R-:W-:Y:S02]  /*7b8a0*/  ISETP.NE.U32.AND P1, PT, R20, RZ, PT ;  /* 0x000000ff1400720c */ /* 0x000fe40003f25070 */
[----:B------:R-:W-:Y:S01]  /*7b8b0*/  ISETP.GT.AND P2, PT, R3, 0x5c, PT ;  /* 0x0000005c0300780c */ /* 0x000fe20003f44270 */
[----:B-1----:R-:W-:Y:S02]  /*7b8c0*/  IMAD.MOV.U32 R22, RZ, RZ, R27 ;  /* 0x000000ffff167224 */ /* 0x002fe400078e001b */
[----:B------:R-:W-:Y:S01]  /*7b8d0*/  IMAD.MOV.U32 R23, RZ, RZ, R36 ;  /* 0x000000ffff177224 */ /* 0x000fe200078e0024 */
[----:B------:R-:W3:Y:S01]  /*7b8e0*/  LDL.LU R27, [R1+0x1434] ;  /* 0x00143400011b7983 */ /* 0x000ee20000300800 */
[----:B------:R-:W-:-:S04]  /*7b8f0*/  SEL R20, RZ, 0x4, !P2 ;  /* 0x00000004ff147807 */ /* 0x000fc80005000000 */
[----:B------:R-:W-:Y:S02]  /*7b900*/  SEL R20, R20, RZ, !P0 ;  /* 0x000000ff14147207 */ /* 0x000fe40004000000 */
[----:B------:R1:W-:Y:S02]  /*7b910*/  LDGSTS.E [R21+0x16000], [R22.64], P1 ;  /* 0x1600000016157fae */ /* 0x0003e40008921844 */
[----:B------:R-:W-:Y:S02]  /*7b920*/  ISETP.NE.U32.AND P2, PT, R20, RZ, PT ;  /* 0x000000ff1400720c */ /* 0x000fe40003f45070 */
[----:B----4-:R-:W-:-:S04]  /*7b930*/  IADD3 R33, P3, R33, R28, RZ ;  /* 0x0000001c21217210 */ /* 0x010fc80007f7e0ff */
[----:B------:R-:W-:Y:S02]  /*7b940*/  IADD3.X R34, R34, R0, RZ, P3, !PT ;  /* 0x0000000022227210 */ /* 0x000fe40001ffe4ff */
[----:B------:R-:W-:Y:S01]  /*7b950*/  IADD3 R26, P4, R26, R28, RZ ;  /* 0x0000001c1a1a7210 */ /* 0x000fe20007f9e0ff */
[----:B------:R4:W-:Y:S02]  /*7b960*/  STL [R1+0x137c], R33 ;  /* 0x00137c2101007387 */ /* 0x0009e40000100800 */
[----:B------:R4:W-:Y:S02]  /*7b970*/  STL [R1+0x1378], R34 ;  /* 0x0013782201007387 */ /* 0x0009e40000100800 */
[----:B------:R-:W-:Y:S01]  /*7b980*/  STL [R1+0x13b4], R26 ;  /* 0x0013b41a01007387 */ /* 0x000fe20000100800 */
[----:B------:R-:W3:Y:S02]  /*7b990*/  LDL.LU R38, [R1+0x13f8] ;  /* 0x0013f80001267983 */ /* 0x000ee40000300800 */
[----:B------:R-:W-:-:S02]  /*7b9a0*/  IMAD.X R29, R29, 0x1, R0, P4 ;  /* 0x000000011d1d7824 */ /* 0x000fc400020e0600 */
[----:B-1----:R-:W-:Y:S02]  /*7b9b0*/  IMAD.MOV.U32 R22, RZ, RZ, R33 ;  /* 0x000000ffff167224 */ /* 0x002fe400078e0021 */
[----:B------:R-:W-:Y:S01]  /*7b9c0*/  IMAD.MOV.U32 R23, RZ, RZ, R34 ;  /* 0x000000ffff177224 */ /* 0x000fe200078e0022 */
[----:B------:R1:W-:Y:S01]  /*7b9d0*/  STL [R1+0x13b0], R29 ;  /* 0x0013b01d01007387 */ /* 0x0003e20000100800 */
[----:B----4-:R-:W3:Y:S03]  /*7b9e0*/  LDL.LU R33, [R1+0x1430] ;  /* 0x0014300001217983 */ /* 0x010ee60000300800 */
[----:B------:R1:W-:Y:S01]  /*7b9f0*/  LDGSTS.E [R21+0x16200], [R22.64], P1 ;  /* 0x1620000016157fae */ /* 0x0003e20008921844 */
[----:B------:R-:W3:Y:S02]  /*7ba00*/  LDL.LU R34, [R1+0x1438] ;  /* 0x0014380001227983 */ /* 0x000ee40000300800 */
[----:B-1----:R-:W-:-:S02]  /*7ba10*/  IMAD.MOV.U32 R23, RZ, RZ, R29 ;  /* 0x000000ffff177224 */ /* 0x002fc400078e001d */
[----:B------:R-:W3:Y:S01]  /*7ba20*/  LDL.LU R29, [R1+0x143c] ;  /* 0x00143c00011d7983 */ /* 0x000ee20000300800 */
[----:B------:R-:W-:Y:S01]  /*7ba30*/  MOV R22, R26 ;  /* 0x0000001a00167202 */ /* 0x000fe20000000f00 */
[----:B------:R-:W3:Y:S02]  /*7ba40*/  LDL.LU R36, [R1+0x1470] ;  /* 0x0014700001247983 */ /* 0x000ee40000300800 */
[----:B------:R-:W3:Y:S02]  /*7ba50*/  LDL.LU R26, [R1+0x1474] ;  /* 0x00147400011a7983 */ /* 0x000ee40000300800 */
[----:B------:R1:W-:Y:S01]  /*7ba60*/  LDGSTS.E [R21+0x17000], [R22.64], P2 ;  /* 0x1700000016157fae */ /* 0x0003e20009121844 */
[-C--:B--2---:R-:W-:Y:S02]  /*7ba70*/  IADD3 R30, P3, R30, R28.reuse, RZ ;  /* 0x0000001c1e1e7210 */ /* 0x084fe40007f7e0ff */
[----:B---3--:R-:W-:-:S03]  /*7ba80*/  IADD3 R24, P4, R24, R28, RZ ;  /* 0x0000001c18187210 */ /* 0x008fc60007f9e0ff */
[----:B------:R-:W-:Y:S01]  /*7ba90*/  STL [R1+0x13bc], R30 ;  /* 0x0013bc1e01007387 */ /* 0x000fe20000100800 */
[----:B-1----:R-:W-:Y:S01]  /*7baa0*/  MOV R22, R30 ;  /* 0x0000001e00167202 */ /* 0x002fe20000000f00 */
[--C-:B------:R-:W-:Y:S02]  /*7bab0*/  IMAD.X R35, R35, 0x1, R0.reuse, P3 ;  /* 0x0000000123237824 */ /* 0x100fe400018e0600 */
        /* <DEDUP_REMOVED lines=17> */
[-C--:B------:R-:W-:Y:S01]  /*7bbd0*/  IADD3 R37, P3, R37, R28.reuse, RZ ;  /* 0x0000001c25257210 */ /* 0x080fe20007f7e0ff */
[----:B------:R-:W-:Y:S01]  /*7bbe0*/  SEL R20, RZ, 0x4, !P2 ;  /* 0x00000004ff147807 */ /* 0x000fe20005000000 */
[----:B------:R-:W-:-:S03]  /*7bbf0*/  IADD3 R27, P4, R27, R28, RZ ;  /* 0x0000001c1b1b7210 */ /* 0x000fc60007f9e0ff */
[----:B------:R-:W-:-:S04]  /*7bc00*/  SEL R20, R20, RZ, !P0 ;  /* 0x000000ff14147207 */ /* 0x000fc80004000000 */
[----:B------:R-:W-:Y:S02]  /*7bc10*/  ISETP.NE.U32.AND P2, PT, R20, RZ, PT ;  /* 0x000000ff1400720c */ /* 0x000fe40003f45070 */
[----:B------:R1:W-:Y:S04]  /*7bc20*/  LDGSTS.E [R21+0x18000], [R22.64], P1 ;  /* 0x1800000016157fae */ /* 0x0003e80008921844 */
[----:B------:R-:W-:Y:S01]  /*7bc30*/  STL [R1+0x13fc], R37 ;  /* 0x0013fc2501007387 */ /* 0x000fe20000100800 */
[----:B-1----:R-:W-:Y:S01]  /*7bc40*/  IMAD.MOV.U32 R22, RZ, RZ, R37 ;  /* 0x000000ffff167224 */ /* 0x002fe200078e0025 */
[----:B------:R-:W-:-:S05]  /*7bc50*/  IADD3.X R38, R38, R0, RZ, P3, !PT ;  /* 0x0000000026267210 */ /* 0x000fca0001ffe4ff */
[----:B------:R-:W-:Y:S02]  /*7bc60*/  IMAD.MOV.U32 R23, RZ, RZ, R38 ;  /* 0x000000ffff177224 */ /* 0x000fe400078e0026 */
[----:B------:R-:W-:-:S03]  /*7bc70*/  IMAD.X R33, R33, 0x1, R0, P4 ;  /* 0x0000000121217824 */ /* 0x000fc600020e0600 */
[----:B------:R1:W-:Y:S01]  /*7bc80*/  LDGSTS.E [R21+0x18200], [R22.64], P1 ;  /* 0x1820000016157fae */ /* 0x0003e20008921844 */
[----:B------:R-:W-:-:S03]  /*7bc90*/  ISETP.GT.AND P1, PT, R3, 0x68, PT ;  /* 0x000000680300780c */ /* 0x000fc60003f24270 */
[----:B------:R-:W-:Y:S01]  /*7bca0*/  STL [R1+0x13f8], R38 ;  /* 0x0013f82601007387 */ /* 0x000fe20000100800 */
[----:B------:R-:W-:Y:S02]  /*7bcb0*/  STL [R1+0x1434], R27 ;  /* 0x0014341b01007387 */ /* 0x000fe40000100800 */
[----:B------:R1:W-:Y:S01]  /*7bcc0*/  STL [R1+0x1430], R33 ;  /* 0x0014302101007387 */ /* 0x0003e20000100800 */
[----:B------:R-:W-:Y:S02]  /*7bcd0*/  SEL R20, RZ, 0x4, !P1 ;  /* 0x00000004ff147807 */ /* 0x000fe40004800000 */
[-C--:B------:R-:W-:Y:S02]  /*7bce0*/  IADD3 R29, P3, R29, R28.reuse, RZ ;  /* 0x0000001c1d1d7210 */ /* 0x080fe40007f7e0ff */
[----:B-1----:R-:W-:Y:S01]  /*7bcf0*/  MOV R22, R27 ;  /* 0x0000001b00167202 */ /* 0x002fe20000000f00 */
[----:B------:R-:W-:Y:S01]  /*7bd00*/  IMAD.MOV.U32 R23, RZ, RZ, R33 ;  /* 0x000000ffff177224 */ /* 0x000fe200078e0021 */
[----:B------:R-:W-:Y:S01]  /*7bd10*/  IADD3 R26, P4, R26, R28, RZ ;  /* 0x0000001c1a1a7210 */ /* 0x000fe20007f9e0ff */
[----:B------:R-:W2:Y:S01]  /*7bd20*/  LDL.LU R33, [R1+0x14bc] ;  /* 0x0014bc0001217983 */ /* 0x000ea20000300800 */
[----:B------:R-:W-:-:S02]  /*7bd30*/  IMAD.X R34, R34, 0x1, R0, P3 ;  /* 0x0000000122227824 */ /* 0x000fc400018e0600 */
[----:B------:R-:W2:Y:S02]  /*7bd40*/  LDL.LU R27, [R1+0x14f4] ;  /* 0x0014f400011b7983 */ /* 0x000ea40000300800 */
[----:B------:R-:W-:Y:S01]  /*7bd50*/  STL [R1+0x143c], R29 ;  /* 0x00143c1d01007387 */ /* 0x000fe20000100800 */
[----:B------:R1:W-:Y:S01]  /*7bd60*/  LDGSTS.E [R21+0x19000], [R22.64], P2 ;  /* 0x1900000016157fae */ /* 0x0003e20009121844 */
[----:B------:R-:W-:-:S03]  /*7bd70*/  SEL R20, R20, RZ, !P0 ;  /* 0x000000ff14147207 */ /* 0x000fc60004000000 */
[----:B------:R1:W-:Y:S01]  /*7bd80*/  STL [R1+0x1438], R34 ;  /* 0x0014382201007387 */ /* 0x0003e20000100800 */
[----:B------:R-:W-:Y:S02]  /*7bd90*/  IMAD.X R36, R36, 0x1, R0, P4 ;  /* 0x0000000124247824 */ /* 0x000fe400020e0600 */
[----:B------:R1:W-:Y:S01]  /*7bda0*/  STL [R1+0x1474], R26 ;  /* 0x0014741a01007387 */ /* 0x0003e20000100800 */
[----:B------:R-:W-:Y:S01]  /*7bdb0*/  ISETP.NE.U32.AND P1, PT, R20, RZ, PT ;  /* 0x000000ff1400720c */ /* 0x000fe20003f25070 */
[----:B-1----:R-:W-:Y:S01]  /*7bdc0*/  IMAD.MOV.U32 R23, RZ, RZ, R34 ;  /* 0x000000ffff177224 */ /* 0x002fe200078e0022 */
[----:B------:R-:W-:Y:S01]  /*7bdd0*/  MOV R22, R29 ;  /* 0x0000001d00167202 */ /* 0x000fe20000000f00 */
[----:B------:R-:W2:Y:S01]  /*7bde0*/  LDL.LU R34, [R1+0x14b8] ;  /* 0x0014b80001227983 */ /* 0x000ea20000300800 */
[----:B------:R-:W-:Y:S02]  /*7bdf0*/  STL [R1+0x1470], R36 ;  /* 0x0014702401007387 */ /* 0x000fe40000100800 */
[----:B------:R-:W2:Y:S02]  /*7be00*/  LDL.LU R29, [R1+0x14f0] ;  /* 0x0014f000011d7983 */ /* 0x000ea40000300800 */
[----:B------:R-:W2:Y:S01]  /*7be10*/  LDL.LU R37, [R1+0x14fc] ;  /* 0x0014fc0001257983 */ /* 0x000ea20000300800 */
[----:B------:R1:W-:Y:S02]  /*7be20*/  LDGSTS.E [R21+0x19200], [R22.64], P2 ;  /* 0x1920000016157fae */ /* 0x0003e40009121844 */
[----:B-1----:R-:W-:-:S02]  /*7be30*/  IMAD.MOV.U32 R22, RZ, RZ, R26 ;  /* 0x000000ffff167224 */ /* 0x002fc400078e001a */
[----:B------:R-:W2:Y:S01]  /*7be40*/  LDL.LU R26, [R1+0x1534] ;  /* 0x00153400011a7983 */ /* 0x000ea20000300800 */
[----:B------:R-:W-:-:S05]  /*7be50*/  IMAD.MOV.U32 R23, RZ, RZ, R36 ;  /* 0x000000ffff177224 */ /* 0x000fca00078e0024 */
[----:B------:R1:W-:Y:S01]  /*7be60*/  LDGSTS.E [R21+0x1a000], [R22.64], P1 ;  /* 0x1a00000016157fae */ /* 0x0003e20008921844 */
[----:B----4-:R-:W-:-:S04]  /*7be70*/  IADD3 R30, P3, R30, R28, RZ ;  /* 0x0000001c1e1e7210 */ /* 0x010fc80007f7e0ff */
[----:B------:R-:W-:Y:S01]  /*7be80*/  IADD3.X R35, R35, R0, RZ, P3, !PT ;  /* 0x0000000023237210 */ /* 0x000fe20001ffe4ff */
[----:B------:R4:W-:Y:S01]  /*7be90*/  STL [R1+0x147c], R30 ;  /* 0x00147c1e01007387 */ /* 0x0009e20000100800 */
[----:B---3--:R-:W-:-:S03]  /*7bea0*/  IADD3 R24, P4, R24, R28, RZ ;  /* 0x0000001c18187210 */ /* 0x008fc60007f9e0ff */
[----:B------:R3:W-:Y:S04]  /*7beb0*/  STL [R1+0x1478], R35 ;  /* 0x0014782301007387 */ /* 0x0007e80000100800 */
[----:B------:R-:W-:Y:S01]  /*7bec0*/  STL [R1+0x14b4], R24 ;  /* 0x0014b41801007387 */ /* 0x000fe20000100800 */
[----:B--2---:R-:W-:-:S03]  /*7bed0*/  IMAD.X R25, R25, 0x1, R0, P4 ;  /* 0x0000000119197824 */ /* 0x004fc600020e0600 */
[----:B------:R-:W2:Y:S01]  /*7bee0*/  LDL.LU R38, [R1+0x14f8] ;  /* 0x0014f80001267983 */ /* 0x000ea20000300800 */
[----:B-1----:R-:W-:-:S03]  /*7bef0*/  IMAD.MOV.U32 R22, RZ, RZ, R30 ;  /* 0x000000ffff167224 */ /* 0x002fc600078e001e */
[----:B------:R1:W-:Y:S01]  /*7bf00*/  STL [R1+0x14b0], R25 ;  /* 0x0014b01901007387 */ /* 0x0003e20000100800 */
[----:B----4-:R-:W4:Y:S02]  /*7bf10*/  LDL.LU R30, [R1+0x1530] ;  /* 0x00153000011e7983 */ /* 0x010f240000300800 */
[----:B------:R-:W-:Y:S02]  /*7bf20*/  IMAD.MOV.U32 R23, RZ, RZ, R35 ;  /* 0x000000ffff177224 */ /* 0x000fe400078e0023 */
[----:B------:R-:W4:Y:S01]  /*7bf30*/  LDL.LU R36, [R1+0x1538] ;  /* 0x0015380001247983 */ /* 0x000f220000300800 */
[----:B---3--:R-:W3:Y:S04]  /*7bf40*/  LDL.LU R35, [R1+0x153c] ;  /* 0x00153c0001237983 */ /* 0x008ee80000300800 */
[----:B------:R1:W-:Y:S02]  /*7bf50*/  LDGSTS.E [R21+0x1a200], [R22.64], P1 ;  /* 0x1a20000016157fae */ /* 0x0003e40008921844 */
[----:B-1----:R-:W-:Y:S01]  /*7bf60*/  IMAD.MOV.U32 R23, RZ, RZ, R25 ;  /* 0x000000ffff177224 */ /* 0x002fe200078e0019 */
[----:B------:R-:W-:Y:S01]  /*7bf70*/  MOV R22, R24 ;  /* 0x0000001800167202 */ /* 0x000fe20000000f00 */
[----:B------:R-:W3:Y:S01]  /*7bf80*/  LDL.LU R25, [R1+0x1570] ;  /* 0x0015700001197983 */ /* 0x000ee20000300800 */
[----:B------:R-:W3:Y:S01]  /*7bf90*/  LDL.LU R24, [R1+0x1574] ;  /* 0x0015740001187983 */ /* 0x000ee20000300800 */
[----:B------:R-:W-:-:S04]  /*7bfa0*/  ISETP.GT.AND P2, PT, R3, 0x6c, PT ;  /* 0x0000006c0300780c */ /* 0x000fc80003f44270 */
[----:B------:R-:W-:-:S04]  /*7bfb0*/  SEL R20, RZ, 0x4, !P2 ;  /* 0x00000004ff147807 */ /* 0x000fc80005000000 */
[----:B------:R-:W-:Y:S02]  /*7bfc0*/  SEL R20, R20, RZ, !P0 ;  /* 0x000000ff14147207 */ /* 0x000fe40004000000 */
[----:B------:R-:W-:Y:S02]  /*7bfd0*/  ISETP.GT.AND P1, PT, R3, 0x70, PT ;  /* 0x000000700300780c */ /* 0x000fe40003f24270 */
[----:B------:R-:W-:Y:S02]  /*7bfe0*/  ISETP.NE.U32.AND P2, PT, R20, RZ, PT ;  /* 0x000000ff1400720c */ /* 0x000fe40003f45070 */
[----:B------:R-:W-:-:S04]  /*7bff0*/  SEL R20, RZ, 0x4, !P1 ;  /* 0x00000004ff147807 */ /* 0x000fc80004800000 */
[----:B------:R-:W-:-:S04]  /*7c000*/  SEL R20, R20, RZ, !P0 ;  /* 0x000000ff14147207 */ /* 0x000fc80004000000 */
[----:B------:R-:W-:-:S03]  /*7c010*/  ISETP.NE.U32.AND P1, PT, R20, RZ, PT ;  /* 0x000000ff1400720c */ /* 0x000fc60003f25070 */
[----:B------:R1:W-:Y:S01]  /*7c020*/  LDGSTS.E [R21+0x1b000], [R22.64], P2 ;  /* 0x1b00000016157fae */ /* 0x0003e20009121844 */
[-C--:B------:R-:W-:Y:S02]  /*7c030*/  IADD3 R33, P3, R33, R28.reuse, RZ ;  /* 0x0000001c21217210 */ /* 0x080fe40007f7e0ff */
[-C--:B------:R-:W-:Y:S02]  /*7c040*/  IADD3 R27, P4, R27, R28.reuse, RZ ;  /* 0x0000001c1b1b7210 */ /* 0x080fe40007f9e0ff */
[----:B-1----:R-:W-:Y:S01]  /*7c050*/  MOV R22, R33 ;  /* 0x0000002100167202 */ /* 0x002fe20000000f00 */
[----:B------:R-:W-:Y:S01]  /*7c060*/  STL [R1+0x14bc], R33 ;  /* 0x0014bc2101007387 */ /* 0x000fe20000100800 */
[--C-:B------:R-:W-:Y:S02]  /*7c070*/  IMAD.X R34, R34, 0x1, R0.reuse, P3 ;  /* 0x0000000122227824 */ /* 0x100fe400018e0600 */
[----:B------:R-:W-:Y:S02]  /*7c080*/  IMAD.X R29, R29, 0x1, R0, P4 ;  /* 0x000000011d1d7824 */ /* 0x000fe400020e0600 */
[----:B------:R-:W-:Y:S01]  /*7c090*/  IMAD.MOV.U32 R23, RZ, RZ, R34 ;  /* 0x000000ffff177224 */ /* 0x000fe200078e0022 */
[----:B------:R-:W-:Y:S01]  /*7c0a0*/  IADD3 R37, P3, R37, R28, RZ ;  /* 0x0000001c25257210 */ /* 0x000fe20007f7e0ff */
[----:B------:R1:W-:Y:S04]  /*7c0b0*/  STL [R1+0x14b8], R34 ;  /* 0x0014b82201007387 */ /* 0x0003e80000100800 */
[----:B------:R1:W-:Y:S01]  /*7c0c0*/  LDGSTS.E [R21+0x1b200], [R22.64], P2 ;  /* 0x1b20000016157fae */ /* 0x0003e20009121844 */
[----:B------:R1:W-:Y:S02]  /*7c0d0*/  STL [R1+0x14f4], R27 ;  /* 0x0014f41b01007387 */ /* 0x0003e40000100800 */
[----:B------:R1:W-:Y:S02]  /*7c0e0*/  STL [R1+0x14f0], R29 ;  /* 0x0014f01d01007387 */ /* 0x0003e40000100800 */
[----:B-1----:R-:W3:Y:S01]  /*7c0f0*/  LDL.LU R34, [R1+0x1578] ;  /* 0x0015780001227983 */ /* 0x002ee20000300800 */
[----:B------:R-:W-:-:S02]  /*7c100*/  IMAD.MOV.U32 R22, RZ, RZ, R27 ;  /* 0x000000ffff167224 */ /* 0x000fc400078e001b */
[----:B------:R-:W-:Y:S01]  /*7c110*/  IMAD.MOV.U32 R23, RZ, RZ, R29 ;  /* 0x000000ffff177224 */ /* 0x000fe200078e001d */
[----:B------:R-:W-:Y:S01]  /*7c120*/  IADD3 R26, P4, R26, R28, RZ ;  /* 0x0000001c1a1a7210 */ /* 0x000fe20007f9e0ff */
[----:B------:R-:W3:Y:S04]  /*7c130*/  LDL.LU R27, [R1+0x157c] ;  /* 0x00157c00011b7983 */ /* 0x000ee80000300800 */
[----:B------:R1:W-:Y:S01]  /*7c140*/  LDGSTS.E [R21+0x1c000], [R22.64], P1 ;  /* 0x1c00000016157fae */ /* 0x0003e20008921844 */
[----:B------:R-:W3:Y:S02]  /*7c150*/  LDL.LU R33, [R1+0x15b0] ;  /* 0x0015b00001217983 */ /* 0x000ee40000300800 */
[----:B------:R-:W3:Y:S02]  /*7c160*/  LDL.LU R29, [R1+0x15b4] ;  /* 0x0015b400011d7983 */ /* 0x000ee40000300800 */
[----:B------:R-:W-:Y:S01]  /*7c170*/  STL [R1+0x14fc], R37 ;  /* 0x0014fc2501007387 */ /* 0x000fe20000100800 */
[----:B------:R-:W-:Y:S01]  /*7c180*/  ISETP.GT.AND P2, PT, R3, 0x74, PT ;  /* 0x000000740300780c */ /* 0x000fe20003f44270 */
[----:B-1----:R-:W-:-:S03]  /*7c190*/  IMAD.MOV.U32 R22, RZ, RZ, R37 ;  /* 0x000000ffff167224 */ /* 0x002fc600078e0025 */
[----:B------:R-:W-:-:S04]  /*7c1a0*/  SEL R20, RZ, 0x4, !P2 ;  /* 0x00000004ff147807 */ /* 0x000fc80005000000 */
[----:B------:R-:W-:-:S04]  /*7c1b0*/  SEL R20, R20, RZ, !P0 ;  /* 0x000000ff14147207 */ /* 0x000fc80004000000 */
[----:B------:R-:W-:Y:S02]  /*7c1c0*/  ISETP.NE.U32.AND P2, PT, R20, RZ, PT ;  /* 0x000000ff1400720c */ /* 0x000fe40003f45070 */
[----:B--2---:R-:W-:-:S05]  /*7c1d0*/  IADD3.X R38, R38, R0, RZ, P3, !PT ;  /* 0x0000000026267210 */ /* 0x004fca0001ffe4ff */
[----:B------:R-:W-:Y:S02]  /*7c1e0*/  IMAD.MOV.U32 R23, RZ, RZ, R38 ;  /* 0x000000ffff177224 */ /* 0x000fe400078e0026 */
[----:B----4-:R-:W-:Y:S01]  /*7c1f0*/  IMAD.X R30, R30, 0x1, R0, P4 ;  /* 0x000000011e1e7824 */ /* 0x010fe200020e0600 */
[----:B------:R-:W-:Y:S01]  /*7c200*/  STL [R1+0x14f8], R38 ;  /* 0x0014f82601007387 */ /* 0x000fe20000100800 */
[----:B------:R-:W-:Y:S03]  /*7c210*/  STL [R1+0x1534], R26 ;  /* 0x0015341a01007387 */ /* 0x000fe60000100800 */
[----:B------:R1:W-:Y:S04]  /*7c220*/  LDGSTS.E [R21+0x1c200], [R22.64], P1 ;  /* 0x1c20000016157fae */ /* 0x0003e80008921844 */
[----:B------:R2:W-:Y:S01]  /*7c230*/  STL [R1+0x1530], R30 ;  /* 0x0015301e01007387 */ /* 0x0005e20000100800 */
[----:B-1----:R-:W-:Y:S01]  /*7c240*/  IMAD.MOV.U32 R23, RZ, RZ, R30 ;  /* 0x000000ffff177224 */ /* 0x002fe200078e001e */
[----:B------:R-:W-:-:S02]  /*7c250*/  MOV R22, R26 ;  /* 0x0000001a00167202 */ /* 0x000fc40000000f00 */
[----:B--2---:R-:W2:Y:S01]  /*7c260*/  LDL.LU R30, [R1+0x15b8] ;  /* 0x0015b800011e7983 */ /* 0x004ea20000300800 */
[----:B------:R-:W4:Y:S01]  /*7c270*/  LDL.LU R26, [R1+0x15bc] ;  /* 0x0015bc00011a7983 */ /* 0x000f220000300800 */
[-C--:B---3--:R-:W-:Y:S02]  /*7c280*/  IADD3 R35, P3, R35, R28.reuse, RZ ;  /* 0x0000001c23237210 */ /* 0x088fe40007f7e0ff */
[----:B------:R-:W-:Y:S01]  /*7c290*/  IADD3 R24, P4, R24, R28, RZ ;  /* 0x0000001c18187210 */ /* 0x000fe20007f9e0ff */
[----:B------:R1:W-:Y:S02]  /*7c2a0*/  LDGSTS.E [R21+0x1d000], [R22.64], P2 ;  /* 0x1d00000016157fae */ /* 0x0003e40009121844 */
[--C-:B------:R-:W-:Y:S02]  /*7c2b0*/  IMAD.X R36, R36, 0x1, R0.reuse, P3 ;  /* 0x0000000124247824 */ /* 0x100fe400018e0600 */
[----:B------:R-:W-:Y:S01]  /*7c2c0*/  IMAD.X R25, R25, 0x1, R0, P4 ;  /* 0x0000000119197824 */ /* 0x000fe200020e0600 */
[----:B------:R-:W-:Y:S02]  /*7c2d0*/  STL [R1+0x153c], R35 ;  /* 0x00153c2301007387 */ /* 0x000fe40000100800 */
[----:B------:R-:W-:Y:S02]  /*7c2e0*/  STL [R1+0x1538], R36 ;  /* 0x0015382401007387 */ /* 0x000fe40000100800 */
[----:B------:R-:W-:Y:S01]  /*7c2f0*/  STL [R1+0x1574], R24 ;  /* 0x0015741801007387 */ /* 0x000fe20000100800 */
[----:B-1----:R-:W-:Y:S01]  /*7c300*/  MOV R22, R35 ;  /* 0x0000002300167202 */ /* 0x002fe20000000f00 */
[----:B------:R-:W-:Y:S01]  /*7c310*/  IMAD.MOV.U32 R23, RZ, RZ, R36 ;  /* 0x000000ffff177224 */ /* 0x000fe200078e0024 */
[----:B------:R1:W-:Y:S04]  /*7c320*/  STL [R1+0x1570], R25 ;  /* 0x0015701901007387 */ /* 0x0003e80000100800 */
[----:B------:R3:W-:Y:S02]  /*7c330*/  LDGSTS.E [R21+0x1d200], [R22.64], P2 ;  /* 0x1d20000016157fae */ /* 0x0007e40009121844 */
[----:B---3--:R-:W-:-:S02]  /*7c340*/  IMAD.MOV.U32 R23, RZ, RZ, R25 ;  /* 0x000000ffff177224 */ /* 0x008fc400078e0019 */
[----:B------:R-:W-:Y:S01]  /*7c350*/  IMAD.MOV.U32 R22, RZ, RZ, R24 ;  /* 0x000000ffff167224 */ /* 0x000fe200078e0018 */
[----:B-1----:R-:W3:Y:S01]  /*7c360*/  LDL.LU R25, [R1+0x1a4c] ;  /* 0x001a4c0001197983 */ /* 0x002ee20000300800 */
[----:B------:R-:W3:Y:S01]  /*7c370*/  LDL.LU R24, [R1+0x1a58] ;  /* 0x001a580001187983 */ /* 0x000ee20000300800 */
[----:B------:R-:W-:-:S04]  /*7c380*/  ISETP.GT.AND P1, PT, R3, 0x78, PT ;  /* 0x000000780300780c */ /* 0x000fc80003f24270 */
[----:B------:R-:W-:-:S04]  /*7c390*/  SEL R20, RZ, 0x4, !P1 ;  /* 0x00000004ff147807 */ /* 0x000fc80004800000 */
[----:B------:R-:W-:-:S04]  /*7c3a0*/  SEL R20, R20, RZ, !P0 ;  /* 0x000000ff14147207 */ /* 0x000fc80004000000 */
[----:B------:R-:W-:Y:S02]  /*7c3b0*/  ISETP.NE.U32.AND P1, PT, R20, RZ, PT ;  /* 0x000000ff1400720c */ /* 0x000fe40003f25070 */
[----:B------:R-:W-:-:S04]  /*7c3c0*/  ISETP.GT.AND P2, PT, R3, 0x7c, PT ;  /* 0x0000007c0300780c */ /* 0x000fc80003f44270 */
[----:B------:R-:W-:-:S07]  /*7c3d0*/  SEL R20, RZ, 0x4, !P2 ;  /* 0x00000004ff147807 */ /* 0x000fce0005000000 */
[----:B------:R1:W-:Y:S01]  /*7c3e0*/  LDGSTS.E [R21+0x1e000], [R22.64], P1 ;  /* 0x1e00000016157fae */ /* 0x0003e20008921844 */
[----:B------:R-:W-:-:S04]  /*7c3f0*/  SEL R20, R20, RZ, !P0 ;  /* 0x000000ff14147207 */ /* 0x000fc80004000000 */
[----:B------:R-:W-:Y:S02]  /*7c400*/  ISETP.NE.U32.AND P2, PT, R20, RZ, PT ;  /* 0x000000ff1400720c */ /* 0x000fe40003f45070 */
[-C--:B------:R-:W-:Y:S02]  /*7c410*/  IADD3 R27, P3, R27, R28.reuse, RZ ;  /* 0x0000001c1b1b7210 */ /* 0x080fe40007f7e0ff */
[----:B------:R-:W-:Y:S02]  /*7c420*/  IADD3 R29, P4, R29, R28, RZ ;  /* 0x0000001c1d1d7210 */ /* 0x000fe40007f9e0ff */
[----:B------:R-:W-:Y:S01]  /*7c430*/  IADD3.X R34, R34, R0, RZ, P3, !PT ;  /* 0x0000000022227210 */ /* 0x000fe20001ffe4ff */
[----:B------:R1:W-:Y:S02]  /*7c440*/  STL [R1+0x157c], R27 ;  /* 0x00157c1b01007387 */ /* 0x0003e40000100800 */
[----:B-1----:R-:W-:Y:S02]  /*7c450*/  IMAD.MOV.U32 R22, RZ, RZ, R27 ;  /* 0x000000ffff167224 */ /* 0x002fe400078e001b */
[----:B------:R-:W-:Y:S01]  /*7c460*/  IMAD.X R33, R33, 0x1, R0, P4 ;  /* 0x0000000121217824 */ /* 0x000fe200020e0600 */
[----:B------:R1:W-:Y:S01]  /*7c470*/  STL [R1+0x1578], R34 ;  /* 0x0015782201007387 */ /* 0x0003e20000100800 */
[----:B------:R-:W-:-:S02]  /*7c480*/  IMAD.MOV.U32 R23, RZ, RZ, R34 ;  /* 0x000000ffff177224 */ /* 0x000fc400078e0022 */
[----:B------:R1:W-:Y:S02]  /*7c490*/  STL [R1+0x15b4], R29 ;  /* 0x0015b41d01007387 */ /* 0x0003e40000100800 */
[----:B------:R-:W3:Y:S01]  /*7c4a0*/  LDL.LU R39, [R1+0x1a50] ;  /* 0x001a500001277983 */ /* 0x000ee20000300800 */
[----:B------:R2:W-:Y:S01]  /*7c4b0*/  STL [R1+0x15b0], R33 ;  /* 0x0015b02101007387 */ /* 0x0005e20000100800 */
[----:B------:R-:W3:Y:S03]  /*7c4c0*/  LDL.LU R27, [R1+0x1a18] ;  /* 0x001a1800011b7983 */ /* 0x000ee60000300800 */
[----:B------:R1:W-:Y:S01]  /*7c4d0*/  LDGSTS.E [R21+0x1e200], [R22.64], P1 ;  /* 0x1e20000016157fae */ /* 0x0003e20008921844 */
[----:B------:R-:W3:Y:S03]  /*7c4e0*/  LDL.LU R40, [R1+0x1a44] ;  /* 0x001a440001287983 */ /* 0x000ee60000300800 */
[----:B-1----:R-:W3:Y:S01]  /*7c4f0*/  LDL.LU R34, [R1+0x1a0c] ;  /* 0x001a0c0001227983 */ /* 0x002ee20000300800 */
[----:B------:R-:W-:-:S03]  /*7c500*/  MOV R22, R29 ;  /* 0x0000001d00167202 */ /* 0x000fc60000000f00 */
[----:B------:R-:W1:Y:S01]  /*7c510*/  S2R R29, SR_TID.X ;  /* 0x00000000001d7919 */ /* 0x000e620000002100 */
[----:B------:R-:W-:-:S05]  /*7c520*/  IMAD.MOV.U32 R23, RZ, RZ, R33 ;  /* 0x000000ffff177224 */ /* 0x000fca00078e0021 */
[----:B------:R1:W-:Y:S02]  /*7c530*/  LDGSTS.E [R21+0x1f000], [R22.64], P2 ;  /* 0x1f00000016157fae */ /* 0x0003e40009121844 */
[----:B-1----:R-:W-:-:S05]  /*7c540*/  LOP3.LUT R29, R29, 0x7f, RZ, 0xc0, !PT ;  /* 0x0000007f1d1d7812 */ /* 0x002fca00078ec0ff */
[----:B------:R-:W-:Y:S01]  /*7c550*/  IMAD.SHL.U32 R29, R29, 0x4, RZ ;  /* 0x000000041d1d7824 */ /* 0x000fe200078e00ff */
[----:B----4-:R-:W-:-:S05]  /*7c560*/  IADD3 R26, P3, R26, R28, RZ ;  /* 0x0000001c1a1a7210 */ /* 0x010fca0007f7e0ff */
[----:B--2---:R-:W-:Y:S01]  /*7c570*/  IMAD.X R30, R30, 0x1, R0, P3 ;  /* 0x000000011e1e7824 */ /* 0x004fe200018e0600 */
[----:B------:R1:W-:Y:S04]  /*7c580*/  STL [R1+0x15bc], R26 ;  /* 0x0015bc1a01007387 */ /* 0x0003e80000100800 */
[----:B------:R2:W-:Y:S01]  /*7c590*/  STL [R1+0x15b8], R30 ;  /* 0x0015b81e01007387 */ /* 0x0005e20000100800 */
[----:B------:R-:W4:Y:S02]  /*7c5a0*/  LDL.LU R35, [R1+0x1a04] ;  /* 0x001a040001237983 */ /* 0x000f240000300800 */
[----:B------:R-:W4:Y:S02]  /*7c5b0*/  LDL.LU R33, [R1+0x1a10] ;  /* 0x001a100001217983 */ /* 0x000f240000300800 */
[----:B------:R-:W4:Y:S01]  /*7c5c0*/  LDL.LU R38, [R1+0x19cc] ;  /* 0x0019cc0001267983 */ /* 0x000f220000300800 */
[----:B------:R-:W4:Y:S01]  /*7c5d0*/  LDL.LU R37, [R1+0x19d8] ;  /* 0x0019d80001257983 */ /* 0x000f220000300800 */
[----:B------:R-:W-:Y:S01]  /*7c5e0*/  IMAD.MOV.U32 R22, RZ, RZ, R26 ;  /* 0x000000ffff167224 */ /* 0x000fe200078e001a */
[----:B------:R-:W-:-:S05]  /*7c5f0*/  MOV R23, R30 ;  /* 0x0000001e00177202 */ /* 0x000fca0000000f00 */
[----:B------:R2:W-:Y:S01]  /*7c600*/  LDGSTS.E [R21+0x1f200], [R22.64], P2 ;  /* 0x1f20000016157fae */ /* 0x0005e20009121844 */
[----:B-1----:R-:W-:Y:S02]  /*7c610*/  LOP3.LUT R26, R29, 0x20, RZ, 0x3c, !PT ;  /* 0x000000201d1a7812 */ /* 0x002fe400078e3cff */
[----:B---3--:R-:W-:-:S05]  /*7c620*/  IADD3 R24, P2, R24, R28, RZ ;  /* 0x0000001c18187210 */ /* 0x008fca0007f5e0ff */
[----:B------:R-:W-:Y:S01]  /*7c630*/  IMAD.X R25, R25, 0x1, R0, P2 ;  /* 0x0000000119197824 */ /* 0x000fe200010e0600 */
[----:B------:R1:W-:Y:S04]  /*7c640*/  STL [R1+0x1a58], R24 ;  /* 0x001a581801007387 */ /* 0x0003e80000100800 */
[----:B------:R3:W-:Y:S01]  /*7c650*/  STL [R1+0x1a4c], R25 ;  /* 0x001a4c1901007387 */ /* 0x0007e20000100800 */
[----:B------:R-:W4:Y:S02]  /*7c660*/  LDL.LU R36, [R1+0x19c4] ;  /* 0x0019c40001247983 */ /* 0x000f240000300800 */
[----:B--2---:R-:W2:Y:S02]  /*7c670*/  LDL.LU R30, [R1+0x19d0] ;  /* 0x0019d000011e7983 */ /* 0x004ea40000300800 */
[----:B------:R-:W-:Y:S01]  /*7c680*/  IMAD R22, R41, 0x20000, R26 ;  /* 0x0002000029167824 */ /* 0x000fe200078e021a */
[----:B------:R-:W2:Y:S01]  /*7c690*/  LDL.LU R29, [R1+0x198c] ;  /* 0x00198c00011d7983 */ /* 0x000ea20000300800 */
[----:B------:R-:W2:Y:S01]  /*7c6a0*/  LDL.LU R26, [R1+0x1998] ;  /* 0x00199800011a7983 */ /* 0x000ea20000300800 */
        /* <DEDUP_REMOVED lines=10> */
[----:B------:R-:W-:Y:S02]  /*7c750*/  IADD3 R27, P4, R27, R28, RZ ;  /* 0x0000001c1b1b7210 */ /* 0x000fe40007f9e0ff */
[----:B------:R-:W-:Y:S01]  /*7c760*/  IADD3.X R40, R40, R0, RZ, P3, !PT ;  /* 0x0000000028287210 */ /* 0x000fe20001ffe4ff */
[----:B-1----:R-:W-:Y:S02]  /*7c770*/  IMAD.MOV.U32 R24, RZ, RZ, R39 ;  /* 0x000000ffff187224 */ /* 0x002fe400078e0027 */
[----:B------:R-:W-:Y:S02]  /*7c780*/  IMAD.X R34, R34, 0x1, R0, P4 ;  /* 0x0000000122227824 */ /* 0x000fe400020e0600 */
[----:B---3--:R-:W-:Y:S01]  /*7c790*/  IMAD.MOV.U32 R25, RZ, RZ, R40 ;  /* 0x000000ffff197224 */ /* 0x008fe200078e0028 */
[----:B------:R-:W-:Y:S01]  /*7c7a0*/  STL [R1+0x1a50], R39 ;  /* 0x001a502701007387 */ /* 0x000fe20000100800 */
[----:B------:R-:W-:Y:S02]  /*7c7b0*/  STL [R1+0x1a44], R40 ;  /* 0x001a442801007387 */ /* 0x000fe40000100800 */
[----:B------:R-:W-:Y:S01]  /*7c7c0*/  STL [R1+0x1a18], R27 ;  /* 0x001a181b01007387 */ /* 0x000fe20000100800 */
[----:B------:R1:W-:Y:S01]  /*7c7d0*/  LDGSTS.E [R22+0x600], [R24.64], P1 ;  /* 0x0060000018167fae */ /* 0x0003e20008921844 */
[----:B------:R3:W-:Y:S01]  /*7c7e0*/  STL [R1+0x1a0c], R34 ;  /* 0x001a0c2201007387 */ /* 0x0007e20000100800 */
[----:B------:R-:W-:-:S02]  /*7c7f0*/  ISETP.GT.AND P1, PT, R3, 0x9, PT ;  /* 0x000000090300780c */ /* 0x000fc40003f24270 */
[----:B-1----:R-:W-:Y:S01]  /*7c800*/  MOV R24, R27 ;  /* 0x0000001b00187202 */ /* 0x002fe20000000f00 */
[----:B------:R-:W-:Y:S02]  /*7c810*/  IMAD.MOV.U32 R25, RZ, RZ, R34 ;  /* 0x000000ffff197224 */ /* 0x000fe400078e0022 */
[----:B---3--:R-:W2:Y:S01]  /*7c820*/  LDL.LU R34, [R1+0x1990] ;  /* 0x0019900001227983 */ /* 0x008ea20000300800 */
[----:B------:R-:W2:Y:S03]  /*7c830*/  LDL.LU R27, [R1+0x1958] ;  /* 0x00195800011b7983 */ /* 0x000ea60000300800 */
[----:B------:R1:W-:Y:S01]  /*7c840*/  LDGSTS.E [R22+0x1400], [R24.64], P2 ;  /* 0x0140000018167fae */ /* 0x0003e20009121844 */
[----:B------:R-:W-:-:S04]  /*7c850*/  SEL R20, RZ, 0x4, !P1 ;  /* 0x00000004ff147807 */ /* 0x000fc80004800000 */
[----:B------:R-:W-:-:S04]  /*7c860*/  SEL R20, R20, RZ, !P0 ;  /* 0x000000ff14147207 */ /* 0x000fc80004000000 */
[----:B------:R-:W-:Y:S02]  /*7c870*/  ISETP.NE.U32.AND P1, PT, R20, RZ, PT ;  /* 0x000000ff1400720c */ /* 0x000fe40003f25070 */
[-C--:B----4-:R-:W-:Y:S02]  /*7c880*/  IADD3 R33, P3, R33, R28.reuse, RZ ;  /* 0x0000001c21217210 */ /* 0x090fe40007f7e0ff */
[----:B------:R-:W-:-:S03]  /*7c890*/  IADD3 R37, P4, R37, R28, RZ ;  /* 0x0000001c25257210 */ /* 0x000fc60007f9e0ff */
[--C-:B------:R-:W-:Y:S01]  /*7c8a0*/  IMAD.X R35, R35, 0x1, R0.reuse, P3 ;  /* 0x0000000123237824 */ /* 0x100fe200018e0600 */
[----:B------:R-:W-:Y:S01]  /*7c8b0*/  STL [R1+0x1a10], R33 ;  /* 0x001a102101007387 */ /* 0x000fe20000100800 */
[----:B------:R-:W-:Y:S02]  /*7c8c0*/  IMAD.X R38, R38, 0x1, R0, P4 ;  /* 0x0000000126267824 */ /* 0x000fe400020e0600 */
[----:B-1----:R-:W-:Y:S01]  /*7c8d0*/  IMAD.MOV.U32 R25, RZ, RZ, R35 ;  /* 0x000000ffff197224 */ /* 0x002fe200078e0023 */
[----:B------:R1:W-:Y:S01]  /*7c8e0*/  STL [R1+0x1a04], R35 ;  /* 0x001a042301007387 */ /* 0x0003e20000100800 */
[----:B------:R-:W-:Y:S01]  /*7c8f0*/  STL [R1+0x19d8], R37 ;  /* 0x0019d82501007387 */ /* 0x000fe20000100800 */
[----:B------:R-:W-:-:S05]  /*7c900*/  MOV R24, R33 ;  /* 0x0000002100187202 */ /* 0x000fca0000000f00 */
[----:B------:R4:W-:Y:S04]  /*7c910*/  LDGSTS.E [R22+0x1600], [R24.64], P2 ;  /* 0x0160000018167fae */ /* 0x0009e80009121844 */
[----:B-1----:R-:W3:Y:S01]  /*7c920*/  LDL.LU R35, [R1+0x1984] ;  /* 0x0019840001237983 */ /* 0x002ee20000300800 */
[----:B------:R1:W-:Y:S02]  /*7c930*/  STL [R1+0x19cc], R38 ;  /* 0x0019cc2601007387 */ /* 0x0003e40000100800 */
[----:B------:R-:W3:Y:S02]  /*7c940*/  LDL.LU R33, [R1+0x194c] ;  /* 0x00194c0001217983 */ /* 0x000ee40000300800 */
[----:B----4-:R-:W-:Y:S02]  /*7c950*/  IMAD.MOV.U32 R24, RZ, RZ, R37 ;  /* 0x000000ffff187224 */ /* 0x010fe400078e0025 */
[----:B------:R-:W-:-:S02]  /*7c960*/  IMAD.MOV.U32 R25, RZ, RZ, R38 ;  /* 0x000000ffff197224 */ /* 0x000fc400078e0026 */
[----:B-1----:R-:W4:Y:S01]  /*7c970*/  LDL.LU R38, [R1+0x1950] ;  /* 0x0019500001267983 */ /* 0x002f220000300800 */
[----:B------:R-:W4:Y:S03]  /*7c980*/  LDL.LU R23, [R1+0x1918] ;  /* 0x0019180001177983 */ /* 0x000f260000300800 */
[----:B------:R1:W-:Y:S01]  /*7c990*/  LDGSTS.E [R22+0x2400], [R24.64], P1 ;  /* 0x0240000018167fae */ /* 0x0003e20008921844 */
[-C--:B--2---:R-:W-:Y:S02]  /*7c9a0*/  IADD3 R30, P3, R30, R28.reuse, RZ ;  /* 0x0000001c1e1e7210 */ /* 0x084fe40007f7e0ff */
[----:B------:R-:W-:Y:S02]  /*7c9b0*/  IADD3 R26, P4, R26, R28, RZ ;  /* 0x0000001c1a1a7210 */ /* 0x000fe40007f9e0ff */
[----:B------:R-:W-:Y:S01]  /*7c9c0*/  IADD3.X R36, R36, R0, RZ, P3, !PT ;  /* 0x0000000024247210 */ /* 0x000fe20001ffe4ff */
[----:B------:R2:W-:Y:S02]  /*7c9d0*/  STL [R1+0x19d0], R30 ;  /* 0x0019d01e01007387 */ /* 0x0005e40000100800 */
[----:B------:R-:W-:-:S02]  /*7c9e0*/  IMAD.X R29, R29, 0x1, R0, P4 ;  /* 0x000000011d1d7824 */ /* 0x000fc400020e0600 */
[----:B------:R2:W-:Y:S01]  /*7c9f0*/  STL [R1+0x19c4], R36 ;  /* 0x0019c42401007387 */ /* 0x0005e20000100800 */
[----:B-1----:R-:W-:Y:S02]  /*7ca00*/  IMAD.MOV.U32 R24, RZ, RZ, R30 ;  /* 0x000000ffff187224 */ /* 0x002fe400078e001e */
[----:B------:R-:W-:Y:S02]  /*7ca10*/  IMAD.MOV.U32 R25, RZ, RZ, R36 ;  /* 0x000000ffff197224 */ /* 0x000fe400078e0024 */
[----:B------:R-:W-:Y:S01]  /*7ca20*/  STL [R1+0x1998], R26 ;  /* 0x0019981a01007387 */ /* 0x000fe20000100800 */
[----:B------:R-:W4:Y:S01]  /*7ca30*/  LDL.LU R39, [R1+0x1944] ;  /* 0x0019440001277983 */ /* 0x000f220000300800 */
[----:B------:R1:W-:Y:S02]  /*7ca40*/  STL [R1+0x198c], R29 ;  /* 0x00198c1d01007387 */ /* 0x0003e40000100800 */
[----:B--2---:R-:W4:Y:S01]  /*7ca50*/  LDL.LU R30, [R1+0x190c] ;  /* 0x00190c00011e7983 */ /* 0x004f220000300800 */
[----:B------:R1:W-:Y:S04]  /*7ca60*/  LDGSTS.E [R22+0x2600], [R24.64], P1 ;  /* 0x0260000018167fae */ /* 0x0003e80008921844 */
[----:B------:R-:W4:Y:S01]  /*7ca70*/  LDL.LU R36, [R1+0x1904] ;  /* 0x0019040001247983 */ /* 0x000f220000300800 */
[----:B-1----:R-:W-:-:S03]  /*7ca80*/  IMAD.MOV.U32 R25, RZ, RZ, R29 ;  /* 0x000000ffff197224 */ /* 0x002fc600078e001d */
        /* <DEDUP_REMOVED lines=8> */
[----:B------:R-:W-:-:S11]  /*7cb10*/  ISETP.GT.AND P1, PT, R3, 0x11, PT ;  /* 0x000000110300780c */ /* 0x000fd60003f24270 */
[----:B------:R1:W-:Y:S01]  /*7cb20*/  LDGSTS.E [R22+0x3400], [R24.64], P2 ;  /* 0x0340000018167fae */ /* 0x0003e20009121844 */
[----:B------:R-:W-:-:S04]  /*7cb30*/  SEL R20, RZ, 0x4, !P1 ;  /* 0x00000004ff147807 */ /* 0x000fc80004800000 */
[----:B------:R-:W-:-:S04]  /*7cb40*/  SEL R20, R20, RZ, !P0 ;  /* 0x000000ff14147207 */ /* 0x000fc80004000000 */
[----:B------:R-:W-:Y:S02]  /*7cb50*/  ISETP.NE.U32.AND P1, PT, R20, RZ, PT ;  /* 0x000000ff1400720c */ /* 0x000fe40003f25070 */
[-C--:B------:R-:W-:Y:S02]  /*7cb60*/  IADD3 R34, P3, R34, R28.reuse, RZ ;  /* 0x0000001c22227210 */ /* 0x080fe40007f7e0ff */
[----:B------:R-:W-:Y:S02]  /*7cb70*/  IADD3 R27, P4, R27, R28, RZ ;  /* 0x0000001c1b1b7210 */ /* 0x000fe40007f9e0ff */
[----:B-1----:R-:W-:Y:S01]  /*7cb80*/  MOV R24, R34 ;  /* 0x0000002200187202 */ /* 0x002fe20000000f00 */
[----:B------:R-:W-:Y:S01]  /*7cb90*/  STL [R1+0x1990], R34 ;  /* 0x0019902201007387 */ /* 0x000fe20000100800 */
[--C-:B---3--:R-:W-:Y:S02]  /*7cba0*/  IMAD.X R35, R35, 0x1, R0.reuse, P3 ;  /* 0x0000000123237824 */ /* 0x108fe400018e0600 */
[----:B------:R-:W-:-:S02]  /*7cbb0*/  IMAD.X R33, R33, 0x1, R0, P4 ;  /* 0x0000000121217824 */ /* 0x000fc400020e0600 */
[----:B------:R-:W-:Y:S01]  /*7cbc0*/  IMAD.MOV.U32 R25, RZ, RZ, R35 ;  /* 0x000000ffff197224 */ /* 0x000fe200078e0023 */
[----:B------:R1:W-:Y:S01]  /*7cbd0*/  STL [R1+0x1984], R35 ;  /* 0x0019842301007387 */ /* 0x0003e20000100800 */
[----:B------:R-:W-:Y:S02]  /*7cbe0*/  STL [R1+0x1958], R27 ;  /* 0x0019581b01007387 */ /* 0x000fe40000100800 */
[----:B------:R3:W-:Y:S01]  /*7cbf0*/  STL [R1+0x194c], R33 ;  /* 0x00194c2101007387 */ /* 0x0007e20000100800 */
[----:B------:R3:W-:Y:S04]  /*7cc00*/  LDGSTS.E [R22+0x3600], [R24.64], P2 ;  /* 0x0360000018167fae */ /* 0x0007e80009121844 */
[----:B-1----:R-:W2:Y:S01]  /*7cc10*/  LDL.LU R35, [R1+0x18c4] ;  /* 0x0018c40001237983 */ /* 0x002ea20000300800 */
[----:B------:R-:W2:Y:S02]  /*7cc20*/  LDL.LU R34, [R1+0x18d0] ;  /* 0x0018d00001227983 */ /* 0x000ea40000300800 */
[----:B---3--:R-:W-:-:S02]  /*7cc30*/  IMAD.MOV.U32 R25, RZ, RZ, R33 ;  /* 0x000000ffff197224 */ /* 0x008fc400078e0021 */
[----:B------:R-:W-:Y:S01]  /*7cc40*/  IMAD.MOV.U32 R24, RZ, RZ, R27 ;  /* 0x000000ffff187224 */ /* 0x000fe200078e001b */
[----:B------:R-:W3:Y:S01]  /*7cc50*/  LDL.LU R33, [R1+0x188c] ;  /* 0x00188c0001217983 */ /* 0x000ee20000300800 */
[----:B------:R-:W3:Y:S01]  /*7cc60*/  LDL.LU R27, [R1+0x1898] ;  /* 0x00189800011b7983 */ /* 0x000ee20000300800 */
[----:B------:R-:W-:Y:S02]  /*7cc70*/  ISETP.GT.AND P2, PT, R3, 0x15, PT ;  /* 0x000000150300780c */ /* 0x000fe40003f44270 */
[-C--:B----4-:R-:W-:Y:S02]  /*7cc80*/  IADD3 R38, P3, R38, R28.reuse, RZ ;  /* 0x0000001c26267210 */ /* 0x090fe40007f7e0ff */
[----:B------:R-:W-:Y:S01]  /*7cc90*/  IADD3 R23, P4, R23, R28, RZ ;  /* 0x0000001c17177210 */ /* 0x000fe20007f9e0ff */
[----:B------:R1:W-:Y:S01]  /*7cca0*/  LDGSTS.E [R22+0x4400], [R24.64], P1 ;  /* 0x0440000018167fae */ /* 0x0003e20008921844 */
[----:B------:R-:W-:Y:S02]  /*7ccb0*/  SEL R20, RZ, 0x4, !P2 ;  /* 0x00000004ff147807 */ /* 0x000fe40005000000 */
[----:B------:R-:W-:-:S02]  /*7ccc0*/  IADD3.X R39, R39, R0, RZ, P3, !PT ;  /* 0x0000000027277210 */ /* 0x000fc40001ffe4ff */
[----:B------:R-:W-:-:S04]  /*7ccd0*/  SEL R20, R20, RZ, !P0 ;  /* 0x000000ff14147207 */ /* 0x000fc80004000000 */
[----:B------:R-:W-:Y:S01]  /*7cce0*/  ISETP.NE.U32.AND P2, PT, R20, RZ, PT ;  /* 0x000000ff1400720c */ /* 0x000fe20003f45070 */
[----:B------:R-:W-:Y:S02]  /*7ccf0*/  IMAD.X R30, R30, 0x1, R0, P4 ;  /* 0x000000011e1e7824 */ /* 0x000fe400020e0600 */
[----:B-1----:R-:W-:Y:S02]  /*7cd00*/  IMAD.MOV.U32 R24, RZ, RZ, R38 ;  /* 0x000000ffff187224 */ /* 0x002fe400078e0026 */
[----:B------:R-:W-:Y:S01]  /*7cd10*/  IMAD.MOV.U32 R25, RZ, RZ, R39 ;  /* 0x000000ffff197224 */ /* 0x000fe200078e0027 */
[----:B------:R-:W-:Y:S01]  /*7cd20*/  STL [R1+0x1950], R38 ;  /* 0x0019502601007387 */ /* 0x000fe20000100800 */
[----:B------:R-:W-:Y:S01]  /*7cd30*/  STL [R1+0x1944], R39 ;  /* 0x0019442701007387 */ /* 0x000fe20000100800 */
[-C--:B------:R-:W-:Y:S02]  /*7cd40*/  IADD3 R29, P3, R29, R28.reuse, RZ ;  /* 0x0000001c1d1d7210 */ /* 0x080fe40007f7e0ff */
[----:B------:R1:W-:Y:S01]  /*7cd50*/  LDGSTS.E [R22+0x4600], [R24.64], P1 ;  /* 0x0460000018167fae */ /* 0x0003e20008921844 */
[----:B------:R-:W-:-:S03]  /*7cd60*/  IADD3 R26, P4, R26, R28, RZ ;  /* 0x0000001c1a1a7210 */ /* 0x000fc60007f9e0ff */
[----:B------:R-:W-:Y:S01]  /*7cd70*/  STL [R1+0x1918], R23 ;  /* 0x0019181701007387 */ /* 0x000fe20000100800 */
[--C-:B------:R-:W-:Y:S02]  /*7cd80*/  IMAD.X R36, R36, 0x1, R0.reuse, P3 ;  /* 0x0000000124247824 */ /* 0x100fe400018e0600 */
[----:B------:R4:W-:Y:S02]  /*7cd90*/  STL [R1+0x190c], R30 ;  /* 0x00190c1e01007387 */ /* 0x0009e40000100800 */
[----:B------:R-:W-:Y:S01]  /*7cda0*/  IMAD.X R37, R37, 0x1, R0, P4 ;  /* 0x0000000125257824 */ /* 0x000fe200020e0600 */
[----:B-1----:R-:W-:Y:S01]  /*7cdb0*/  MOV R24, R23 ;  /* 0x0000001700187202 */ /* 0x002fe20000000f00 */
[----:B------:R-:W-:Y:S02]  /*7cdc0*/  IMAD.MOV.U32 R25, RZ, RZ, R30 ;  /* 0x000000ffff197224 */ /* 0x000fe400078e001e */
[----:B----4-:R-:W3:Y:S01]  /*7cdd0*/  LDL.LU R30, [R1+0x1890] ;  /* 0x00189000011e7983 */ /* 0x010ee20000300800 */
        /* <DEDUP_REMOVED lines=15> */
[----:B------:R-:W-:Y:S01]  /*7ced0*/  ISETP.NE.U32.AND P1, PT, R20, RZ, PT ;  /* 0x000000ff1400720c */ /* 0x000fe20003f25070 */
[----:B-1----:R-:W-:Y:S02]  /*7cee0*/  IMAD.MOV.U32 R24, RZ, RZ, R26 ;  /* 0x000000ffff187224 */ /* 0x002fe400078e001a */
[----:B------:R-:W-:Y:S01]  /*7cef0*/  IMAD.MOV.U32 R25, RZ, RZ, R37 ;  /* 0x000000ffff197224 */ /* 0x000fe200078e0025 */
[----:B------:R-:W3:Y:S01]  /*7cf00*/  LDL.LU R26, [R1+0x1818] ;  /* 0x00181800011a7983 */ /* 0x000ee20000300800 */
[----:B------:R-:W-:-:S08]  /*7cf10*/  ISETP.GT.AND P2, PT, R3, 0x1d, PT ;  /* 0x0000001d0300780c */ /* 0x000fd00003f44270 */
[----:B------:R1:W-:Y:S01]  /*7cf20*/  LDGSTS.E [R22+0x6400], [R24.64], P1 ;  /* 0x0640000018167fae */ /* 0x0003e20008921844 */
[----:B------:R-:W-:-:S04]  /*7cf30*/  SEL R20, RZ, 0x4, !P2 ;  /* 0x00000004ff147807 */ /* 0x000fc80005000000 */
[----:B------:R-:W-:-:S04]  /*7cf40*/  SEL R20, R20, RZ, !P0 ;  /* 0x000000ff14147207 */ /* 0x000fc80004000000 */
[----:B------:R-:W-:Y:S02]  /*7cf50*/  ISETP.NE.U32.AND P2, PT, R20, RZ, PT ;  /* 0x000000ff1400720c */ /* 0x000fe40003f45070 */
[----:B--2---:R-:W-:-:S04]  /*7cf60*/  IADD3 R34, P3, R34, R28, RZ ;  /* 0x0000001c22227210 */ /* 0x004fc80007f7e0ff */
[----:B------:R-:W-:Y:S02]  /*7cf70*/  IADD3.X R35, R35, R0, RZ, P3, !PT ;  /* 0x0000000023237210 */ /* 0x000fe40001ffe4ff */
[----:B---3--:R-:W-:Y:S01]  /*7cf80*/  IADD3 R27, P4, R27, R28, RZ ;  /* 0x0000001c1b1b7210 */ /* 0x008fe20007f9e0ff */
[----:B------:R2:W-:Y:S02]  /*7cf90*/  STL [R1+0x18d0], R34 ;  /* 0x0018d02201007387 */ /* 0x0005e40000100800 */
        /* <DEDUP_REMOVED lines=8> */
[----:B--2---:R-:W2:Y:S02]  /*7d020*/  LDL.LU R34, [R1+0x180c] ;  /* 0x00180c0001227983 */ /* 0x004ea40000300800 */
[----:B---3--:R-:W3:Y:S02]  /*7d030*/  LDL.LU R35, [R1+0x1804] ;  /* 0x0018040001237983 */ /* 0x008ee40000300800 */
[----:B-1----:R-:W-:-:S02]  /*7d040*/  IMAD.MOV.U32 R25, RZ, RZ, R33 ;  /* 0x000000ffff197224 */ /* 0x002fc400078e0021 */
[----:B------:R-:W3:Y:S01]  /*7d050*/  LDL.LU R33, [R1+0x1810] ;  /* 0x0018100001217983 */ /* 0x000ee20000300800 */
[----:B------:R-:W-:Y:S01]  /*7d060*/  MOV R24, R27 ;  /* 0x0000001b00187202 */ /* 0x000fe20000000f00 */
[----:B------:R-:W3:Y:S02]  /*7d070*/  LDL.LU R37, [R1+0x17cc] ;  /* 0x0017cc0001257983 */ /* 0x000ee40000300800 */
[----:B------:R-:W3:Y:S02]  /*7d080*/  LDL.LU R27, [R1+0x17d8] ;  /* 0x0017d800011b7983 */ /* 0x000ee40000300800 */
[----:B------:R1:W-:Y:S01]  /*7d090*/  LDGSTS.E [R22+0x7400], [R24.64], P2 ;  /* 0x0740000018167fae */ /* 0x0003e20009121844 */
[-C--:B------:R-:W-:Y:S02]  /*7d0a0*/  IADD3 R30, P3, R30, R28.reuse, RZ ;  /* 0x0000001c1e1e7210 */ /* 0x080fe40007f7e0ff */
[----:B------:R-:W-:Y:S02]  /*7d0b0*/  IADD3 R23, P4, R23, R28, RZ ;  /* 0x0000001c17177210 */ /* 0x000fe40007f9e0ff */
[----:B-1----:R-:W-:Y:S01]  /*7d0c0*/  MOV R24, R30 ;  /* 0x0000001e00187202 */ /* 0x002fe20000000f00 */
[----:B------:R-:W-:Y:S01]  /*7d0d0*/  STL [R1+0x1890], R30 ;  /* 0x0018901e01007387 */ /* 0x000fe20000100800 */
[----:B------:R-:W-:-:S02]  /*7d0e0*/  IMAD.X R36, R36, 0x1, R0, P3 ;  /* 0x0000000124247824 */ /* 0x000fc400018e0600 */
[----:B------:R-:W-:Y:S02]  /*7d0f0*/  IMAD.X R29, R29, 0x1, R0, P4 ;  /* 0x000000011d1d7824 */ /* 0x000fe400020e0600 */
[----:B------:R-:W-:Y:S01]  /*7d100*/  IMAD.MOV.U32 R25, RZ, RZ, R36 ;  /* 0x000000ffff197224 */ /* 0x000fe200078e0024 */
[----:B------:R1:W-:Y:S01]  /*7d110*/  STL [R1+0x1884], R36 ;  /* 0x0018842401007387 */ /* 0x0003e20000100800 */
[----:B------:R-:W-:Y:S02]  /*7d120*/  STL [R1+0x1858], R23 ;  /* 0x0018581701007387 */ /* 0x000fe40000100800 */
[----:B------:R1:W-:Y:S01]  /*7d130*/  STL [R1+0x184c], R29 ;  /* 0x00184c1d01007387 */ /* 0x0003e20000100800 */
[----:B------:R1:W-:Y:S04]  /*7d140*/  LDGSTS.E [R22+0x7600], [R24.64], P2 ;  /* 0x0760000018167fae */ /* 0x0003e80009121844 */
[----:B-1----:R-:W3:Y:S01]  /*7d150*/  LDL.LU R36, [R1+0x17c4] ;  /* 0x0017c40001247983 */ /* 0x002ee20000300800 */
[----:B------:R-:W3:Y:S02]  /*7d160*/  LDL.LU R30, [R1+0x17d0] ;  /* 0x0017d000011e7983 */ /* 0x000ee40000300800 */
[----:B------:R-:W-:-:S02]  /*7d170*/  IMAD.MOV.U32 R25, RZ, RZ, R29 ;  /* 0x000000ffff197224 */ /* 0x000fc400078e001d */
[----:B------:R-:W-:Y:S01]  /*7d180*/  IMAD.MOV.U32 R24, RZ, RZ, R23 ;  /* 0x000000ffff187224 */ /* 0x000fe200078e0017 */
[----:B------:R-:W3:Y:S01]  /*7d190*/  LDL.LU R29, [R1+0x178c] ;  /* 0x00178c00011d7983 */ /* 0x000ee20000300800 */
        /* <DEDUP_REMOVED lines=14> */
[----:B----4-:R-:W-:Y:S01]  /*7d280*/  IADD3.X R39, R39, R0, RZ, P3, !PT ;  /* 0x0000000027277210 */ /* 0x010fe20001ffe4ff */
[----:B--2---:R-:W-:-:S04]  /*7d290*/  IMAD.X R34, R34, 0x1, R0, P4 ;  /* 0x0000000122227824 */ /* 0x004fc800020e0600 */
[----:B------:R-:W-:Y:S01]  /*7d2a0*/  IMAD.MOV.U32 R25, RZ, RZ, R39 ;  /* 0x000000ffff197224 */ /* 0x000fe200078e0027 */
[----:B------:R-:W-:Y:S01]  /*7d2b0*/  STL [R1+0x1844], R39 ;  /* 0x0018442701007387 */ /* 0x000fe20000100800 */
[----:B------:R-:W-:Y:S02]  /*7d2c0*/  STL [R1+0x1818], R26 ;  /* 0x0018181a01007387 */ /* 0x000fe40000100800 */
[----:B------:R1:W-:Y:S01]  /*7d2d0*/  STL [R1+0x180c], R34 ;  /* 0x00180c2201007387 */ /* 0x0003e20000100800 */
[----:B------:R2:W-:Y:S01]  /*7d2e0*/  LDGSTS.E [R22+0x8600], [R24.64], P1 ;  /* 0x0860000018167fae */ /* 0x0005e20008921844 */
[-C--:B---3--:R-:W-:Y:S02]  /*7d2f0*/  IADD3 R33, P3, R33, R28.reuse, RZ ;  /* 0x0000001c21217210 */ /* 0x088fe40007f7e0ff */
        /* <DEDUP_REMOVED lines=10> */
[----:B------:R1:W-:Y:S01]  /*7d3a0*/  STL [R1+0x17d8], R27 ;  /* 0x0017d81b01007387 */ /* 0x0003e20000100800 */
[----:B------:R-:W-:Y:S01]  /*7d3b0*/  ISETP.GT.AND P1, PT, R3, 0x29, PT ;  /* 0x000000290300780c */ /* 0x000fe20003f24270 */
[----:B-1----:R-:W-:Y:S01]  /*7d3c0*/  IMAD.MOV.U32 R25, RZ, RZ, R35 ;  /* 0x000000ffff197224 */ /* 0x002fe200078e0023 */
[----:B------:R-:W-:Y:S01]  /*7d3d0*/  MOV R24, R33 ;  /* 0x0000002100187202 */ /* 0x000fe20000000f00 */
[----:B----4-:R-:W4:Y:S01]  /*7d3e0*/  LDL.LU R35, [R1+0x1784] ;  /* 0x0017840001237983 */ /* 0x010f220000300800 */
[----:B------:R-:W-:Y:S02]  /*7d3f0*/  STL [R1+0x17cc], R37 ;  /* 0x0017cc2501007387 */ /* 0x000fe40000100800 */
[----:B------:R-:W4:Y:S01]  /*7d400*/  LDL.LU R33, [R1+0x174c] ;  /* 0x00174c0001217983 */ /* 0x000f220000300800 */
[----:B------:R-:W-:Y:S01]  /*7d410*/  SEL R20, RZ, 0x4, !P1 ;  /* 0x00000004ff147807 */ /* 0x000fe20004800000 */
[----:B------:R1:W-:Y:S04]  /*7d420*/  LDGSTS.E [R22+0x9600], [R24.64], P2 ;  /* 0x0960000018167fae */ /* 0x0003e80009121844 */
[----:B------:R-:W4:Y:S01]  /*7d430*/  LDL.LU R38, [R1+0x1750] ;  /* 0x0017500001267983 */ /* 0x000f220000300800 */
[----:B------:R-:W-:-:S04]  /*7d440*/  SEL R20, R20, RZ, !P0 ;  /* 0x000000ff14147207 */ /* 0x000fc80004000000 */
[----:B------:R-:W-:Y:S01]  /*7d450*/  ISETP.NE.U32.AND P1, PT, R20, RZ, PT ;  /* 0x000000ff1400720c */ /* 0x000fe20003f25070 */
[----:B-1----:R-:W-:Y:S02]  /*7d460*/  IMAD.MOV.U32 R24, RZ, RZ, R27 ;  /* 0x000000ffff187224 */ /* 0x002fe400078e001b */
[----:B------:R-:W-:Y:S01]  /*7d470*/  IMAD.MOV.U32 R25, RZ, RZ, R37 ;  /* 0x000000ffff197224 */ /* 0x000fe200078e0025 */
[----:B------:R-:W4:Y:S01]  /*7d480*/  LDL.LU R27, [R1+0x1718] ;  /* 0x00171800011b7983 */ /* 0x000f220000300800 */
[----:B------:R-:W-:-:S08]  /*7d490*/  IADD3 R30, P3, R30, R28, RZ ;  /* 0x0000001c1e1e7210 */ /* 0x000fd00007f7e0ff */
[----:B------:R1:W-:Y:S01]  /*7d4a0*/  LDGSTS.E [R22+0xa400], [R24.64], P1 ;  /* 0x0a40000018167fae */ /* 0x0003e20008921844 */
[----:B------:R-:W-:Y:S02]  /*7d4b0*/  IADD3.X R36, R36, R0, RZ, P3, !PT ;  /* 0x0000000024247210 */ /* 0x000fe40001ffe4ff */
[----:B------:R-:W-:Y:S01]  /*7d4c0*/  IADD3 R23, P4, R23, R28, RZ ;  /* 0x0000001c17177210 */ /* 0x000fe20007f9e0ff */
[----:B------:R1:W-:Y:S02]  /*7d4d0*/  STL [R1+0x17d0], R30 ;  /* 0x0017d01e01007387 */ /* 0x0003e40000100800 */
[----:B------:R1:W-:Y:S02]  /*7d4e0*/  STL [R1+0x17c4], R36 ;  /* 0x0017c42401007387 */ /* 0x0003e40000100800 */
[----:B------:R-:W-:Y:S02]  /*7d4f0*/  IMAD.X R29, R29, 0x1, R0, P4 ;  /* 0x000000011d1d7824 */ /* 0x000fe400020e0600 */
[----:B-1----:R-:W-:-:S02]  /*7d500*/  IMAD.MOV.U32 R24, RZ, RZ, R30 ;  /* 0x000000ffff187224 */ /* 0x002fc400078e001e */
[----:B------:R-:W-:Y:S01]  /*7d510*/  IMAD.MOV.U32 R25, RZ, RZ, R36 ;  /* 0x000000ffff197224 */ /* 0x000fe200078e0024 */
[----:B------:R-:W-:Y:S01]  /*7d520*/  STL [R1+0x1798], R23 ;  /* 0x0017981701007387 */ /* 0x000fe20000100800 */
[----:B------:R-:W4:Y:S02]  /*7d530*/  LDL.LU R39, [R1+0x1744] ;  /* 0x0017440001277983 */ /* 0x000f240000300800 */
[----:B------:R1:W-:Y:S02]  /*7d540*/  STL [R1+0x178c], R29 ;  /* 0x00178c1d01007387 */ /* 0x0003e40000100800 */
[----:B------:R-:W4:Y:S01]  /*7d550*/  LDL.LU R30, [R1+0x170c] ;  /* 0x00170c00011e7983 */ /* 0x000f220000300800 */
        /* <DEDUP_REMOVED lines=16> */
[-C--:B--2---:R-:W-:Y:S02]  /*7d660*/  IADD3 R34, P3, R34, R28.reuse, RZ ;  /* 0x0000001c22227210 */ /* 0x084fe40007f7e0ff */
[----:B---3--:R-:W-:Y:S02]  /*7d670*/  IADD3 R26, P4, R26, R28, RZ ;  /* 0x0000001c1a1a7210 */ /* 0x008fe40007f9e0ff */
[----:B-1----:R-:W-:Y:S01]  /*7d680*/  MOV R24, R34 ;  /* 0x0000002200187202 */ /* 0x002fe20000000f00 */
[----:B------:R-:W-:Y:S01]  /*7d690*/  STL [R1+0x1790], R34 ;  /* 0x0017902201007387 */ /* 0x000fe20000100800 */
[--C-:B----4-:R-:W-:Y:S02]  /*7d6a0*/  IMAD.X R35, R35, 0x1, R0.reuse, P3 ;  /* 0x0000000123237824 */ /* 0x110fe400018e0600 */
[----:B------:R-:W-:-:S02]  /*7d6b0*/  IMAD.X R33, R33, 0x1, R0, P4 ;  /* 0x0000000121217824 */ /* 0x000fc400020e0600 */
        /* <DEDUP_REMOVED lines=11> */
[----:B------:R-:W-:Y:S02]  /*7d770*/  ISETP.GT.AND P2, PT, R3, 0x35, PT ;  /* 0x000000350300780c */ /* 0x000fe40003f44270 */
[-C--:B------:R-:W-:Y:S02]  /*7d780*/  IADD3 R38, P3, R38, R28.reuse, RZ ;  /* 0x0000001c26267210 */ /* 0x080fe40007f7e0ff */
[----:B------:R-:W-:Y:S01]  /*7d790*/  IADD3 R27, P4, R27, R28, RZ ;  /* 0x0000001c1b1b7210 */ /* 0x000fe20007f9e0ff */
[----:B------:R1:W-:Y:S01]  /*7d7a0*/  LDGSTS.E [R22+0xc400], [R24.64], P1 ;  /* 0x0c40000018167fae */ /* 0x0003e20008921844 */
[----:B------:R-:W-:-:S04]  /*7d7b0*/  SEL R20, RZ, 0x4, !P2 ;  /* 0x00000004ff147807 */ /* 0x000fc80005000000 */
[----:B------:R-:W-:-:S04]  /*7d7c0*/  SEL R20, R20, RZ, !P0 ;  /* 0x000000ff14147207 */ /* 0x000fc80004000000 */
[----:B------:R-:W-:Y:S02]  /*7d7d0*/  ISETP.NE.U32.AND P2, PT, R20, RZ, PT ;  /* 0x000000ff1400720c */ /* 0x000fe40003f45070 */
[----:B------:R-:W-:Y:S01]  /*7d7e0*/  IADD3.X R39, R39, R0, RZ, P3, !PT ;  /* 0x0000000027277210 */ /* 0x000fe20001ffe4ff */
[----:B-1----:R-:W-:Y:S02]  /*7d7f0*/  IMAD.MOV.U32 R24, RZ, RZ, R38 ;  /* 0x000000ffff187224 */ /* 0x002fe400078e0026 */
[----:B------:R-:W-:Y:S02]  /*7d800*/  IMAD.X R30, R30, 0x1, R0, P4 ;  /* 0x000000011e1e7824 */ /* 0x000fe400020e0600 */
[----:B------:R-:W-:Y:S01]  /*7d810*/  IMAD.MOV.U32 R25, RZ, RZ, R39 ;  /* 0x000000ffff197224 */ /* 0x000fe200078e0027 */
[----:B------:R-:W-:Y:S01]  /*7d820*/  STL [R1+0x1750], R38 ;  /* 0x0017502601007387 */ /* 0x000fe20000100800 */
[----:B------:R-:W-:Y:S02]  /*7d830*/  STL [R1+0x1744], R39 ;  /* 0x0017442701007387 */ /* 0x000fe40000100800 */
[----:B------:R-:W-:Y:S01]  /*7d840*/  STL [R1+0x1718], R27 ;  /* 0x0017181b01007387 */ /* 0x000fe20000100800 */
[----:B------:R1:W-:Y:S01]  /*7d850*/  LDGSTS.E [R22+0xc600], [R24.64], P1 ;  /* 0x0c60000018167fae */ /* 0x0003e20008921844 */
[----:B------:R1:W-:Y:S01]  /*7d860*/  STL [R1+0x170c], R30 ;  /* 0x00170c1e01007387 */ /* 0x0003e20000100800 */
[----:B------:R-:W-:-:S02]  /*7d870*/  IADD3 R29, P3, R29, R28, RZ ;  /* 0x0000001c1d1d7210 */ /* 0x000fc40007f7e0ff */
[----:B------:R-:W-:Y:S02]  /*7d880*/  IADD3 R23, P4, R23, R28, RZ ;  /* 0x0000001c17177210 */ /* 0x000fe40007f9e0ff */
[----:B-1----:R-:W-:Y:S01]  /*7d890*/  MOV R24, R27 ;  /* 0x0000001b00187202 */ /* 0x002fe20000000f00 */
[----:B------:R-:W-:Y:S02]  /*7d8a0*/  IMAD.MOV.U32 R25, RZ, RZ, R30 ;  /* 0x000000ffff197224 */ /* 0x000fe400078e001e */
[--C-:B------:R-:W-:Y:S01]  /*7d8b0*/  IMAD.X R36, R36, 0x1, R0.reuse, P3 ;  /* 0x0000000124247824 */ /* 0x100fe200018e0600 */
[----:B------:R-:W2:Y:S01]  /*7d8c0*/  LDL.LU R30, [R1+0x1690] ;  /* 0x00169000011e7983 */ /* 0x000ea20000300800 */
[----:B------:R-:W2:Y:S02]  /*7d8d0*/  LDL.LU R27, [R1+0x1658] ;  /* 0x00165800011b7983 */ /* 0x000ea40000300800 */
[----:B------:R-:W-:Y:S02]  /*7d8e0*/  IMAD.X R37, R37, 0x1, R0, P4 ;  /* 0x0000000125257824 */ /* 0x000fe400020e0600 */
[----:B------:R-:W-:Y:S01]  /*7d8f0*/  STL [R1+0x1710], R29 ;  /* 0x0017101d01007387 */ /* 0x000fe20000100800 */
[----:B------:R1:W-:Y:S04]  /*7d900*/  LDGSTS.E [R22+0xd400], [R24.64], P2 ;  /* 0x0d40000018167fae */ /* 0x0003e80009121844 */
[----:B------:R1:W-:Y:S01]  /*7d910*/  STL [R1+0x1704], R36 ;  /* 0x0017042401007387 */ /* 0x0003e20000100800 */
[----:B------:R1:W-:Y:S02]  /*7d920*/  STL [R1+0x16d8], R23 ;  /* 0x0016d81701007387 */ /* 0x0003e40000100800 */
[----:B-1----:R-:W-:Y:S01]  /*7d930*/  IMAD.MOV.U32 R25, RZ, RZ, R36 ;  /* 0x000000ffff197224 */ /* 0x002fe200078e0024 */
[----:B------:R-:W-:Y:S01]  /*7d940*/  MOV R24, R29 ;  /* 0x0000001d00187202 */ /* 0x000fe20000000f00 */
[----:B------:R-:W2:Y:S01]  /*7d950*/  LDL.LU R36, [R1+0x1684] ;  /* 0x0016840001247983 */ /* 0x000ea20000300800 */
[----:B------:R-:W-:Y:S02]  /*7d960*/  STL [R1+0x16cc], R37 ;  /* 0x0016cc2501007387 */ /* 0x000fe40000100800 */
[----:B------:R-:W2:Y:S01]  /*7d970*/  LDL.LU R29, [R1+0x164c] ;  /* 0x00164c00011d7983 */ /* 0x000ea20000300800 */
[----:B------:R-:W-:Y:S01]  /*7d980*/  ISETP.GT.AND P1, PT, R3, 0x39, PT ;  /* 0x000000390300780c */ /* 0x000fe20003f24270 */
[----:B------:R1:W-:Y:S04]  /*7d990*/  LDGSTS.E [R22+0xd600], [R24.64], P2 ;  /* 0x0d60000018167fae */ /* 0x0003e80009121844 */
[----:B------:R-:W2:Y:S01]  /*7d9a0*/  LDL.LU R38, [R1+0x1650] ;  /* 0x0016500001267983 */ /* 0x000ea20000300800 */
[----:B------:R-:W-:-:S04]  /*7d9b0*/  SEL R20, RZ, 0x4, !P1 ;  /* 0x00000004ff147807 */ /* 0x000fc80004800000 */
[----:B------:R-:W-:-:S04]  /*7d9c0*/  SEL R20, R20, RZ, !P0 ;  /* 0x000000ff14147207 */ /* 0x000fc80004000000 */
[----:B------:R-:W-:Y:S01]  /*7d9d0*/  ISETP.NE.U32.AND P1, PT, R20, RZ, PT ;  /* 0x000000ff1400720c */ /* 0x000fe20003f25070 */
[----:B-1----:R-:W-:Y:S02]  /*7d9e0*/  IMAD.MOV.U32 R24, RZ, RZ, R23 ;  /* 0x000000ffff187224 */ /* 0x002fe400078e0017 */
[----:B------:R-:W-:Y:S01]  /*7d9f0*/  IMAD.MOV.U32 R25, RZ, RZ, R37 ;  /* 0x000000ffff197224 */ /* 0x000fe200078e0025 */
[----:B------:R-:W2:Y:S01]  /*7da00*/  LDL.LU R23, [R1+0x1244] ;  /* 0x0012440001177983 */ /* 0x000ea20000300800 */
[----:B------:R-:W-:-:S08]  /*7da10*/  ISETP.GT.AND P2, PT, R3, 0x3d, PT ;  /* 0x0000003d0300780c */ /* 0x000fd00003f44270 */
[----:B------:R1:W-:Y:S01]  /*7da20*/  LDGSTS.E [R22+0xe400], [R24.64], P1 ;  /* 0x0e40000018167fae */ /* 0x0003e20008921844 */
[----:B------:R-:W-:-:S04]  /*7da30*/  SEL R20, RZ, 0x4, !P2 ;  /* 0x00000004ff147807 */ /* 0x000fc80005000000 */
[----:B------:R-:W-:-:S04]  /*7da40*/  SEL R20, R20, RZ, !P0 ;  /* 0x000000ff14147207 */ /* 0x000fc80004000000 */
[----:B------:R-:W-:Y:S02]  /*7da50*/  ISETP.NE.U32.AND P2, PT, R20, RZ, PT ;  /* 0x000000ff1400720c */ /* 0x000fe40003f45070 */
        /* <DEDUP_REMOVED lines=8> */
[----:B------:R-:W-:Y:S01]  /*7dae0*/  STL [R1+0x1698], R26 ;  /* 0x0016981a01007387 */ /* 0x000fe20000100800 */
[----:B------:R-:W2:Y:S03]  /*7daf0*/  LDL.LU R39, [R1+0x1644] ;  /* 0x0016440001277983 */ /* 0x000ea60000300800 */
[----:B------:R1:W-:Y:S04]  /*7db00*/  LDGSTS.E [R22+0xe600], [R24.64], P1 ;  /* 0x0e60000018167fae */ /* 0x0003e80008921844 */
[----:B------:R1:W-:Y:S01]  /*7db10*/  STL [R1+0x168c], R33 ;  /* 0x00168c2101007387 */ /* 0x0003e20000100800 */
[----:B---3--:R-:W3:Y:S02]  /*7db20*/  LDL.LU R34, [R1+0x1240] ;  /* 0x0012400001227983 */ /* 0x008ee40000300800 */
[----:B----4-:R-:W4:Y:S02]  /*7db30*/  LDL.LU R35, [R1+0x1248] ;  /* 0x0012480001237983 */ /* 0x010f240000300800 */
[----:B-1----:R-:W-:-:S02]  /*7db40*/  IMAD.MOV.U32 R25, RZ, RZ, R33 ;  /* 0x000000ffff197224 */ /* 0x002fc400078e0021 */
[----:B------:R-:W4:Y:S01]  /*7db50*/  LDL.LU R33, [R1+0x124c] ;  /* 0x00124c0001217983 */ /* 0x000f220000300800 */
[----:B------:R-:W-:Y:S01]  /*7db60*/  MOV R24, R26 ;  /* 0x0000001a00187202 */ /* 0x000fe20000000f00 */
[----:B------:R-:W4:Y:S02]  /*7db70*/  LDL.LU R37, [R1+0x1280] ;  /* 0x0012800001257983 */ /* 0x000f240000300800 */
[----:B------:R-:W4:Y:S02]  /*7db80*/  LDL.LU R26, [R1+0x1284] ;  /* 0x00128400011a7983 */ /* 0x000f240000300800 */
        /* <DEDUP_REMOVED lines=14> */
[----:B------:R-:W-:-:S02]  /*7dc70*/  IMAD.MOV.U32 R25, RZ, RZ, R29 ;  /* 0x000000ffff197224 */ /* 0x000fc400078e001d */
[----:B------:R-:W-:Y:S01]  /*7dc80*/  IMAD.MOV.U32 R24, RZ, RZ, R27 ;  /* 0x000000ffff187224 */ /* 0x000fe200078e001b */
[----:B------:R-:W4:Y:S01]  /*7dc90*/  LDL.LU R29, [R1+0x12c0] ;  /* 0x0012c000011d7983 */ /* 0x000f220000300800 */
        /* <DEDUP_REMOVED lines=46> */
[----:B------:R-:W4:Y:S09]  /*7df80*/  LDL.LU R26, [R1+0x1344] ;  /* 0x00134400011a7983 */ /* 0x000f320000300800 */
[----:B------:R1:W-:Y:S01]  /*7df90*/  LDGSTS.E [R22+0x12400], [R24.64], P1 ;  /* 0x1240000018167fae */ /* 0x0003e20008921844 */
[----:B------:R-:W-:-:S04]  /*7dfa0*/  IADD3 R30, P3, R30, R28, RZ ;  /* 0x0000001c1e1e7210 */ /* 0x000fc80007f7e0ff */
[----:B------:R-:W-:Y:S02]  /*7dfb0*/  IADD3.X R36, R36, R0, RZ, P3, !PT ;  /* 0x0000000024247210 */ /* 0x000fe40001ffe4ff */
[----:B------:R-:W-:Y:S01]  /*7dfc0*/  IADD3 R27, P4, R27, R28, RZ ;  /* 0x0000001c1b1b7210 */ /* 0x000fe20007f9e0ff */
[----:B------:R1:W-:Y:S02]  /*7dfd0*/  STL [R1+0x128c], R30 ;  /* 0x00128c1e01007387 */ /* 0x0003e40000100800 */
[----:B------:R1:W-:Y:S02]  /*7dfe0*/  STL [R1+0x1288], R36 ;  /* 0x0012882401007387 */ /* 0x0003e40000100800 */
[----:B-1----:R-:W-:Y:S02]  /*7dff0*/  IMAD.MOV.U32 R24, RZ, RZ, R30 ;  /* 0x000000ffff187224 */ /* 0x002fe400078e001e */
[----:B------:R-:W-:Y:S02]  /*7e000*/  IMAD.MOV.U32 R25, RZ, RZ, R36 ;  /* 0x000000ffff197224 */ /* 0x000fe400078e0024 */
[----:B------:R-:W-:Y:S01]  /*7e010*/  IMAD.X R29, R29, 0x1, R0, P4 ;  /* 0x000000011d1d7824 */ /* 0x000fe200020e0600 */
[----:B------:R1:W-:Y:S01]  /*7e020*/  STL [R1+0x12c4], R27 ;  /* 0x0012c41b01007387 */ /* 0x0003e20000100800 */
[----:B------:R-:W4:Y:S03]  /*7e030*/  LDL.LU R39, [R1+0x1308] ;  /* 0x0013080001277983 */ /* 0x000f260000300800 */
[----:B------:R1:W-:Y:S04]  /*7e040*/  LDGSTS.E [R22+0x12600], [R24.64], P1 ;  /* 0x1260000018167fae */ /* 0x0003e80008921844 */
[----:B------:R1:W-:Y:S01]  /*7e050*/  STL [R1+0x12c0], R29 ;  /* 0x0012c01d01007387 */ /* 0x0003e20000100800 */
[----:B------:R-:W4:Y:S02]  /*7e060*/  LDL.LU R30, [R1+0x1340] ;  /* 0x00134000011e7983 */ /* 0x000f240000300800 */
[----:B------:R-:W4:Y:S01]  /*7e070*/  LDL.LU R36, [R1+0x1348] ;  /* 0x0013480001247983 */ /* 0x000f220000300800 */
[----:B-1----:R-:W-:-:S02]  /*7e080*/  MOV R24, R27 ;  /* 0x0000001b00187202 */ /* 0x002fc40000000f00 */
[----:B------:R-:W4:Y:S01]  /*7e090*/  LDL.LU R27, [R1+0x134c] ;  /* 0x00134c00011b7983 */ /* 0x000f220000300800 */
[----:B------:R-:W-:Y:S02]  /*7e0a0*/  IMAD.MOV.U32 R25, RZ, RZ, R29 ;  /* 0x000000ffff197224 */ /* 0x000fe400078e001d */
        /* <DEDUP_REMOVED lines=43> */
[----:B------:R-:W-:-:S03]  /*7e360*/  IADD3 R27, P3, R27, R28, RZ ;  /* 0x0000001c1b1b7210 */ /* 0x000fc60007f7e0ff */
[----:B------:R1:W-:Y:S01]  /*7e370*/  STL [R1+0x1340], R30 ;  /* 0x0013401e01007387 */ /* 0x0003e20000100800 */
[----:B------:R-:W-:Y:S01]  /*7e380*/  IADD3 R29, P4, R29, R28, RZ ;  /* 0x0000001c1d1d7210 */ /* 0x000fe20007f9e0ff */
[----:B------:R-:W-:Y:S01]  /*7e390*/  IMAD.X R36, R36, 0x1, R0, P3 ;  /* 0x0000000124247824 */ /* 0x000fe200018e0600 */
[----:B-1----:R-:W-:Y:S01]  /*7e3a0*/  MOV R24, R26 ;  /* 0x0000001a00187202 */ /* 0x002fe20000000f00 */
[----:B------:R-:W-:Y:S02]  /*7e3b0*/  IMAD.MOV.U32 R25, RZ, RZ, R30 ;  /* 0x000000ffff197224 */ /* 0x000fe400078e001e */
[----:B------:R-:W2:Y:S01]  /*7e3c0*/  LDL.LU R30, [R1+0x13cc] ;  /* 0x0013cc00011e7983 */ /* 0x000ea20000300800 */
[----:B------:R-:W2:Y:S02]  /*7e3d0*/  LDL.LU R26, [R1+0x1404] ;  /* 0x00140400011a7983 */ /* 0x000ea40000300800 */
[----:B------:R-:W-:Y:S01]  /*7e3e0*/  STL [R1+0x134c], R27 ;  /* 0x00134c1b01007387 */ /* 0x000fe20000100800 */
[----:B------:R1:W-:Y:S01]  /*7e3f0*/  LDGSTS.E [R22+0x15400], [R24.64], P2 ;  /* 0x1540000018167fae */ /* 0x0003e20009121844 */
[----:B------:R-:W-:-:S02]  /*7e400*/  IMAD.X R37, R37, 0x1, R0, P4 ;  /* 0x0000000125257824 */ /* 0x000fc400020e0600 */
[----:B------:R1:W-:Y:S02]  /*7e410*/  STL [R1+0x1348], R36 ;  /* 0x0013482401007387 */ /* 0x0003e40000100800 */
[----:B------:R1:W-:Y:S02]  /*7e420*/  STL [R1+0x1384], R29 ;  /* 0x0013841d01007387 */ /* 0x0003e40000100800 */
[----:B-1----:R-:W-:Y:S02]  /*7e430*/  IMAD.MOV.U32 R25, RZ, RZ, R36 ;  /* 0x000000ffff197224 */ /* 0x002fe400078e0024 */
[----:B------:R-:W2:Y:S01]  /*7e440*/  LDL.LU R36, [R1+0x13c8] ;  /* 0x0013c80001247983 */ /* 0x000ea20000300800 */
[----:B------:R-:W-:Y:S01]  /*7e450*/  MOV R24, R27 ;  /* 0x0000001b00187202 */ /* 0x000fe20000000f00 */
[----:B------:R-:W-:Y:S02]  /*7e460*/  STL [R1+0x1380], R37 ;  /* 0x0013802501007387 */ /* 0x000fe40000100800 */
[----:B------:R-:W2:Y:S01]  /*7e470*/  LDL.LU R27, [R1+0x1400] ;  /* 0x00140000011b7983 */ /* 0x000ea20000300800 */
[----:B------:R-:W-:Y:S01]  /*7e480*/  ISETP.GT.AND P1, PT, R3, 0x59, PT ;  /* 0x000000590300780c */ /* 0x000fe20003f24270 */
[----:B------:R-:W2:Y:S04]  /*7e490*/  LDL.LU R38, [R1+0x140c] ;  /* 0x00140c0001267983 */ /* 0x000ea80000300800 */
[----:B------:R1:W-:Y:S01]  /*7e4a0*/  LDGSTS.E [R22+0x15600], [R24.64], P2 ;  /* 0x1560000018167fae */ /* 0x0003e20009121844 */
        /* <DEDUP_REMOVED lines=39> */
[----:B------:R1:W-:Y:S02]  /*7e720*/  STL [R1+0x1404], R26 ;  /* 0x0014041a01007387 */ /* 0x0003e40000100800 */
[----:B------:R1:W-:Y:S01]  /*7e730*/  STL [R1+0x1400], R27 ;  /* 0x0014001b01007387 */ /* 0x0003e20000100800 */
[----:B------:R1:W-:Y:S04]  /*7e740*/  LDGSTS.E [R22+0x17600], [R24.64], P2 ;  /* 0x1760000018167fae */ /* 0x0003e80009121844 */
[----:B-1----:R-:W4:Y:S01]  /*7e750*/  LDL.LU R36, [R1+0x1488] ;  /* 0x0014880001247983 */ /* 0x002f220000300800 */
[----:B------:R-:W-:-:S03]  /*7e760*/  IMAD.MOV.U32 R24, RZ, RZ, R26 ;  /* 0x000000ffff187224 */ /* 0x000fc600078e001a */
[----:B------:R-:W4:Y:S01]  /*7e770*/  LDL.LU R26, [R1+0x148c] ;  /* 0x00148c00011a7983 */ /* 0x000f220000300800 */
[----:B------:R-:W-:Y:S02]  /*7e780*/  IMAD.MOV.U32 R25, RZ, RZ, R27 ;  /* 0x000000ffff197224 */ /* 0x000fe400078e001b */
[----:B------:R-:W4:Y:S02]  /*7e790*/  LDL.LU R30, [R1+0x14c0] ;  /* 0x0014c000011e7983 */ /* 0x000f240000300800 */
        /* <DEDUP_REMOVED lines=26> */
[----:B-1----:R-:W2:Y:S01]  /*7e940*/  LDL.LU R34, [R1+0x14cc] ;  /* 0x0014cc0001227983 */ /* 0x002ea20000300800 */
[----:B------:R-:W3:Y:S02]  /*7e950*/  LDL.LU R29, [R1+0x1504] ;  /* 0x00150400011d7983 */ /* 0x000ee40000300800 */
[----:B------:R-:W-:Y:S01]  /*7e960*/  STL [R1+0x144c], R33 ;  /* 0x00144c2101007387 */ /* 0x000fe20000100800 */
[----:B------:R1:W-:Y:S01]  /*7e970*/  LDGSTS.E [R22+0x19400], [R24.64], P2 ;  /* 0x1940000018167fae */ /* 0x0003e20009121844 */
[----:B------:R-:W-:Y:S02]  /*7e980*/  IMAD.X R37, R37, 0x1, R0, P4 ;  /* 0x0000000125257824 */ /* 0x000fe400020e0600 */
[----:B------:R4:W-:Y:S02]  /*7e990*/  STL [R1+0x1448], R35 ;  /* 0x0014482301007387 */ /* 0x0009e40000100800 */
[----:B------:R4:W-:Y:S02]  /*7e9a0*/  STL [R1+0x1484], R23 ;  /* 0x0014841701007387 */ /* 0x0009e40000100800 */
[----:B-1----:R-:W-:-:S02]  /*7e9b0*/  IMAD.MOV.U32 R25, RZ, RZ, R35 ;  /* 0x000000ffff197224 */ /* 0x002fc400078e0023 */
[----:B----4-:R-:W4:Y:S01]  /*7e9c0*/  LDL.LU R35, [R1+0x14c8] ;  /* 0x0014c80001237983 */ /* 0x010f220000300800 */
[----:B------:R-:W-:Y:S01]  /*7e9d0*/  MOV R24, R33 ;  /* 0x0000002100187202 */ /* 0x000fe20000000f00 */
[----:B------:R-:W-:Y:S02]  /*7e9e0*/  STL [R1+0x1480], R37 ;  /* 0x0014802501007387 */ /* 0x000fe40000100800 */
[----:B------:R-:W4:Y:S01]  /*7e9f0*/  LDL.LU R33, [R1+0x1500] ;  /* 0x0015000001217983 */ /* 0x000f220000300800 */
[----:B------:R-:W-:Y:S01]  /*7ea00*/  ISETP.GT.AND P1, PT, R3, 0x69, PT ;  /* 0x000000690300780c */ /* 0x000fe20003f24270 */
[----:B------:R-:W4:Y:S04]  /*7ea10*/  LDL.LU R38, [R1+0x150c] ;  /* 0x00150c0001267983 */ /* 0x000f280000300800 */
[----:B------:R1:W-:Y:S01]  /*7ea20*/  LDGSTS.E [R22+0x19600], [R24.64], P2 ;  /* 0x1960000018167fae */ /* 0x0003e20009121844 */
[----:B------:R-:W-:-:S04]  /*7ea30*/  SEL R20, RZ, 0x4, !P1 ;  /* 0x00000004ff147807 */ /* 0x000fc80004800000 */
[----:B------:R-:W-:-:S04]  /*7ea40*/  SEL R20, R20, RZ, !P0 ;  /* 0x000000ff14147207 */ /* 0x000fc80004000000 */
[----:B------:R-:W-:Y:S01]  /*7ea50*/  ISETP.NE.U32.AND P1, PT, R20, RZ, PT ;  /* 0x000000ff1400720c */ /* 0x000fe20003f25070 */
[----:B-1----:R-:W-:Y:S02]  /*7ea60*/  IMAD.MOV.U32 R24, RZ, RZ, R23 ;  /* 0x000000ffff187224 */ /* 0x002fe400078e0017 */
[----:B------:R-:W4:Y:S01]  /*7ea70*/  LDL.LU R23, [R1+0x1544] ;  /* 0x0015440001177983 */ /* 0x000f220000300800 */
[----:B------:R-:W-:-:S09]  /*7ea80*/  IMAD.MOV.U32 R25, RZ, RZ, R37 ;  /* 0x000000ffff197224 */ /* 0x000fd200078e0025 */
[----:B------:R1:W-:Y:S01]  /*7ea90*/  LDGSTS.E [R22+0x1a400], [R24.64], P1 ;  /* 0x1a40000018167fae */ /* 0x0003e20008921844 */
[-C--:B------:R-:W-:Y:S02]  /*7eaa0*/  IADD3 R26, P3, R26, R28.reuse, RZ ;  /* 0x0000001c1a1a7210 */ /* 0x080fe40007f7e0ff */
[----:B------:R-:W-:Y:S02]  /*7eab0*/  IADD3 R27, P4, R27, R28, RZ ;  /* 0x0000001c1b1b7210 */ /* 0x000fe40007f9e0ff */
[----:B------:R-:W-:Y:S01]  /*7eac0*/  IADD3.X R36, R36, R0, RZ, P3, !PT ;  /* 0x0000000024247210 */ /* 0x000fe20001ffe4ff */
[----:B------:R1:W-:Y:S04]  /*7ead0*/  STL [R1+0x148c], R26 ;  /* 0x00148c1a01007387 */ /* 0x0003e80000100800 */
[----:B------:R1:W-:Y:S01]  /*7eae0*/  STL [R1+0x1488], R36 ;  /* 0x0014882401007387 */ /* 0x0003e20000100800 */
[----:B------:R-:W-:Y:S02]  /*7eaf0*/  STL [R1+0x14c4], R27 ;  /* 0x0014c41b01007387 */ /* 0x000fe40000100800 */
[----:B------:R-:W-:-:S02]  /*7eb00*/  IMAD.X R30, R30, 0x1, R0, P4 ;  /* 0x000000011e1e7824 */ /* 0x000fc400020e0600 */
[----:B------:R-:W4:Y:S02]  /*7eb10*/  LDL.LU R39, [R1+0x1508] ;  /* 0x0015080001277983 */ /* 0x000f240000300800 */
[----:B-1----:R-:W-:Y:S01]  /*7eb20*/  IMAD.MOV.U32 R24, RZ, RZ, R26 ;  /* 0x000000ffff187224 */ /* 0x002fe200078e001a */
[----:B------:R1:W-:Y:S01]  /*7eb30*/  STL [R1+0x14c0], R30 ;  /* 0x0014c01e01007387 */ /* 0x0003e20000100800 */
[----:B------:R-:W4:Y:S02]  /*7eb40*/  LDL.LU R26, [R1+0x1540] ;  /* 0x00154000011a7983 */ /* 0x000f240000300800 */
[----:B------:R-:W-:Y:S02]  /*7eb50*/  IMAD.MOV.U32 R25, RZ, RZ, R36 ;  /* 0x000000ffff197224 */ /* 0x000fe400078e0024 */
[----:B------:R-:W4:Y:S01]  /*7eb60*/  LDL.LU R37, [R1+0x1548] ;  /* 0x0015480001257983 */ /* 0x000f220000300800 */
[----:B------:R-:W4:Y:S04]  /*7eb70*/  LDL.LU R36, [R1+0x154c] ;  /* 0x00154c0001247983 */ /* 0x000f280000300800 */
[----:B------:R1:W-:Y:S02]  /*7eb80*/  LDGSTS.E [R22+0x1a600], [R24.64], P1 ;  /* 0x1a60000018167fae */ /* 0x0003e40008921844 */
[----:B-1----:R-:W-:Y:S01]  /*7eb90*/  IMAD.MOV.U32 R25, RZ, RZ, R30 ;  /* 0x000000ffff197224 */ /* 0x002fe200078e001e */
[----:B------:R-:W-:Y:S01]  /*7eba0*/  MOV R24, R27 ;  /* 0x0000001b00187202 */ /* 0x000fe20000000f00 */
[----:B------:R-:W4:Y:S01]  /*7ebb0*/  LDL.LU R30, [R1+0x1580] ;  /* 0x00158000011e7983 */ /* 0x000f220000300800 */
        /* <DEDUP_REMOVED lines=18> */
[----:B------:R2:W-:Y:S02]  /*7ece0*/  STL [R1+0x1504], R29 ;  /* 0x0015041d01007387 */ /* 0x0005e40000100800 */
[----:B------:R3:W-:Y:S01]  /*7ecf0*/  STL [R1+0x1500], R33 ;  /* 0x0015002101007387 */ /* 0x0007e20000100800 */
[----:B------:R2:W-:Y:S04]  /*7ed00*/  LDGSTS.E [R22+0x1b600], [R24.64], P2 ;  /* 0x1b60000018167fae */ /* 0x0005e80009121844 */
[----:B-1----:R-:W4:Y:S01]  /*7ed10*/  LDL.LU R35, [R1+0x1588] ;  /* 0x0015880001237983 */ /* 0x002f220000300800 */
[----:B--2---:R-:W-:-:S03]  /*7ed20*/  IMAD.MOV.U32 R24, RZ, RZ, R29 ;  /* 0x000000ffff187224 */ /* 0x004fc600078e001d */
[----:B------:R-:W2:Y:S01]  /*7ed30*/  LDL.LU R29, [R1+0x158c] ;  /* 0x00158c00011d7983 */ /* 0x000ea20000300800 */
[----:B------:R-:W-:Y:S02]  /*7ed40*/  IMAD.MOV.U32 R25, RZ, RZ, R33 ;  /* 0x000000ffff197224 */ /* 0x000fe400078e0021 */
[----:B------:R-:W4:Y:S02]  /*7ed50*/  LDL.LU R34, [R1+0x15c0] ;  /* 0x0015c00001227983 */ /* 0x000f240000300800 */
[----:B---3--:R-:W3:Y:S01]  /*7ed60*/  LDL.LU R33, [R1+0x15c4] ;  /* 0x0015c40001217983 */ /* 0x008ee20000300800 */
[-C--:B------:R-:W-:Y:S02]  /*7ed70*/  IADD3 R38, P3, R38, R28.reuse, RZ ;  /* 0x0000001c26267210 */ /* 0x080fe40007f7e0ff */
[----:B------:R-:W-:Y:S01]  /*7ed80*/  IADD3 R23, P4, R23, R28, RZ ;  /* 0x0000001c17177210 */ /* 0x000fe20007f9e0ff */
[----:B------:R1:W-:Y:S04]  /*7ed90*/  LDGSTS.E [R22+0x1c400], [R24.64], P1 ;  /* 0x1c40000018167fae */ /* 0x0003e80008921844 */
[----:B------:R-:W-:Y:S01]  /*7eda0*/  STL [R1+0x150c], R38 ;  /* 0x00150c2601007387 */ /* 0x000fe20000100800 */
[----:B------:R-:W-:Y:S01]  /*7edb0*/  ISETP.GT.AND P2, PT, R3, 0x75, PT ;  /* 0x000000750300780c */ /* 0x000fe20003f44270 */
[----:B-1----:R-:W-:Y:S01]  /*7edc0*/  IMAD.MOV.U32 R24, RZ, RZ, R38 ;  /* 0x000000ffff187224 */ /* 0x002fe200078e0026 */
[----:B------:R-:W-:-:S05]  /*7edd0*/  IADD3.X R39, R39, R0, RZ, P3, !PT ;  /* 0x0000000027277210 */ /* 0x000fca0001ffe4ff */
[----:B------:R-:W-:Y:S02]  /*7ede0*/  IMAD.MOV.U32 R25, RZ, RZ, R39 ;  /* 0x000000ffff197224 */ /* 0x000fe400078e0027 */
[----:B------:R-:W-:Y:S01]  /*7edf0*/  IMAD.X R26, R26, 0x1, R0, P4 ;  /* 0x000000011a1a7824 */ /* 0x000fe200020e0600 */
[----:B------:R-:W-:Y:S01]  /*7ee00*/  STL [R1+0x1508], R39 ;  /* 0x0015082701007387 */ /* 0x000fe20000100800 */
[----:B------:R-:W-:Y:S03]  /*7ee10*/  STL [R1+0x1544], R23 ;  /* 0x0015441701007387 */ /* 0x000fe60000100800 */
[----:B------:R1:W-:Y:S04]  /*7ee20*/  LDGSTS.E [R22+0x1c600], [R24.64], P1 ;  /* 0x1c60000018167fae */ /* 0x0003e80008921844 */
[----:B------:R1:W-:Y:S01]  /*7ee30*/  STL [R1+0x1540], R26 ;  /* 0x0015401a01007387 */ /* 0x0003e20000100800 */
[----:B------:R-:W-:-:S04]  /*7ee40*/  SEL R20, RZ, 0x4, !P2 ;  /* 0x00000004ff147807 */ /* 0x000fc80005000000 */
[----:B------:R-:W-:Y:S01]  /*7ee50*/  SEL R20, R20, RZ, !P0 ;  /* 0x000000ff14147207 */ /* 0x000fe20004000000 */
[----:B-1----:R-:W-:Y:S01]  /*7ee60*/  IMAD.MOV.U32 R25, RZ, RZ, R26 ;  /* 0x000000ffff197224 */ /* 0x002fe200078e001a */
[----:B------:R-:W-:Y:S01]  /*7ee70*/  MOV R24, R23 ;  /* 0x0000001700187202 */ /* 0x000fe20000000f00 */
[----:B------:R-:W3:Y:S01]  /*7ee80*/  LDL.LU R26, [R1+0x15c8] ;  /* 0x0015c800011a7983 */ /* 0x000ee20000300800 */
[----:B------:R-:W3:Y:S01]  /*7ee90*/  LDL.LU R23, [R1+0x15cc] ;  /* 0x0015cc0001177983 */ /* 0x000ee20000300800 */
[----:B------:R-:W-:Y:S02]  /*7eea0*/  ISETP.NE.U32.AND P2, PT, R20, RZ, PT ;  /* 0x000000ff1400720c */ /* 0x000fe40003f45070 */
[-C--:B------:R-:W-:Y:S02]  /*7eeb0*/  IADD3 R36, P3, R36, R28.reuse, RZ ;  /* 0x0000001c24247210 */ /* 0x080fe40007f7e0ff */
[----:B------:R-:W-:-:S03]  /*7eec0*/  IADD3 R27, P4, R27, R28, RZ ;  /* 0x0000001c1b1b7210 */ /* 0x000fc60007f9e0ff */
[--C-:B------:R-:W-:Y:S02]  /*7eed0*/  IMAD.X R37, R37, 0x1, R0.reuse, P3 ;  /* 0x0000000125257824 */ /* 0x100fe400018e0600 */
[----:B------:R-:W-:Y:S01]  /*7eee0*/  IMAD.X R30, R30, 0x1, R0, P4 ;  /* 0x000000011e1e7824 */ /* 0x000fe200020e0600 */
[----:B------:R-:W-:Y:S04]  /*7eef0*/  STL [R1+0x154c], R36 ;  /* 0x00154c2401007387 */ /* 0x000fe80000100800 */
[----:B------:R1:W-:Y:S01]  /*7ef00*/  LDGSTS.E [R22+0x1d400], [R24.64], P2 ;  /* 0x1d40000018167fae */ /* 0x0003e20009121844 */
[----:B------:R-:W-:Y:S02]  /*7ef10*/  STL [R1+0x1548], R37 ;  /* 0x0015482501007387 */ /* 0x000fe40000100800 */
[----:B------:R-:W-:Y:S02]  /*7ef20*/  STL [R1+0x1584], R27 ;  /* 0x0015841b01007387 */ /* 0x000fe40000100800 */
[----:B------:R1:W-:Y:S02]  /*7ef30*/  STL [R1+0x1580], R30 ;  /* 0x0015801e01007387 */ /* 0x0003e40000100800 */
[----:B-1----:R-:W-:Y:S01]  /*7ef40*/  MOV R24, R36 ;  /* 0x0000002400187202 */ /* 0x002fe20000000f00 */
[----:B------:R-:W-:-:S05]  /*7ef50*/  IMAD.MOV.U32 R25, RZ, RZ, R37 ;  /* 0x000000ffff197224 */ /* 0x000fca00078e0025 */
[----:B------:R1:W-:Y:S02]  /*7ef60*/  LDGSTS.E [R22+0x1d600], [R24.64], P2 ;  /* 0x1d60000018167fae */ /* 0x0003e40009121844 */
[----:B-1----:R-:W-:Y:S02]  /*7ef70*/  IMAD.MOV.U32 R25, RZ, RZ, R30 ;  /* 0x000000ffff197224 */ /* 0x002fe400078e001e */
[----:B------:R-:W-:Y:S01]  /*7ef80*/  IMAD.MOV.U32 R24, RZ, RZ, R27 ;  /* 0x000000ffff187224 */ /* 0x000fe200078e001b */
[----:B------:R-:W3:Y:S01]  /*7ef90*/  LDL.LU R30, [R1+0x1a3c] ;  /* 0x001a3c00011e7983 */ /* 0x000ee20000300800 */
[----:B------:R-:W3:Y:S01]  /*7efa0*/  LDL.LU R27, [R1+0x1a48] ;  /* 0x001a4800011b7983 */ /* 0x000ee20000300800 */
[----:B------:R-:W-:-:S04]  /*7efb0*/  ISETP.GT.AND P1, PT, R3, 0x79, PT ;  /* 0x000000790300780c */ /* 0x000fc80003f24270 */
[----:B------:R-:W-:-:S04]  /*7efc0*/  SEL R20, RZ, 0x4, !P1 ;  /* 0x00000004ff147807 */ /* 0x000fc80004800000 */
[----:B------:R-:W-:-:S04]  /*7efd0*/  SEL R20, R20, RZ, !P0 ;  /* 0x000000ff14147207 */ /* 0x000fc80004000000 */
[----:B------:R-:W-:Y:S11]  /*7efe0*/  ISETP.NE.U32.AND P1, PT, R20, RZ, PT ;  /* 0x000000ff1400720c */ /* 0x000ff60003f25070 */
[----:B------:R-:W-:Y:S02]  /*7eff0*/  @!UPT UIADD3 URZ, URZ, URZ, URZ ;  /* 0x0000003f3f3ff290 */ /* 0x000fe4000fffe03f */
[----:B------:R1:W-:Y:S01]  /*7f000*/  LDGSTS.E [R22+0x1e400], [R24.64], P1 ;  /* 0x1e40000018167fae */ /* 0x0003e20008921844 */
[----:B------:R-:W-:-:S04]  /*7f010*/  ISETP.GT.AND P2, PT, R3, 0x7d, PT ;  /* 0x0000007d0300780c */ /* 0x000fc80003f44270 */
[----:B------:R-:W-:-:S04]  /*7f020*/  SEL R20, RZ, 0x4, !P2 ;  /* 0x00000004ff147807 */ /* 0x000fc80005000000 */
[----:B------:R-:W-:-:S04]  /*7f030*/  SEL R20, R20, RZ, !P0 ;  /* 0x000000ff14147207 */ /* 0x000fc80004000000 */
[----:B------:R-:W-:Y:S02]  /*7f040*/  ISETP.NE.U32.AND P2, PT, R20, RZ, PT ;  /* 0x000000ff1400720c */ /* 0x000fe40003f45070 */
[----:B--2---:R-:W-:-:S04]  /*7f050*/  IADD3 R29, P3, R29, R28, RZ ;  /* 0x0000001c1d1d7210 */ /* 0x004fc80007f7e0ff */
[----:B----4-:R-:W-:Y:S01]  /*7f060*/  IADD3.X R35, R35, R0, RZ, P3, !PT ;  /* 0x0000000023237210 */ /* 0x010fe20001ffe4ff */
[----:B-1----:R-:W-:Y:S01]  /*7f070*/  IMAD.MOV.U32 R24, RZ, RZ, R29 ;  /* 0x000000ffff187224 */ /* 0x002fe200078e001d */
[----:B---3--:R-:W-:-:S03]  /*7f080*/  IADD3 R33, P4, R33, R28, RZ ;  /* 0x0000001c21217210 */ /* 0x008fc60007f9e0ff */
[----:B------:R-:W-:Y:S01]  /*7f090*/  IMAD.MOV.U32 R25, RZ, RZ, R35 ;  /* 0x000000ffff197224 */ /* 0x000fe200078e0023 */
[----:B------:R-:W-:Y:S01]  /*7f0a0*/  STL [R1+0x158c], R29 ;  /* 0x00158c1d01007387 */ /* 0x000fe20000100800 */
[----:B------:R-:W-:Y:S02]  /*7f0b0*/  STL [R1+0x1588], R35 ;  /* 0x0015882301007387 */ /* 0x000fe40000100800 */
[----:B------:R1:W-:Y:S02]  /*7f0c0*/  STL [R1+0x15c4], R33 ;  /* 0x0015c42101007387 */ /* 0x0003e40000100800 */
[----:B------:R-:W-:Y:S01]  /*7f0d0*/  IMAD.X R34, R34, 0x1, R0, P4 ;  /* 0x0000000122227824 */ /* 0x000fe200020e0600 */
[----:B------:R2:W-:Y:S04]  /*7f0e0*/  LDGSTS.E [R22+0x1e600], [R24.64], P1 ;  /* 0x1e60000018167fae */ /* 0x0005e80008921844 */
[----:B------:R-:W3:Y:S01]  /*7f0f0*/  LDL.LU R39, [R1+0x1a40] ;  /* 0x001a400001277983 */ /* 0x000ee20000300800 */
[----:B--2---:R-:W-:-:S03]  /*7f100*/  MOV R24, R33 ;  /* 0x0000002100187202 */ /* 0x004fc60000000f00 */
[----:B-1----:R-:W1:Y:S04]  /*7f110*/  S2R R33, SR_TID.X ;  /* 0x0000000000217919 */ /* 0x002e680000002100 */
[----:B------:R2:W-:Y:S01]  /*7f120*/  STL [R1+0x15c0], R34 ;  /* 0x0015c02201007387 */ /* 0x0005e20000100800 */
[----:B------:R-:W4:Y:S02]  /*7f130*/  LDL.LU R29, [R1+0x1a08] ;  /* 0x001a0800011d7983 */ /* 0x000f240000300800 */
[----:B------:R-:W4:Y:S02]  /*7f140*/  LDL.LU R40, [R1+0x1a34] ;  /* 0x001a340001287983 */ /* 0x000f240000300800 */
[----:B------:R-:W-:-:S05]  /*7f150*/  IMAD.MOV.U32 R25, RZ, RZ, R34 ;  /* 0x000000ffff197224 */ /* 0x000fca00078e0022 */
[----:B------:R1:W-:Y:S04]  /*7f160*/  LDGSTS.E [R22+0x1f400], [R24.64], P2 ;  /* 0x1f40000018167fae */ /* 0x0003e80009121844 */
[----:B--2---:R-:W2:Y:S01]  /*7f170*/  LDL.LU R34, [R1+0x19fc] ;  /* 0x0019fc0001227983 */ /* 0x004ea20000300800 */
[----:B------:R-:W-:Y:S02]  /*7f180*/  IADD3 R23, P3, R23, R28, RZ ;  /* 0x0000001c17177210 */ /* 0x000fe40007f7e0ff */
[----:B-1----:R-:W-:-:S03]  /*7f190*/  LOP3.LUT R33, R33, 0x7f, RZ, 0xc0, !PT ;  /* 0x0000007f21217812 */ /* 0x002fc600078ec0ff */
[----:B------:R-:W-:Y:S01]  /*7f1a0*/  IMAD.X R26, R26, 0x1, R0, P3 ;  /* 0x000000011a1a7824 */ /* 0x000fe200018e0600 */
[----:B------:R-:W-:Y:S01]  /*7f1b0*/  STL [R1+0x15cc], R23 ;  /* 0x0015cc1701007387 */ /* 0x000fe20000100800 */
[----:B------:R-:W-:-:S03]  /*7f1c0*/  IMAD.SHL.U32 R37, R33, 0x4, RZ ;  /* 0x0000000421257824 */ /* 0x000fc600078e00ff */
[----:B------:R1:W-:Y:S01]  /*7f1d0*/  STL [R1+0x15c8], R26 ;  /* 0x0015c81a01007387 */ /* 0x0003e20000100800 */
[----:B------:R-:W2:Y:S02]  /*7f1e0*/  LDL.LU R36, [R1+0x19f4] ;  /* 0x0019f40001247983 */ /* 0x000ea40000300800 */
[----:B------:R-:W2:Y:S01]  /*7f1f0*/  LDL.LU R33, [R1+0x1a00] ;  /* 0x001a000001217983 */ /* 0x000ea20000300800 */
[----:B------:R-:W-:Y:S01]  /*7f200*/  MOV R25, R26 ;  /* 0x0000001a00197202 */ /* 0x000fe20000000f00 */
[----:B------:R-:W2:Y:S04]  /*7f210*/  LDL.LU R38, [R1+0x19bc] ;  /* 0x0019bc0001267983 */ /* 0x000ea80000300800 */
[----:B-1----:R-:W2:Y:S01]  /*7f220*/  LDL.LU R26, [R1+0x19c8] ;  /* 0x0019c800011a7983 */ /* 0x002ea20000300800 */
[----:B------:R-:W-:-:S05]  /*7f230*/  IMAD.MOV.U32 R24, RZ, RZ, R23 ;  /* 0x000000ffff187224 */ /* 0x000fca00078e0017 */
[----:B------:R1:W-:Y:S01]  /*7f240*/  LDGSTS.E [R22+0x1f600], [R24.64], P2 ;  /* 0x1f60000018167fae */ /* 0x0003e20009121844 */
[----:B------:R-:W-:Y:S02]  /*7f250*/  LOP3.LUT R23, R37, 0x40, RZ, 0x3c, !PT ;  /* 0x0000004025177812 */ /* 0x000fe400078e3cff */
[----:B------:R-:W-:-:S05]  /*7f260*/  IADD3 R27, P2, R27, R28, RZ ;  /* 0x0000001c1b1b7210 */ /* 0x000fca0007f5e0ff */
[----:B------:R-:W-:Y:S01]  /*7f270*/  IMAD.X R30, R30, 0x1, R0, P2 ;  /* 0x000000011e1e7824 */ /* 0x000fe200010e0600 */
[----:B------:R-:W-:Y:S04]  /*7f280*/  STL [R1+0x1a48], R27 ;  /* 0x001a481b01007387 */ /* 0x000fe80000100800 */
[----:B------:R1:W-:Y:S01]  /*7f290*/  STL [R1+0x1a3c], R30 ;  /* 0x001a3c1e01007387 */ /* 0x0003e20000100800 */
[----:B------:R-:W2:Y:S02]  /*7f2a0*/  LDL.LU R37, [R1+0x19b4] ;  /* 0x0019b40001257983 */ /* 0x000ea40000300800 */
[----:B------:R-:W2:Y:S02]  /*7f2b0*/  LDL.LU R35, [R1+0x19c0] ;  /* 0x0019c00001237983 */ /* 0x000ea40000300800 */
[----:B-1----:R-:W-:Y:S01]  /*7f2c0*/  IMAD.MOV.U32 R25, RZ, RZ, R30 ;  /* 0x000000ffff197224 */ /* 0x002fe200078e001e */
[----:B------:R-:W-:Y:S01]  /*7f2d0*/  MOV R24, R27 ;  /* 0x0000001b00187202 */ /* 0x000fe20000000f00 */
[----:B------:R-:W2:Y:S01]  /*7f2e0*/  LDL.LU R30, [R1+0x197c] ;  /* 0x00197c00011e7983 */ /* 0x000ea20000300800 */
[----:B------:R-:W2:Y:S01]  /*7f2f0*/  LDL.LU R27, [R1+0x1988] ;  /* 0x00198800011b7983 */ /* 0x000ea20000300800 */
[----:B------:R-:W-:-:S04]  /*7f300*/  ISETP.GT.AND P1, PT, R3, 0x2, PT ;  /* 0x000000020300780c */ /* 0x000fc80003f24270 */
[----:B------:R-:W-:-:S04]  /*7f310*/  SEL R20, RZ, 0x4, !P1 ;  /* 0x00000004ff147807 */ /* 0x000fc80004800000 */
[----:B------:R-:W-:Y:S02]  /*7f320*/  SEL R20, R20, RZ, !P0 ;  /* 0x000000ff14147207 */ /* 0x000fe40004000000 */
[----:B------:R-:W-:Y:S02]  /*7f330*/  ISETP.GT.AND P2, PT, R3, 0x6, PT ;  /* 0x000000060300780c */ /* 0x000fe40003f44270 */
[----:B------:R-:W-:Y:S02]  /*7f340*/  ISETP.NE.U32.AND P1, PT, R20, RZ, PT ;  /* 0x000000ff1400720c */ /* 0x000fe40003f25070 */
[----:B------:R-:W-:Y:S02]  /*7f350*/  SEL R20, RZ, 0x4, !P2 ;  /* 0x00000004ff147807 */ /* 0x000fe40005000000 */
[----:B------:R-:W-:Y:S02]  /*7f360*/  IMAD R23, R41, 0x20000, R23 ;  /* 0x0002000029177824 */ /* 0x000fe400078e0217 */
[----:B------:R-:W-:-:S04]  /*7f370*/  SEL R20, R20, RZ, !P0 ;  /* 0x000000ff14147207 */ /* 0x000fc80004000000 */
[----:B------:R-:W-:-:S03]  /*7f380*/  ISETP.NE.U32.AND P2, PT, R20, RZ, PT ;  /* 0x000000ff1400720c */ /* 0x000fc60003f45070 */
[----:B------:R1:W-:Y:S01]  /*7f390*/  LDGSTS.E [R23+0x800], [R24.64], P1 ;  /* 0x0080000018177fae */ /* 0x0003e20008921844 */
[----:B---3--:R-:W-:-:S04]  /*7f3a0*/  IADD3 R39, P3, R39, R28, RZ ;  /* 0x0000001c27277210 */ /* 0x008fc80007f7e0ff */
[----:B-1----:R-:W-:Y:S01]  /*7f3b0*/  MOV R24, R39 ;  /* 0x0000002700187202 */ /* 0x002fe20000000f00 */
[----:B------:R-:W-:Y:S01]  /*7f3c0*/  STL [R1+0x1a40], R39 ;  /* 0x001a402701007387 */ /* 0x000fe20000100800 */
[----:B----4-:R-:W-:Y:S01]  /*7f3d0*/  IADD3 R29, P4, R29, R28, RZ ;  /* 0x0000001c1d1d7210 */ /* 0x010fe20007f9e0ff */
[----:B------:R-:W-:-:S04]  /*7f3e0*/  IMAD.X R40, R40, 0x1, R0, P3 ;  /* 0x0000000128287824 */ /* 0x000fc800018e0600 */
[----:B------:R-:W-:Y:S02]  /*7f3f0*/  IMAD.MOV.U32 R25, RZ, RZ, R40 ;  /* 0x000000ffff197224 */ /* 0x000fe400078e0028 */
[----:B--2---:R-:W-:Y:S01]  /*7f400*/  IMAD.X R34, R34, 0x1, R0, P4 ;  /* 0x0000000122227824 */ /* 0x004fe200020e0600 */
[----:B------:R-:W-:Y:S04]  /*7f410*/  STL [R1+0x1a34], R40 ;  /* 0x001a342801007387 */ /* 0x000fe80000100800 */
[----:B------:R1:W-:Y:S01]  /*7f420*/  LDGSTS.E [R23+0xa00], [R24.64], P1 ;  /* 0x00a0000018177fae */ /* 0x0003e20008921844 */
[----:B------:R-:W-:Y:S02]  /*7f430*/  STL [R1+0x1a08], R29 ;  /* 0x001a081d01007387 */ /* 0x000fe40000100800 */
[----:B------:R2:W-:Y:S02]  /*7f440*/  STL [R1+0x19fc], R34 ;  /* 0x0019fc2201007387 */ /* 0x0005e40000100800 */
[----:B-1----:R-:W-:-:S02]  /*7f450*/  IMAD.MOV.U32 R24, RZ, RZ, R29 ;  /* 0x000000ffff187224 */ /* 0x002fc400078e001d */
[----:B------:R-:W-:Y:S02]  /*7f460*/  IMAD.MOV.U32 R25, RZ, RZ, R34 ;  /* 0x000000ffff197224 */ /* 0x000fe400078e0022 */
[----:B--2---:R-:W2:Y:S01]  /*7f470*/  LDL.LU R34, [R1+0x1980] ;  /* 0x0019800001227983 */ /* 0x004ea20000300800 */
[----:B------:R-:W3:Y:S03]  /*7f480*/  LDL.LU R29, [R1+0x1948] ;  /* 0x00194800011d7983 */ /* 0x000ee60000300800 */
[----:B------:R1:W-:Y:S01]  /*7f490*/  LDGSTS.E [R23+0x1800], [R24.64], P2 ;  /* 0x0180000018177fae */ /* 0x0003e20009121844 */
[----:B------:R-:W-:-:S04]  /*7f4a0*/  IADD3 R33, P3, R33, R28, RZ ;  /* 0x0000001c21217210 */ /* 0x000fc80007f7e0ff */
[----:B------:R-:W-:Y:S02]  /*7f4b0*/  IADD3.X R36, R36, R0, RZ, P3, !PT ;  /* 0x0000000024247210 */ /* 0x000fe40001ffe4ff */
[----:B------:R-:W-:Y:S01]  /*7f4c0*/  IADD3 R26, P4, R26, R28, RZ ;  /* 0x0000001c1a1a7210 */ /* 0x000fe20007f9e0ff */
[----:B------:R-:W-:Y:S02]  /*7f4d0*/  STL [R1+0x1a00], R33 ;  /* 0x001a002101007387 */ /* 0x000fe40000100800 */
[----:B------:R4:W-:Y:S02]  /*7f4e0*/  STL [R1+0x19f4], R36 ;  /* 0x0019f42401007387 */ /* 0x0009e40000100800 */
[----:B------:R-:W-:Y:S02]  /*7f4f0*/  IMAD.X R38, R38, 0x1, R0, P4 ;  /* 0x0000000126267824 */ /* 0x000fe400020e0600 */
[----:B-1----:R-:W-:Y:S01]  /*7f500*/  IMAD.MOV.U32 R25, RZ, RZ, R36 ;  /* 0x000000ffff197224 */ /* 0x002fe200078e0024 */
[----:B------:R1:W-:Y:S01]  /*7f510*/  STL [R1+0x19c8], R26 ;  /* 0x0019c81a01007387 */ /* 0x0003e20000100800 */
[----:B------:R-:W-:-:S03]  /*7f520*/  IMAD.MOV.U32 R24, RZ, RZ, R33 ;  /* 0x000000ffff187224 */ /* 0x000fc600078e0021 */
        /* <DEDUP_REMOVED lines=8> */
[----:B------:R-:W-:Y:S02]  /*7f5b0*/  ISETP.NE.U32.AND P1, PT, R20, RZ, PT ;  /* 0x000000ff1400720c */ /* 0x000fe40003f25070 */
[----:B-1----:R-:W-:Y:S01]  /*7f5c0*/  MOV R24, R26 ;  /* 0x0000001a00187202 */ /* 0x002fe20000000f00 */
[----:B------:R-:W-:Y:S01]  /*7f5d0*/  IMAD.MOV.U32 R25, RZ, RZ, R38 ;  /* 0x000000ffff197224 */ /* 0x000fe200078e0026 */
[----:B------:R-:W4:Y:S01]  /*7f5e0*/  LDL.LU R26, [R1+0x1908] ;  /* 0x00190800011a7983 */ /* 0x000f220000300800 */
[----:B------:R-:W-:-:S08]  /*7f5f0*/  IADD3 R35, P3, R35, R28, RZ ;  /* 0x0000001c23237210 */ /* 0x000fd00007f7e0ff */
[----:B------:R1:W-:Y:S01]  /*7f600*/  LDGSTS.E [R23+0x2800], [R24.64], P1 ;  /* 0x0280000018177fae */ /* 0x0003e20008921844 */
[--C-:B------:R-:W-:Y:S01]  /*7f610*/  IMAD.X R37, R37, 0x1, R0.reuse, P3 ;  /* 0x0000000125257824 */ /* 0x100fe200018e0600 */
[----:B------:R-:W-:Y:S02]  /*7f620*/  IADD3 R27, P4, R27, R28, RZ ;  /* 0x0000001c1b1b7210 */ /* 0x000fe40007f9e0ff */
[----:B------:R1:W-:Y:S02]  /*7f630*/  STL [R1+0x19c0], R35 ;  /* 0x0019c02301007387 */ /* 0x0003e40000100800 */
[----:B------:R1:W-:Y:S02]  /*7f640*/  STL [R1+0x19b4], R37 ;  /* 0x0019b42501007387 */ /* 0x0003e40000100800 */
[----:B-1----:R-:W-:Y:S01]  /*7f650*/  MOV R24, R35 ;  /* 0x0000002300187202 */ /* 0x002fe20000000f00 */
[----:B------:R-:W-:Y:S02]  /*7f660*/  IMAD.X R30, R30, 0x1, R0, P4 ;  /* 0x000000011e1e7824 */ /* 0x000fe400020e0600 */
[----:B------:R-:W-:Y:S01]  /*7f670*/  IMAD.MOV.U32 R25, RZ, RZ, R37 ;  /* 0x000000ffff197224 */ /* 0x000fe200078e0025 */
[----:B------:R-:W-:Y:S01]  /*7f680*/  STL [R1+0x1988], R27 ;  /* 0x0019881b01007387 */ /* 0x000fe20000100800 */
[----:B------:R-:W4:Y:S02]  /*7f690*/  LDL.LU R40, [R1+0x1934] ;  /* 0x0019340001287983 */ /* 0x000f240000300800 */
[----:B------:R1:W-:Y:S01]  /*7f6a0*/  STL [R1+0x197c], R30 ;  /* 0x00197c1e01007387 */ /* 0x0003e20000100800 */
[----:B------:R-:W4:Y:S04]  /*7f6b0*/  LDL.LU R35, [R1+0x18fc] ;  /* 0x0018fc0001237983 */ /* 0x000f280000300800 */
[----:B------:R1:W-:Y:S01]  /*7f6c0*/  LDGSTS.E [R23+0x2a00], [R24.64], P1 ;  /* 0x02a0000018177fae */ /* 0x0003e20008921844 */
[----:B------:R-:W4:Y:S02]  /*7f6d0*/  LDL.LU R37, [R1+0x18f4] ;  /* 0x0018f40001257983 */ /* 0x000f240000300800 */
[----:B-1----:R-:W-:-:S02]  /*7f6e0*/  IMAD.MOV.U32 R25, RZ, RZ, R30 ;  /* 0x000000ffff197224 */ /* 0x002fc400078e001e */
[----:B------:R-:W-:Y:S01]  /*7f6f0*/  IMAD.MOV.U32 R24, RZ, RZ, R27 ;  /* 0x000000ffff187224 */ /* 0x000fe200078e001b */
[----:B------:R-:W4:Y:S01]  /*7f700*/  LDL.LU R30, [R1+0x1900] ;  /* 0x00190000011e7983 */ /* 0x000f220000300800 */
[----:B------:R-:W4:Y:S02]  /*7f710*/  LDL.LU R38, [R1+0x18bc] ;  /* 0x0018bc0001267983 */ /* 0x000f240000300800 */
[----:B------:R-:W4:Y:S01]  /*7f720*/  LDL.LU R27, [R1+0x18c8] ;  /* 0x0018c800011b7983 */ /* 0x000f220000300800 */
        /* <DEDUP_REMOVED lines=9> */
[-C--:B--2---:R-:W-:Y:S02]  /*7f7c0*/  IADD3 R34, P3, R34, R28.reuse, RZ ;  /* 0x0000001c22227210 */ /* 0x084fe40007f7e0ff */
[----:B---3--:R-:W-:-:S03]  /*7f7d0*/  IADD3 R29, P4, R29, R28, RZ ;  /* 0x0000001c1d1d7210 */ /* 0x008fc60007f9e0ff */
[----:B------:R-:W-:Y:S01]  /*7f7e0*/  STL [R1+0x1980], R34 ;  /* 0x0019802201007387 */ /* 0x000fe20000100800 */
[----:B-1----:R-:W-:Y:S01]  /*7f7f0*/  IMAD.MOV.U32 R24, RZ, RZ, R34 ;  /* 0x000000ffff187224 */ /* 0x002fe200078e0022 */
[----:B----4-:R-:W-:Y:S01]  /*7f800*/  IADD3.X R36, R36, R0, RZ, P3, !PT ;  /* 0x0000000024247210 */ /* 0x010fe20001ffe4ff */
[----:B------:R-:W-:-:S04]  /*7f810*/  IMAD.X R33, R33, 0x1, R0, P4 ;  /* 0x0000000121217824 */ /* 0x000fc800020e0600 */
[----:B------:R1:W-:Y:S01]  /*7f820*/  STL [R1+0x1974], R36 ;  /* 0x0019742401007387 */ /* 0x0003e20000100800 */
[----:B------:R-:W-:Y:S02]  /*7f830*/  IMAD.MOV.U32 R25, RZ, RZ, R36 ;  /* 0x000000ffff197224 */ /* 0x000fe400078e0024 */
[----:B------:R-:W-:Y:S02]  /*7f840*/  STL [R1+0x1948], R29 ;  /* 0x0019481d01007387 */ /* 0x000fe40000100800 */
[----:B------:R2:W-:Y:S01]  /*7f850*/  STL [R1+0x193c], R33 ;  /* 0x00193c2101007387 */ /* 0x0005e20000100800 */
[----:B------:R3:W-:Y:S04]  /*7f860*/  LDGSTS.E [R23+0x3a00], [R24.64], P2 ;  /* 0x03a0000018177fae */ /* 0x0007e80009121844 */
[----:B-1----:R-:W4:Y:S01]  /*7f870*/  LDL.LU R36, [R1+0x18b4] ;  /* 0x0018b40001247983 */ /* 0x002f220000300800 */
[----:B------:R-:W4:Y:S02]  /*7f880*/  LDL.LU R34, [R1+0x18c0] ;  /* 0x0018c00001227983 */ /* 0x000f240000300800 */
[----:B---3--:R-:W-:Y:S01]  /*7f890*/  IMAD.MOV.U32 R25, RZ, RZ, R33 ;  /* 0x000000ffff197224 */ /* 0x008fe200078e0021 */
[----:B------:R-:W-:Y:S01]  /*7f8a0*/  MOV R24, R29 ;  /* 0x0000001d00187202 */ /* 0x000fe20000000f00 */
[----:B--2---:R-:W2:Y:S01]  /*7f8b0*/  LDL.LU R33, [R1+0x187c] ;  /* 0x00187c0001217983 */ /* 0x004ea20000300800 */
[----:B------:R-:W3:Y:S01]  /*7f8c0*/  LDL.LU R29, [R1+0x1888] ;  /* 0x00188800011d7983 */ /* 0x000ee20000300800 */
[----:B------:R-:W-:-:S02]  /*7f8d0*/  ISETP.GT.AND P2, PT, R3, 0x16, PT ;  /* 0x000000160300780c */ /* 0x000fc40003f44270 */
[-C--:B------:R-:W-:Y:S02]  /*7f8e0*/  IADD3 R39, P3, R39, R28.reuse, RZ ;  /* 0x0000001c27277210 */ /* 0x080fe40007f7e0ff */
[----:B------:R-:W-:Y:S01]  /*7f8f0*/  IADD3 R26, P4, R26, R28, RZ ;  /* 0x0000001c1a1a7210 */ /* 0x000fe20007f9e0ff */
[----:B------:R1:W-:Y:S01]  /*7f900*/  LDGSTS.E [R23+0x4800], [R24.64], P1 ;  /* 0x0480000018177fae */ /* 0x0003e20008921844 */
[----:B------:R-:W-:-:S04]  /*7f910*/  SEL R20, RZ, 0x4, !P2 ;  /* 0x00000004ff147807 */ /* 0x000fc80005000000 */
[----:B------:R-:W-:-:S04]  /*7f920*/  SEL R20, R20, RZ, !P0 ;  /* 0x000000ff14147207 */ /* 0x000fc80004000000 */
[----:B------:R-:W-:Y:S01]  /*7f930*/  ISETP.NE.U32.AND P2, PT, R20, RZ, PT ;  /* 0x000000ff1400720c */ /* 0x000fe20003f45070 */
[----:B------:R-:W-:Y:S01]  /*7f940*/  IMAD.X R40, R40, 0x1, R0, P3 ;  /* 0x0000000128287824 */ /* 0x000fe200018e0600 */
[----:B-1----:R-:W-:-:S03]  /*7f950*/  MOV R24, R39 ;  /* 0x0000002700187202 */ /* 0x002fc60000000f00 */
[----:B------:R-:W-:Y:S02]  /*7f960*/  IMAD.MOV.U32 R25, RZ, RZ, R40 ;  /* 0x000000ffff197224 */ /* 0x000fe400078e0028 */
[----:B------:R-:W-:Y:S01]  /*7f970*/  IMAD.X R35, R35, 0x1, R0, P4 ;  /* 0x0000000123237824 */ /* 0x000fe200020e0600 */
[----:B------:R-:W-:Y:S01]  /*7f980*/  STL [R1+0x1940], R39 ;  /* 0x0019402701007387 */ /* 0x000fe20000100800 */
[----:B------:R-:W-:Y:S03]  /*7f990*/  STL [R1+0x1934], R40 ;  /* 0x0019342801007387 */ /* 0x000fe60000100800 */
[----:B------:R1:W-:Y:S01]  /*7f9a0*/  LDGSTS.E [R23+0x4a00], [R24.64], P1 ;  /* 0x04a0000018177fae */ /* 0x0003e20008921844 */
[----:B------:R-:W-:Y:S02]  /*7f9b0*/  STL [R1+0x1908], R26 ;  /* 0x0019081a01007387 */ /* 0x000fe40000100800 */
[----:B------:R1:W-:Y:S01]  /*7f9c0*/  STL [R1+0x18fc], R35 ;  /* 0x0018fc2301007387 */ /* 0x0003e20000100800 */
[----:B------:R-:W-:-:S02]  /*7f9d0*/  IADD3 R30, P3, R30, R28, RZ ;  /* 0x0000001c1e1e7210 */ /* 0x000fc40007f7e0ff */
[----:B------:R-:W-:Y:S01]  /*7f9e0*/  IADD3 R27, P4, R27, R28, RZ ;  /* 0x0000001c1b1b7210 */ /* 0x000fe20007f9e0ff */
[----:B-1----:R-:W-:Y:S02]  /*7f9f0*/  IMAD.MOV.U32 R24, RZ, RZ, R26 ;  /* 0x000000ffff187224 */ /* 0x002fe400078e001a */
[----:B------:R-:W-:Y:S01]  /*7fa00*/  IMAD.MOV.U32 R25, RZ, RZ, R35 ;  /* 0x000000ffff197224 */ /* 0x000fe200078e0023 */
[----:B------:R-:W-:Y:S01]  /*7fa10*/  IADD3.X R37, R37, R0, RZ, P3, !PT ;  /* 0x0000000025257210 */ /* 0x000fe20001ffe4ff */
[----:B------:R-:W2:Y:S01]  /*7fa20*/  LDL.LU R35, [R1+0x1880] ;  /* 0x0018800001237983 */ /* 0x000ea20000300800 */
[----:B------:R-:W2:Y:S02]  /*7fa30*/  LDL.LU R26, [R1+0x1848] ;  /* 0x00184800011a7983 */ /* 0x000ea40000300800 */
[----:B------:R-:W-:Y:S02]  /*7fa40*/  IMAD.X R38, R38, 0x1, R0, P4 ;  /* 0x0000000126267824 */ /* 0x000fe400020e0600 */
[----:B------:R-:W-:Y:S01]  /*7fa50*/  STL [R1+0x1900], R30 ;  /* 0x0019001e01007387 */ /* 0x000fe20000100800 */
[----:B------:R1:W-:Y:S04]  /*7fa60*/  LDGSTS.E [R23+0x5800], [R24.64], P2 ;  /* 0x0580000018177fae */ /* 0x0003e80009121844 */
[----:B------:R1:W-:Y:S01]  /*7fa70*/  STL [R1+0x18f4], R37 ;  /* 0x0018f42501007387 */ /* 0x0003e20000100800 */
[----:B------:R1:W-:Y:S02]  /*7fa80*/  STL [R1+0x18c8], R27 ;  /* 0x0018c81b01007387 */ /* 0x0003e40000100800 */
[----:B-1----:R-:W-:-:S02]  /*7fa90*/  IMAD.MOV.U32 R25, RZ, RZ, R37 ;  /* 0x000000ffff197224 */ /* 0x002fc400078e0025 */
[----:B------:R-:W-:Y:S01]  /*7faa0*/  IMAD.MOV.U32 R24, RZ, RZ, R30 ;  /* 0x000000ffff187224 */ /* 0x000fe200078e001e */
        /* <DEDUP_REMOVED lines=8> */
[----:B------:R-:W-:Y:S02]  /*7fb30*/  ISETP.NE.U32.AND P1, PT, R20, RZ, PT ;  /* 0x000000ff1400720c */ /* 0x000fe40003f25070 */
[----:B-1----:R-:W-:Y:S01]  /*7fb40*/  MOV R24, R27 ;  /* 0x0000001b00187202 */ /* 0x002fe20000000f00 */
[----:B------:R-:W-:Y:S01]  /*7fb50*/  IMAD.MOV.U32 R25, RZ, RZ, R38 ;  /* 0x000000ffff197224 */ /* 0x000fe200078e0026 */
[----:B------:R-:W2:Y:S01]  /*7fb60*/  LDL.LU R27, [R1+0x1808] ;  /* 0x00180800011b7983 */ /* 0x000ea20000300800 */
[----:B------:R-:W-:-:S08]  /*7fb70*/  ISETP.GT.AND P2, PT, R3, 0x1e, PT ;  /* 0x0000001e0300780c */ /* 0x000fd00003f44270 */
[----:B------:R1:W-:Y:S01]  /*7fb80*/  LDGSTS.E [R23+0x6800], [R24.64], P1 ;  /* 0x0680000018177fae */ /* 0x0003e20008921844 */
[----:B------:R-:W-:-:S04]  /*7fb90*/  SEL R20, RZ, 0x4, !P2 ;  /* 0x00000004ff147807 */ /* 0x000fc80005000000 */
[----:B------:R-:W-:-:S04]  /*7fba0*/  SEL R20, R20, RZ, !P0 ;  /* 0x000000ff14147207 */ /* 0x000fc80004000000 */
[----:B------:R-:W-:Y:S02]  /*7fbb0*/  ISETP.NE.U32.AND P2, PT, R20, RZ, PT ;  /* 0x000000ff1400720c */ /* 0x000fe40003f45070 */
[----:B----4-:R-:W-:-:S05]  /*7fbc0*/  IADD3 R34, P3, R34, R28, RZ ;  /* 0x0000001c22227210 */ /* 0x010fca0007f7e0ff */
[----:B------:R-:W-:Y:S01]  /*7fbd0*/  IMAD.X R36, R36, 0x1, R0, P3 ;  /* 0x0000000124247824 */ /* 0x000fe200018e0600 */
[----:B------:R4:W-:Y:S01]  /*7fbe0*/  STL [R1+0x18c0], R34 ;  /* 0x0018c02201007387 */ /* 0x0009e20000100800 */
[----:B---3--:R-:W-:-:S03]  /*7fbf0*/  IADD3 R29, P4, R29, R28, RZ ;  /* 0x0000001c1d1d7210 */ /* 0x008fc60007f9e0ff */
[----:B------:R3:W-:Y:S01]  /*7fc00*/  STL [R1+0x18b4], R36 ;  /* 0x0018b42401007387 */ /* 0x0007e20000100800 */
[----:B-1----:R-:W-:Y:S01]  /*7fc10*/  MOV R24, R34 ;  /* 0x0000002200187202 */ /* 0x002fe20000000f00 */
[----:B------:R-:W-:Y:S02]  /*7fc20*/  IMAD.MOV.U32 R25, RZ, RZ, R36 ;  /* 0x000000ffff197224 */ /* 0x000fe400078e0024 */
[----:B--2---:R-:W-:Y:S01]  /*7fc30*/  IMAD.X R33, R33, 0x1, R0, P4 ;  /* 0x0000000121217824 */ /* 0x004fe200020e0600 */
[----:B------:R-:W-:Y:S01]  /*7fc40*/  STL [R1+0x1888], R29 ;  /* 0x0018881d01007387 */ /* 0x000fe20000100800 */
[----:B------:R-:W2:Y:S03]  /*7fc50*/  LDL.LU R40, [R1+0x1834] ;  /* 0x0018340001287983 */ /* 0x000ea60000300800 */
[----:B------:R1:W-:Y:S04]  /*7fc60*/  LDGSTS.E [R23+0x6a00], [R24.64], P1 ;  /* 0x06a0000018177fae */ /* 0x0003e80008921844 */
[----:B------:R1:W-:Y:S01]  /*7fc70*/  STL [R1+0x187c], R33 ;  /* 0x00187c2101007387 */ /* 0x0003e20000100800 */
[----:B----4-:R-:W4:Y:S02]  /*7fc80*/  LDL.LU R34, [R1+0x17fc] ;  /* 0x0017fc0001227983 */ /* 0x010f240000300800 */
[----:B---3--:R-:W3:Y:S02]  /*7fc90*/  LDL.LU R36, [R1+0x17f4] ;  /* 0x0017f40001247983 */ /* 0x008ee40000300800 */
[----:B-1----:R-:W-:-:S02]  /*7fca0*/  IMAD.MOV.U32 R25, RZ, RZ, R33 ;  /* 0x000000ffff197224 */ /* 0x002fc400078e0021 */
[----:B------:R-:W-:Y:S01]  /*7fcb0*/  IMAD.MOV.U32 R24, RZ, RZ, R29 ;  /* 0x000000ffff187224 */ /* 0x000fe200078e001d */
[----:B------:R-:W3:Y:S01]  /*7fcc0*/  LDL.LU R33, [R1+0x1800] ;  /* 0x0018000001217983 */ /* 0x000ee20000300800 */
[----:B------:R-:W3:Y:S02]  /*7fcd0*/  LDL.LU R38, [R1+0x17bc] ;  /* 0x0017bc0001267983 */ /* 0x000ee40000300800 */
[----:B------:R-:W3:Y:S01]  /*7fce0*/  LDL.LU R29, [R1+0x17c8] ;  /* 0x0017c800011d7983 */ /* 0x000ee20000300800 */
[----:B------:R1:W-:Y:S01]  /*7fcf0*/  LDGSTS.E [R23+0x7800], [R24.64], P2 ;  /* 0x0780000018177fae */ /* 0x0003e20009121844 */
[-C--:B------:R-:W-:Y:S02]  /*7fd00*/  IADD3 R35, P3, R35, R28.reuse, RZ ;  /* 0x0000001c23237210 */ /* 0x080fe40007f7e0ff */
[----:B------:R-:W-:-:S03]  /*7fd10*/  IADD3 R26, P4, R26, R28, RZ ;  /* 0x0000001c1a1a7210 */ /* 0x000fc60007f9e0ff */
[----:B------:R-:W-:Y:S01]  /*7fd20*/  STL [R1+0x1880], R35 ;  /* 0x0018802301007387 */ /* 0x000fe20000100800 */
[----:B-1----:R-:W-:Y:S01]  /*7fd30*/  IMAD.MOV.U32 R24, RZ, RZ, R35 ;  /* 0x000000ffff187224 */ /* 0x002fe200078e0023 */
[----:B------:R-:W-:Y:S01]  /*7fd40*/  IADD3.X R37, R37, R0, RZ, P3, !PT ;  /* 0x0000000025257210 */ /* 0x000fe20001ffe4ff */
[----:B------:R-:W-:-:S04]  /*7fd50*/  IMAD.X R30, R30, 0x1, R0, P4 ;  /* 0x000000011e1e7824 */ /* 0x000fc800020e0600 */
[----:B------:R1:W-:Y:S01]  /*7fd60*/  STL [R1+0x1874], R37 ;  /* 0x0018742501007387 */ /* 0x0003e20000100800 */
[----:B------:R-:W-:Y:S02]  /*7fd70*/  IMAD.MOV.U32 R25, RZ, RZ, R37 ;  /* 0x000000ffff197224 */ /* 0x000fe400078e0025 */
[----:B------:R-:W-:Y:S02]  /*7fd80*/  STL [R1+0x1848], R26 ;  /* 0x0018481a01007387 */ /* 0x000fe40000100800 */
[----:B------:R1:W-:Y:S01]  /*7fd90*/  STL [R1+0x183c], R30 ;  /* 0x00183c1e01007387 */ /* 0x0003e20000100800 */
[----:B------:R1:W-:Y:S04]  /*7fda0*/  LDGSTS.E [R23+0x7a00], [R24.64], P2 ;  /* 0x07a0000018177fae */ /* 0x0003e80009121844 */
[----:B-1----:R-:W3:Y:S01]  /*7fdb0*/  LDL.LU R37, [R1+0x17b4] ;  /* 0x0017b40001257983 */ /* 0x002ee20000300800 */
[----:B------:R-:W3:Y:S02]  /*7fdc0*/  LDL.LU R35, [R1+0x17c0] ;  /* 0x0017c00001237983 */ /* 0x000ee40000300800 */
[----:B------:R-:W-:Y:S01]  /*7fdd0*/  IMAD.MOV.U32 R25, RZ, RZ, R30 ;  /* 0x000000ffff197224 */ /* 0x000fe200078e001e */
        /* <DEDUP_REMOVED lines=15> */
[----:B-1----:R-:W-:Y:S01]  /*7fed0*/  MOV R24, R39 ;  /* 0x0000002700187202 */ /* 0x002fe20000000f00 */
[----:B--2---:R-:W-:-:S04]  /*7fee0*/  IMAD.X R40, R40, 0x1, R0, P3 ;  /* 0x0000000128287824 */ /* 0x004fc800018e0600 */
[----:B------:R-:W-:Y:S02]  /*7fef0*/  IMAD.MOV.U32 R25, RZ, RZ, R40 ;  /* 0x000000ffff197224 */ /* 0x000fe400078e0028 */
[----:B----4-:R-:W-:Y:S01]  /*7ff00*/  IMAD.X R34, R34, 0x1, R0, P4 ;  /* 0x0000000122227824 */ /* 0x010fe200020e0600 */
[----:B------:R-:W-:Y:S04]  /*7ff10*/  STL [R1+0x1834], R40 ;  /* 0x0018342801007387 */ /* 0x000fe80000100800 */
[----:B------:R1:W-:Y:S01]  /*7ff20*/  LDGSTS.E [R23+0x8a00], [R24.64], P1 ;  /* 0x08a0000018177fae */ /* 0x0003e20008921844 */
[----:B------:R-:W-:Y:S02]  /*7ff30*/  STL [R1+0x1808], R27 ;  /* 0x0018081b01007387 */ /* 0x000fe40000100800 */
[----:B------:R2:W-:Y:S01]  /*7ff40*/  STL [R1+0x17fc], R34 ;  /* 0x0017fc2201007387 */ /* 0x0005e20000100800 */
[----:B---3--:R-:W-:-:S02]  /*7ff50*/  IADD3 R33, P3, R33, R28, RZ ;  /* 0x0000001c21217210 */ /* 0x008fc40007f7e0ff */
[----:B------:R-:W-:Y:S01]  /*7ff60*/  IADD3 R29, P4, R29, R28, RZ ;  /* 0x0000001c1d1d7210 */ /* 0x000fe20007f9e0ff */
[----:B-1----:R-:W-:Y:S02]  /*7ff70*/  IMAD.MOV.U32 R24, RZ, RZ, R27 ;  /* 0x000000ffff187224 */ /* 0x002fe400078e001b */
[----:B------:R-:W-:Y:S01]  /*7ff80*/  IMAD.MOV.U32 R25, RZ, RZ, R34 ;  /* 0x000000ffff197224 */ /* 0x000fe200078e0022 */
[----:B------:R-:W-:Y:S01]  /*7ff90*/  IADD3.X R36, R36, R0, RZ, P3, !PT ;  /* 0x0000000024247210 */ /* 0x000fe20001ffe4ff */
[----:B--2---:R-:W2:Y:S01]  /*7ffa0*/  LDL.LU R34, [R1+0x1780] ;  /* 0x0017800001227983 */ /* 0x004ea20000300800 */
[----:B------:R-:W3:Y:S02]  /*7ffb0*/  LDL.LU R27, [R1+0x1748] ;  /* 0x00174800011b7983 */ /* 0x000ee40000300800 */
[----:B------:R-:W-:Y:S02]  /*7ffc0*/  IMAD.X R38, R38, 0x1, R0, P4 ;  /* 0x0000000126267824 */ /* 0x000fe400020e0600 */
[----:B------:R-:W-:Y:S01]  /*7ffd0*/  STL [R1+0x1800], R33 ;  /* 0x0018002101007387 */ /* 0x000fe20000100800 */
[----:B------:R1:W-:Y:S04]  /*7ffe0*/  LDGSTS.E [R23+0x9800], [R24.64], P2 ;  /* 0x0980000018177fae */ /* 0x0003e80009121844 */
[----:B------:R4:W-:Y:S01]  /*7fff0*/  STL [R1+0x17f4], R36 ;  /* 0x0017f42401007387 */ /* 0x0009e20000100800 */
[----:B------:R1:W-:Y:S01]  /*80000*/  STL [R1+0x17c8], R29 ;  /* 0x0017c81d01007387 */ /* 0x0003e20000100800 */
[----:B------:R-:W-:Y:S01]  /*80010*/  ISETP.GT.AND P1, PT, R3, 0x2a, PT ;  /* 0x0000002a0300780c */ /* 0x000fe20003f24270 */
[----:B-1----:R-:W-:-:S02]  /*80020*/  IMAD.MOV.U32 R25, RZ, RZ, R36 ;  /* 0x000000ffff197224 */ /* 0x002fc400078e0024 */
[----:B------:R-:W-:Y:S01]  /*80030*/  IMAD.MOV.U32 R24, RZ, RZ, R33 ;  /* 0x000000ffff187224 */ /* 0x000fe200078e0021 */
[----:B----4-:R-:W4:Y:S01]  /*80040*/  LDL.LU R36, [R1+0x1774] ;  /* 0x0017740001247983 */ /* 0x010f220000300800 */
[----:B------:R-:W-:Y:S02]  /*80050*/  STL [R1+0x17bc], R38 ;  /* 0x0017bc2601007387 */ /* 0x000fe40000100800 */
[----:B------:R-:W4:Y:S01]  /*80060*/  LDL.LU R33, [R1+0x173c] ;  /* 0x00173c0001217983 */ /* 0x000f220000300800 */
[----:B------:R-:W-:Y:S01]  /*80070*/  SEL R20, RZ, 0x4, !P1 ;  /* 0x00000004ff147807 */ /* 0x000fe20004800000 */
[----:B------:R1:W-:Y:S04]  /*80080*/  LDGSTS.E [R23+0x9a00], [R24.64], P2 ;  /* 0x09a0000018177fae */ /* 0x0003e80009121844 */
[----:B------:R-:W4:Y:S01]  /*80090*/  LDL.LU R39, [R1+0x1740] ;  /* 0x0017400001277983 */ /* 0x000f220000300800 */
[----:B------:R-:W-:-:S04]  /*800a0*/  SEL R20, R20, RZ, !P0 ;  /* 0x000000ff14147207 */ /* 0x000fc80004000000 */
[----:B------:R-:W-:Y:S02]  /*800b0*/  ISETP.NE.U32.AND P1, PT, R20, RZ, PT ;  /* 0x000000ff1400720c */ /* 0x000fe40003f25070 */
[----:B-1----:R-:W-:Y:S01]  /*800c0*/  MOV R24, R29 ;  /* 0x0000001d00187202 */ /* 0x002fe20000000f00 */
[----:B------:R-:W-:Y:S01]  /*800d0*/  IMAD.MOV.U32 R25, RZ, RZ, R38 ;  /* 0x000000ffff197224 */ /* 0x000fe200078e0026 */
[----:B------:R-:W4:Y:S09]  /*800e0*/  LDL.LU R29, [R1+0x1708] ;  /* 0x00170800011d7983 */ /* 0x000f320000300800 */
[----:B------:R1:W-:Y:S01]  /*800f0*/  LDGSTS.E [R23+0xa800], [R24.64], P1 ;  /* 0x0a80000018177fae */ /* 0x0003e20008921844 */
[----:B------:R-:W-:-:S05]  /*80100*/  IADD3 R35, P3, R35, R28, RZ ;  /* 0x0000001c23237210 */ /* 0x000fca0007f7e0ff */
[----:B------:R-:W-:Y:S01]  /*80110*/  IMAD.X R37, R37, 0x1, R0, P3 ;  /* 0x0000000125257824 */ /* 0x000fe200018e0600 */
[----:B------:R1:W-:Y:S01]  /*80120*/  STL [R1+0x17c0], R35 ;  /* 0x0017c02301007387 */ /* 0x0003e20000100800 */
[----:B------:R-:W-:-:S03]  /*80130*/  IADD3 R26, P4, R26, R28, RZ ;  /* 0x0000001c1a1a7210 */ /* 0x000fc60007f9e0ff */
[----:B------:R1:W-:Y:S02]  /*80140*/  STL [R1+0x17b4], R37 ;  /* 0x0017b42501007387 */ /* 0x0003e40000100800 */
[----:B-1----:R-:W-:Y:S01]  /*80150*/  MOV R24, R35 ;  /* 0x0000002300187202 */ /* 0x002fe20000000f00 */
        /* <DEDUP_REMOVED lines=45> */
[----:B------:R-:W-:Y:S02]  /*80430*/  ISETP.NE.U32.AND P2, PT, R20, RZ, PT ;  /* 0x000000ff1400720c */ /* 0x000fe40003f45070 */
[----:B-1----:R-:W-:Y:S01]  /*80440*/  MOV R24, R39 ;  /* 0x0000002700187202 */ /* 0x002fe20000000f00 */
[----:B------:R-:W-:-:S04]  /*80450*/  IMAD.X R40, R40, 0x1, R0, P3 ;  /* 0x0000000128287824 */ /* 0x000fc800018e0600 */
        /* <DEDUP_REMOVED lines=8> */
[----:B------:R-:W-:Y:S02]  /*804e0*/  IADD3 R26, P4, R26, R28, RZ ;  /* 0x0000001c1a1a7210 */ /* 0x000fe40007f9e0ff */
[----:B------:R-:W-:Y:S01]  /*804f0*/  IADD3.X R37, R37, R0, RZ, P3, !PT ;  /* 0x0000000025257210 */ /* 0x000fe20001ffe4ff */
[----:B-1----:R-:W-:Y:S02]  /*80500*/  IMAD.MOV.U32 R24, RZ, RZ, R29 ;  /* 0x000000ffff187224 */ /* 0x002fe400078e001d */
[----:B------:R-:W-:Y:S02]  /*80510*/  IMAD.MOV.U32 R25, RZ, RZ, R35 ;  /* 0x000000ffff197224 */ /* 0x000fe400078e0023 */
[----:B------:R-:W-:Y:S01]  /*80520*/  IMAD.X R38, R38, 0x1, R0, P4 ;  /* 0x0000000126267824 */ /* 0x000fe200020e0600 */
[----:B------:R-:W2:Y:S01]  /*80530*/  LDL.LU R35, [R1+0x1680] ;  /* 0x0016800001237983 */ /* 0x000ea20000300800 */
[----:B------:R-:W2:Y:S02]  /*80540*/  LDL.LU R29, [R1+0x1648] ;  /* 0x00164800011d7983 */ /* 0x000ea40000300800 */
[----:B------:R-:W-:Y:S01]  /*80550*/  STL [R1+0x1700], R30 ;  /* 0x0017001e01007387 */ /* 0x000fe20000100800 */
[----:B------:R1:W-:Y:S01]  /*80560*/  LDGSTS.E [R23+0xd800], [R24.64], P2 ;  /* 0x0d80000018177fae */ /* 0x0003e20009121844 */
[----:B------:R1:W-:Y:S02]  /*80570*/  STL [R1+0x16f4], R37 ;  /* 0x0016f42501007387 */ /* 0x0003e40000100800 */
        /* <DEDUP_REMOVED lines=190> */
[----:B------:R-:W2:Y:S09]  /*81160*/  LDL.LU R29, [R1+0x1454] ;  /* 0x00145400011d7983 */ /* 0x000eb20000300800 */
[----:B------:R1:W-:Y:S01]  /*81170*/  LDGSTS.E [R23+0x16800], [R24.64], P1 ;  /* 0x1680000018177fae */ /* 0x0003e20008921844 */
[----:B------:R-:W-:-:S04]  /*81180*/  ISETP.GT.AND P2, PT, R3, 0x5e, PT ;  /* 0x0000005e0300780c */ /* 0x000fc80003f44270 */
        /* <DEDUP_REMOVED lines=18> */
[----:B------:R-:W3:Y:S01]  /*812b0*/  LDL.LU R33, [R1+0x145c] ;  /* 0x00145c0001217983 */ /* 0x000ee20000300800 */
[----:B------:R-:W-:Y:S02]  /*812c0*/  IMAD.MOV.U32 R24, RZ, RZ, R26 ;  /* 0x000000ffff187224 */ /* 0x000fe400078e001a */
        /* <DEDUP_REMOVED lines=10> */
[----:B------:R-:W-:Y:S02]  /*81370*/  STL [R1+0x1414], R27 ;  /* 0x0014141b01007387 */ /* 0x000fe40000100800 */
[----:B------:R-:W-:Y:S02]  /*81380*/  IMAD.MOV.U32 R25, RZ, RZ, R37 ;  /* 0x000000ffff197224 */ /* 0x000fe400078e0025 */
[----:B------:R1:W-:Y:S03]  /*81390*/  STL [R1+0x1410], R30 ;  /* 0x0014101e01007387 */ /* 0x0003e60000100800 */
        /* <DEDUP_REMOVED lines=34> */
[----:B------:R-:W-:Y:S01]  /*815c0*/  STL [R1+0x145c], R33 ;  /* 0x00145c2101007387 */ /* 0x000fe20000100800 */
[----:B------:R1:W-:Y:S04]  /*815d0*/  LDGSTS.E [R23+0x19800], [R24.64], P2 ;  /* 0x1980000018177fae */ /* 0x0003e80009121844 */
[----:B------:R4:W-:Y:S01]  /*815e0*/  STL [R1+0x1458], R36 ;  /* 0x0014582401007387 */ /* 0x0009e20000100800 */
[----:B------:R-:W-:-:S02]  /*815f0*/  IMAD.X R38, R38, 0x1, R0, P4 ;  /* 0x0000000126267824 */ /* 0x000fc400020e0600 */
[----:B------:R4:W-:Y:S02]  /*81600*/  STL [R1+0x1494], R26 ;  /* 0x0014941a01007387 */ /* 0x0009e40000100800 */
[----:B-1----:R-:W-:Y:S02]  /*81610*/  IMAD.MOV.U32 R25, RZ, RZ, R36 ;  /* 0x000000ffff197224 */ /* 0x002fe400078e0024 */
[----:B----4-:R-:W4:Y:S01]  /*81620*/  LDL.LU R36, [R1+0x14d8] ;  /* 0x0014d80001247983 */ /* 0x010f220000300800 */
[----:B------:R-:W-:Y:S02]  /*81630*/  IMAD.MOV.U32 R24, RZ, RZ, R33 ;  /* 0x000000ffff187224 */ /* 0x000fe400078e0021 */
[----:B------:R-:W-:Y:S02]  /*81640*/  STL [R1+0x1490], R38 ;  /* 0x0014902601007387 */ /* 0x000fe40000100800 */
[----:B------:R-:W4:Y:S01]  /*81650*/  LDL.LU R33, [R1+0x1510] ;  /* 0x0015100001217983 */ /* 0x000f220000300800 */
[----:B------:R-:W-:Y:S01]  /*81660*/  ISETP.GT.AND P1, PT, R3, 0x6a, PT ;  /* 0x0000006a0300780c */ /* 0x000fe20003f24270 */
[----:B------:R-:W4:Y:S04]  /*81670*/  LDL.LU R39, [R1+0x151c] ;  /* 0x00151c0001277983 */ /* 0x000f280000300800 */
[----:B------:R1:W-:Y:S01]  /*81680*/  LDGSTS.E [R23+0x19a00], [R24.64], P2 ;  /* 0x19a0000018177fae */ /* 0x0003e20009121844 */
[----:B------:R-:W-:-:S04]  /*81690*/  SEL R20, RZ, 0x4, !P1 ;  /* 0x00000004ff147807 */ /* 0x000fc80004800000 */
[----:B------:R-:W-:-:S04]  /*816a0*/  SEL R20, R20, RZ, !P0 ;  /* 0x000000ff14147207 */ /* 0x000fc80004000000 */
[----:B------:R-:W-:Y:S02]  /*816b0*/  ISETP.NE.U32.AND P1, PT, R20, RZ, PT ;  /* 0x000000ff1400720c */ /* 0x000fe40003f25070 */
[----:B-1----:R-:W-:Y:S02]  /*816c0*/  MOV R24, R26 ;  /* 0x0000001a00187202 */ /* 0x002fe40000000f00 */
[----:B------:R-:W4:Y:S01]  /*816d0*/  LDL.LU R26, [R1+0x1554] ;  /* 0x00155400011a7983 */ /* 0x000f220000300800 */
[----:B------:R-:W-:-:S05]  /*816e0*/  IADD3 R35, P3, R35, R28, RZ ;  /* 0x0000001c23237210 */ /* 0x000fca0007f7e0ff */
[----:B------:R-:W-:Y:S01]  /*816f0*/  IMAD.X R37, R37, 0x1, R0, P3 ;  /* 0x0000000125257824 */ /* 0x000fe200018e0600 */
[----:B------:R1:W-:Y:S01]  /*81700*/  STL [R1+0x149c], R35 ;  /* 0x00149c2301007387 */ /* 0x0003e20000100800 */
[----:B------:R-:W-:Y:S01]  /*81710*/  IMAD.MOV.U32 R25, RZ, RZ, R38 ;  /* 0x000000ffff197224 */ /* 0x000fe200078e0026 */
[----:B------:R-:W-:Y:S02]  /*81720*/  IADD3 R27, P4, R27, R28, RZ ;  /* 0x0000001c1b1b7210 */ /* 0x000fe40007f9e0ff */
[----:B------:R-:W-:Y:S04]  /*81730*/  STL [R1+0x1498], R37 ;  /* 0x0014982501007387 */ /* 0x000fe80000100800 */
[----:B------:R1:W-:Y:S04]  /*81740*/  LDGSTS.E [R23+0x1a800], [R24.64], P1 ;  /* 0x1a80000018177fae */ /* 0x0003e80008921844 */
[----:B------:R-:W-:Y:S01]  /*81750*/  STL [R1+0x14d4], R27 ;  /* 0x0014d41b01007387 */ /* 0x000fe20000100800 */
[----:B------:R-:W4:Y:S02]  /*81760*/  LDL.LU R40, [R1+0x1518] ;  /* 0x0015180001287983 */ /* 0x000f240000300800 */
[----:B------:R-:W-:-:S05]  /*81770*/  IMAD.X R30, R30, 0x1, R0, P4 ;  /* 0x000000011e1e7824 */ /* 0x000fca00020e0600 */
[----:B------:R1:W-:Y:S02]  /*81780*/  STL [R1+0x14d0], R30 ;  /* 0x0014d01e01007387 */ /* 0x0003e40000100800 */
[----:B-1----:R-:W-:Y:S01]  /*81790*/  MOV R24, R35 ;  /* 0x0000002300187202 */ /* 0x002fe20000000f00 */
[----:B------:R-:W-:Y:S01]  /*817a0*/  IMAD.MOV.U32 R25, RZ, RZ, R37 ;  /* 0x000000ffff197224 */ /* 0x000fe200078e0025 */
[----:B------:R-:W4:Y:S04]  /*817b0*/  LDL.LU R35, [R1+0x1550] ;  /* 0x0015500001237983 */ /* 0x000f280000300800 */
[----:B------:R1:W-:Y:S02]  /*817c0*/  LDGSTS.E [R23+0x1aa00], [R24.64], P1 ;  /* 0x1aa0000018177fae */ /* 0x0003e40008921844 */
[----:B-1----:R-:W-:-:S02]  /*817d0*/  IMAD.MOV.U32 R25, RZ, RZ, R30 ;  /* 0x000000ffff197224 */ /* 0x002fc400078e001e */
[----:B------:R-:W-:Y:S01]  /*817e0*/  IMAD.MOV.U32 R24, RZ, RZ, R27 ;  /* 0x000000ffff187224 */ /* 0x000fe200078e001b */
[----:B------:R-:W4:Y:S01]  /*817f0*/  LDL.LU R30, [R1+0x1558] ;  /* 0x00155800011e7983 */ /* 0x000f220000300800 */
[----:B------:R-:W4:Y:S02]  /*81800*/  LDL.LU R27, [R1+0x155c] ;  /* 0x00155c00011b7983 */ /* 0x000f240000300800 */
        /* <DEDUP_REMOVED lines=12> */
[----:B---3--:R-:W-:-:S03]  /*818d0*/  IADD3 R29, P4, R29, R28, RZ ;  /* 0x0000001c1d1d7210 */ /* 0x008fc60007f9e0ff */
[----:B-1----:R-:W-:Y:S01]  /*818e0*/  IMAD.MOV.U32 R24, RZ, RZ, R34 ;  /* 0x000000ffff187224 */ /* 0x002fe200078e0022 */
[----:B------:R1:W-:Y:S01]  /*818f0*/  STL [R1+0x14dc], R34 ;  /* 0x0014dc2201007387 */ /* 0x0003e20000100800 */
[----:B----4-:R-:W-:Y:S01]  /*81900*/  IADD3.X R36, R36, R0, RZ, P3, !PT ;  /* 0x0000000024247210 */ /* 0x010fe20001ffe4ff */
[----:B------:R-:W-:-:S04]  /*81910*/  IMAD.X R33, R33, 0x1, R0, P4 ;  /* 0x0000000121217824 */ /* 0x000fc800020e0600 */
[----:B------:R-:W-:Y:S01]  /*81920*/  IMAD.MOV.U32 R25, RZ, RZ, R36 ;  /* 0x000000ffff197224 */ /* 0x000fe200078e0024 */
[----:B------:R-:W-:Y:S01]  /*81930*/  STL [R1+0x14d8], R36 ;  /* 0x0014d82401007387 */ /* 0x000fe20000100800 */
[----:B------:R2:W-:Y:S02]  /*81940*/  STL [R1+0x1514], R29 ;  /* 0x0015141d01007387 */ /* 0x0005e40000100800 */
[----:B------:R3:W-:Y:S02]  /*81950*/  STL [R1+0x1510], R33 ;  /* 0x0015102101007387 */ /* 0x0007e40000100800 */
[----:B-1----:R-:W4:Y:S01]  /*81960*/  LDL.LU R34, [R1+0x1598] ;  /* 0x0015980001227983 */ /* 0x002f220000300800 */
[----:B------:R1:W-:Y:S02]  /*81970*/  LDGSTS.E [R23+0x1ba00], [R24.64], P2 ;  /* 0x1ba0000018177fae */ /* 0x0003e40009121844 */
[----:B-1----:R-:W-:Y:S02]  /*81980*/  MOV R24, R29 ;  /* 0x0000001d00187202 */ /* 0x002fe40000000f00 */
[----:B--2---:R-:W2:Y:S01]  /*81990*/  LDL.LU R29, [R1+0x159c] ;  /* 0x00159c00011d7983 */ /* 0x004ea20000300800 */
[----:B------:R-:W-:-:S02]  /*819a0*/  IMAD.MOV.U32 R25, RZ, RZ, R33 ;  /* 0x000000ffff197224 */ /* 0x000fc400078e0021 */
[----:B------:R-:W4:Y:S02]  /*819b0*/  LDL.LU R36, [R1+0x15d0] ;  /* 0x0015d00001247983 */ /* 0x000f240000300800 */
[----:B---3--:R-:W3:Y:S01]  /*819c0*/  LDL.LU R33, [R1+0x15d4] ;  /* 0x0015d40001217983 */ /* 0x008ee20000300800 */
[-C--:B------:R-:W-:Y:S02]  /*819d0*/  IADD3 R39, P3, R39, R28.reuse, RZ ;  /* 0x0000001c27277210 */ /* 0x080fe40007f7e0ff */
[----:B------:R-:W-:Y:S02]  /*819e0*/  ISETP.GT.AND P2, PT, R3, 0x76, PT ;  /* 0x000000760300780c */ /* 0x000fe40003f44270 */
[----:B------:R-:W-:Y:S01]  /*819f0*/  IADD3 R26, P4, R26, R28, RZ ;  /* 0x0000001c1a1a7210 */ /* 0x000fe20007f9e0ff */
[----:B------:R1:W-:Y:S01]  /*81a00*/  LDGSTS.E [R23+0x1c800], [R24.64], P1 ;  /* 0x1c80000018177fae */ /* 0x0003e20008921844 */
[----:B------:R-:W-:-:S03]  /*81a10*/  SEL R20, RZ, 0x4, !P2 ;  /* 0x00000004ff147807 */ /* 0x000fc60005000000 */
[----:B------:R-:W-:Y:S01]  /*81a20*/  STL [R1+0x151c], R39 ;  /* 0x00151c2701007387 */ /* 0x000fe20000100800 */
[----:B------:R-:W-:Y:S01]  /*81a30*/  SEL R20, R20, RZ, !P0 ;  /* 0x000000ff14147207 */ /* 0x000fe20004000000 */
[----:B------:R-:W-:Y:S01]  /*81a40*/  IMAD.X R40, R40, 0x1, R0, P3 ;  /* 0x0000000128287824 */ /* 0x000fe200018e0600 */
[----:B-1----:R-:W-:-:S03]  /*81a50*/  MOV R24, R39 ;  /* 0x0000002700187202 */ /* 0x002fc60000000f00 */
[----:B------:R-:W-:Y:S01]  /*81a60*/  IMAD.MOV.U32 R25, RZ, RZ, R40 ;  /* 0x000000ffff197224 */ /* 0x000fe200078e0028 */
[----:B------:R-:W-:Y:S01]  /*81a70*/  STL [R1+0x1518], R40 ;  /* 0x0015182801007387 */ /* 0x000fe20000100800 */
[----:B------:R-:W-:Y:S01]  /*81a80*/  STL [R1+0x1554], R26 ;  /* 0x0015541a01007387 */ /* 0x000fe20000100800 */
[----:B------:R-:W-:Y:S02]  /*81a90*/  ISETP.NE.U32.AND P2, PT, R20, RZ, PT ;  /* 0x000000ff1400720c */ /* 0x000fe40003f45070 */
[----:B------:R1:W-:Y:S01]  /*81aa0*/  LDGSTS.E [R23+0x1ca00], [R24.64], P1 ;  /* 0x1ca0000018177fae */ /* 0x0003e20008921844 */
[----:B------:R-:W-:-:S05]  /*81ab0*/  IMAD.X R35, R35, 0x1, R0, P4 ;  /* 0x0000000123237824 */ /* 0x000fca00020e0600 */
[----:B------:R1:W-:Y:S02]  /*81ac0*/  STL [R1+0x1550], R35 ;  /* 0x0015502301007387 */ /* 0x0003e40000100800 */
[----:B-1----:R-:W-:Y:S02]  /*81ad0*/  IMAD.MOV.U32 R25, RZ, RZ, R35 ;  /* 0x000000ffff197224 */ /* 0x002fe400078e0023 */
[----:B------:R-:W-:Y:S01]  /*81ae0*/  IMAD.MOV.U32 R24, RZ, RZ, R26 ;  /* 0x000000ffff187224 */ /* 0x000fe200078e001a */
[----:B------:R-:W4:Y:S01]  /*81af0*/  LDL.LU R35, [R1+0x15d8] ;  /* 0x0015d80001237983 */ /* 0x000f220000300800 */
[----:B------:R-:W4:Y:S03]  /*81b00*/  LDL.LU R26, [R1+0x15dc] ;  /* 0x0015dc00011a7983 */ /* 0x000f260000300800 */
[----:B------:R1:W-:Y:S01]  /*81b10*/  LDGSTS.E [R23+0x1d800], [R24.64], P2 ;  /* 0x1d80000018177fae */ /* 0x0003e20009121844 */
[----:B------:R-:W-:-:S02]  /*81b20*/  IADD3 R27, P3, R27, R28, RZ ;  /* 0x0000001c1b1b7210 */ /* 0x000fc40007f7e0ff */
[----:B------:R-:W-:Y:S02]  /*81b30*/  IADD3 R37, P4, R37, R28, RZ ;  /* 0x0000001c25257210 */ /* 0x000fe40007f9e0ff */
[----:B------:R-:W-:Y:S01]  /*81b40*/  IADD3.X R30, R30, R0, RZ, P3, !PT ;  /* 0x000000001e1e7210 */ /* 0x000fe20001ffe4ff */
[----:B------:R-:W-:Y:S02]  /*81b50*/  STL [R1+0x155c], R27 ;  /* 0x00155c1b01007387 */ /* 0x000fe40000100800 */
[----:B------:R-:W-:Y:S02]  /*81b60*/  IMAD.X R38, R38, 0x1, R0, P4 ;  /* 0x0000000126267824 */ /* 0x000fe400020e0600 */
[----:B------:R1:W-:Y:S02]  /*81b70*/  STL [R1+0x1558], R30 ;  /* 0x0015581e01007387 */ /* 0x0003e40000100800 */
[----:B-1----:R-:W-:Y:S02]  /*81b80*/  IMAD.MOV.U32 R25, RZ, RZ, R30 ;  /* 0x000000ffff197224 */ /* 0x002fe400078e001e */
[----:B------:R1:W-:Y:S01]  /*81b90*/  STL [R1+0x1594], R37 ;  /* 0x0015942501007387 */ /* 0x0003e20000100800 */
[----:B------:R-:W-:Y:S01]  /*81ba0*/  IMAD.MOV.U32 R24, RZ, RZ, R27 ;  /* 0x000000ffff187224 */ /* 0x000fe200078e001b */
[----:B------:R-:W-:-:S02]  /*81bb0*/  ISETP.GT.AND P1, PT, R3, 0x7a, PT ;  /* 0x0000007a0300780c */ /* 0x000fc40003f24270 */
[----:B------:R-:W4:Y:S01]  /*81bc0*/  LDL.LU R30, [R1+0x1a2c] ;  /* 0x001a2c00011e7983 */ /* 0x000f220000300800 */
[----:B------:R-:W-:Y:S02]  /*81bd0*/  STL [R1+0x1590], R38 ;  /* 0x0015902601007387 */ /* 0x000fe40000100800 */
[----:B------:R-:W4:Y:S01]  /*81be0*/  LDL.LU R27, [R1+0x1a38] ;  /* 0x001a3800011b7983 */ /* 0x000f220000300800 */
[----:B------:R-:W-:Y:S01]  /*81bf0*/  SEL R20, RZ, 0x4, !P1 ;  /* 0x00000004ff147807 */ /* 0x000fe20004800000 */
[----:B------:R1:W-:Y:S03]  /*81c00*/  LDGSTS.E [R23+0x1da00], [R24.64], P2 ;  /* 0x1da0000018177fae */ /* 0x0003e60009121844 */
[----:B------:R-:W-:-:S04]  /*81c10*/  SEL R20, R20, RZ, !P0 ;  /* 0x000000ff14147207 */ /* 0x000fc80004000000 */
[----:B------:R-:W-:Y:S02]  /*81c20*/  ISETP.NE.U32.AND P1, PT, R20, RZ, PT ;  /* 0x000000ff1400720c */ /* 0x000fe40003f25070 */
[----:B-1----:R-:W-:Y:S01]  /*81c30*/  MOV R24, R37 ;  /* 0x0000002500187202 */ /* 0x002fe20000000f00 */
[----:B------:R-:W-:Y:S01]  /*81c40*/  IMAD.MOV.U32 R25, RZ, RZ, R38 ;  /* 0x000000ffff197224 */ /* 0x000fe200078e0026 */
[----:B------:R-:W-:-:S09]  /*81c50*/  ISETP.GT.AND P2, PT, R3, 0x7e, PT ;  /* 0x0000007e0300780c */ /* 0x000fd20003f44270 */
[----:B------:R1:W-:Y:S04]  /*81c60*/  LDGSTS.E [R23+0x1e800], [R24.64], P1 ;  /* 0x1e80000018177fae */ /* 0x0003e80008921844 */
[----:B------:R-:W1:Y:S01]  /*81c70*/  S2R R37, SR_TID.X ;  /* 0x0000000000257919 */ /* 0x000e620000002100 */
[----:B------:R-:W-:-:S04]  /*81c80*/  SEL R20, RZ, 0x4, !P2 ;  /* 0x00000004ff147807 */ /* 0x000fc80005000000 */
[----:B------:R-:W-:-:S04]  /*81c90*/  SEL R20, R20, RZ, !P0 ;  /* 0x000000ff14147207 */ /* 0x000fc80004000000 */
[----:B------:R-:W-:Y:S02]  /*81ca0*/  ISETP.NE.U32.AND P2, PT, R20, RZ, PT ;  /* 0x000000ff1400720c */ /* 0x000fe40003f45070 */
[----:B-1----:R-:W-:-:S05]  /*81cb0*/  LOP3.LUT R37, R37, 0x7f, RZ, 0xc0, !PT ;  /* 0x0000007f25257812 */ /* 0x002fca00078ec0ff */
[----:B------:R-:W-:Y:S01]  /*81cc0*/  IMAD.SHL.U32 R37, R37, 0x4, RZ ;  /* 0x0000000425257824 */ /* 0x000fe200078e00ff */
[-C--:B--2---:R-:W-:Y:S02]  /*81cd0*/  IADD3 R29, P3, R29, R28.reuse, RZ ;  /* 0x0000001c1d1d7210 */ /* 0x084fe40007f7e0ff */
[----:B---3--:R-:W-:-:S03]  /*81ce0*/  IADD3 R33, P4, R33, R28, RZ ;  /* 0x0000001c21217210 */ /* 0x008fc60007f9e0ff */
[--C-:B----4-:R-:W-:Y:S01]  /*81cf0*/  IMAD.X R34, R34, 0x1, R0.reuse, P3 ;  /* 0x0000000122227824 */ /* 0x110fe200018e0600 */
[----:B------:R-:W-:Y:S01]  /*81d00*/  STL [R1+0x159c], R29 ;  /* 0x00159c1d01007387 */ /* 0x000fe20000100800 */
[----:B------:R-:W-:Y:S01]  /*81d10*/  IMAD.X R36, R36, 0x1, R0, P4 ;  /* 0x0000000124247824 */ /* 0x000fe200020e0600 */
[----:B------:R-:W-:Y:S02]  /*81d20*/  MOV R24, R29 ;  /* 0x0000001d00187202 */ /* 0x000fe40000000f00 */
[----:B------:R1:W-:Y:S01]  /*81d30*/  STL [R1+0x1598], R34 ;  /* 0x0015982201007387 */ /* 0x0003e20000100800 */
[----:B------:R-:W-:Y:S02]  /*81d40*/  IMAD.MOV.U32 R25, RZ, RZ, R34 ;  /* 0x000000ffff197224 */ /* 0x000fe400078e0022 */
[----:B------:R-:W-:Y:S03]  /*81d50*/  STL [R1+0x15d4], R33 ;  /* 0x0015d42101007387 */ /* 0x000fe60000100800 */
[----:B------:R2:W-:Y:S04]  /*81d60*/  LDGSTS.E [R23+0x1ea00], [R24.64], P1 ;  /* 0x1ea0000018177fae */ /* 0x0005e80008921844 */
[----:B-1----:R-:W3:Y:S01]  /*81d70*/  LDL.LU R34, [R1+0x1a30] ;  /* 0x001a300001227983 */ /* 0x002ee20000300800 */
[----:B------:R1:W-:Y:S02]  /*81d80*/  STL [R1+0x15d0], R36 ;  /* 0x0015d02401007387 */ /* 0x0003e40000100800 */
[----:B------:R-:W4:Y:S02]  /*81d90*/  LDL.LU R29, [R1+0x19f8] ;  /* 0x0019f800011d7983 */ /* 0x000f240000300800 */
[----:B--2---:R-:W-:-:S02]  /*81da0*/  IMAD.MOV.U32 R25, RZ, RZ, R36 ;  /* 0x000000ffff197224 */ /* 0x004fc400078e0024 */
[----:B------:R-:W-:Y:S01]  /*81db0*/  IMAD.MOV.U32 R24, RZ, RZ, R33 ;  /* 0x000000ffff187224 */ /* 0x000fe200078e0021 */
[----:B-1----:R-:W2:Y:S01]  /*81dc0*/  LDL.LU R36, [R1+0x1a24] ;  /* 0x001a240001247983 */ /* 0x002ea20000300800 */
[----:B------:R-:W2:Y:S03]  /*81dd0*/  LDL.LU R33, [R1+0x19ec] ;  /* 0x0019ec0001217983 */ /* 0x000ea60000300800 */
[----:B------:R1:W-:Y:S01]  /*81de0*/  LDGSTS.E [R23+0x1f800], [R24.64], P2 ;  /* 0x1f80000018177fae */ /* 0x0003e20009121844 */
[----:B------:R-:W-:Y:S02]  /*81df0*/  ISETP.GT.AND P1, PT, R3, 0x3, PT ;  /* 0x000000030300780c */ /* 0x000fe40003f24270 */
[----:B------:R-:W-:-:S04]  /*81e00*/  IADD3 R26, P3, R26, R28, RZ ;  /* 0x0000001c1a1a7210 */ /* 0x000fc80007f7e0ff */
[----:B------:R-:W-:Y:S01]  /*81e10*/  IADD3.X R35, R35, R0, RZ, P3, !PT ;  /* 0x0000000023237210 */ /* 0x000fe20001ffe4ff */
[----:B-1----:R-:W-:Y:S01]  /*81e20*/  IMAD.MOV.U32 R24, RZ, RZ, R26 ;  /* 0x000000ffff187224 */ /* 0x002fe200078e001a */
[----:B------:R1:W-:Y:S03]  /*81e30*/  STL [R1+0x15dc], R26 ;  /* 0x0015dc1a01007387 */ /* 0x0003e60000100800 */
[----:B------:R-:W-:Y:S01]  /*81e40*/  IMAD.MOV.U32 R25, RZ, RZ, R35 ;  /* 0x000000ffff197224 */ /* 0x000fe200078e0023 */
[----:B------:R1:W-:Y:S01]  /*81e50*/  STL [R1+0x15d8], R35 ;  /* 0x0015d82301007387 */ /* 0x0003e20000100800 */
[----:B------:R-:W2:Y:S01]  /*81e60*/  LDL.LU R39, [R1+0x19f0] ;  /* 0x0019f00001277983 */ /* 0x000ea20000300800 */
[----:B------:R-:W-:Y:S02]  /*81e70*/  SEL R20, RZ, 0x4, !P1 ;  /* 0x00000004ff147807 */ /* 0x000fe40004800000 */
[----:B------:R1:W-:Y:S04]  /*81e80*/  LDGSTS.E [R23+0x1fa00], [R24.64], P2 ;  /* 0x1fa0000018177fae */ /* 0x0003e80009121844 */
[----:B-1----:R-:W2:Y:S01]  /*81e90*/  LDL.LU R26, [R1+0x19b8] ;  /* 0x0019b800011a7983 */ /* 0x002ea20000300800 */
[----:B------:R-:W-:Y:S01]  /*81ea0*/  SEL R20, R20, RZ, !P0 ;  /* 0x000000ff14147207 */ /* 0x000fe20004000000 */
[----:B------:R-:W2:Y:S01]  /*81eb0*/  LDL.LU R40, [R1+0x19e4] ;  /* 0x0019e40001287983 */ /* 0x000ea20000300800 */
[----:B------:R-:W-:-:S02]  /*81ec0*/  LOP3.LUT R35, R37, 0x60, RZ, 0x3c, !PT ;  /* 0x0000006025237812 */ /* 0x000fc400078e3cff */
[----:B------:R-:W-:-:S04]  /*81ed0*/  IADD3 R27, P2, R27, R28, RZ ;  /* 0x0000001c1b1b7210 */ /* 0x000fc80007f5e0ff */
[----:B------:R-:W-:Y:S02]  /*81ee0*/  IADD3.X R30, R30, R0, RZ, P2, !PT ;  /* 0x000000001e1e7210 */ /* 0x000fe400017fe4ff */
[----:B------:R-:W-:Y:S01]  /*81ef0*/  ISETP.NE.U32.AND P1, PT, R20, RZ, PT ;  /* 0x000000ff1400720c */ /* 0x000fe20003f25070 */
[----:B------:R-:W-:Y:S01]  /*81f00*/  STL [R1+0x1a38], R27 ;  /* 0x001a381b01007387 */ /* 0x000fe20000100800 */
[----:B------:R-:W-:Y:S02]  /*81f10*/  IMAD R20, R41, 0x20000, R35 ;  /* 0x0002000029147824 */ /* 0x000fe400078e0223 */
[----:B------:R1:W-:Y:S02]  /*81f20*/  STL [R1+0x1a2c], R30 ;  /* 0x001a2c1e01007387 */ /* 0x0003e40000100800 */
[----:B------:R-:W2:Y:S02]  /*81f30*/  LDL.LU R35, [R1+0x19ac] ;  /* 0x0019ac0001237983 */ /* 0x000ea40000300800 */
[----:B------:R-:W-:Y:S01]  /*81f40*/  IMAD.MOV.U32 R25, RZ, RZ, R30 ;  /* 0x000000ffff197224 */ /* 0x000fe200078e001e */
[----:B------:R-:W2:Y:S01]  /*81f50*/  LDL.LU R37, [R1+0x19a4] ;  /* 0x0019a40001257983 */ /* 0x000ea20000300800 */
[----:B------:R-:W-:-:S03]  /*81f60*/  IMAD.MOV.U32 R24, RZ, RZ, R27 ;  /* 0x000000ffff187224 */ /* 0x000fc600078e001b */
[----:B-1----:R-:W2:Y:S01]  /*81f70*/  LDL.LU R30, [R1+0x19b0] ;  /* 0x0019b000011e7983 */ /* 0x002ea20000300800 */
[----:B------:R-:W2:Y:S02]  /*81f80*/  LDL.LU R38, [R1+0x196c] ;  /* 0x00196c0001267983 */ /* 0x000ea40000300800 */
[----:B------:R-:W2:Y:S01]  /*81f90*/  LDL.LU R27, [R1+0x1978] ;  /* 0x00197800011b7983 */ /* 0x000ea20000300800 */
[----:B------:R-:W-:Y:S01]  /*81fa0*/  ISETP.GT.AND P2, PT, R3, 0x7, PT ;  /* 0x000000070300780c */ /* 0x000fe20003f44270 */
[----:B------:R1:W-:Y:S03]  /*81fb0*/  LDGSTS.E [R20+0xc00], [R24.64], P1 ;  /* 0x00c0000018147fae */ /* 0x0003e60008921844 */
[----:B-1----:R-:W-:-:S04]  /*81fc0*/  SEL R24, RZ, 0x4, !P2 ;  /* 0x00000004ff187807 */ /* 0x002fc80005000000 */
[----:B------:R-:W-:-:S04]  /*81fd0*/  SEL R24, R24, RZ, !P0 ;  /* 0x000000ff18187207 */ /* 0x000fc80004000000 */
[----:B------:R-:W-:Y:S02]  /*81fe0*/  ISETP.NE.U32.AND P2, PT, R24, RZ, PT ;  /* 0x000000ff1800720c */ /* 0x000fe40003f45070 */
[-C--:B---3--:R-:W-:Y:S02]  /*81ff0*/  IADD3 R34, P3, R34, R28.reuse, RZ ;  /* 0x0000001c22227210 */ /* 0x088fe40007f7e0ff */
[----:B----4-:R-:W-:-:S03]  /*82000*/  IADD3 R29, P4, R29, R28, RZ ;  /* 0x0000001c1d1d7210 */ /* 0x010fc60007f9e0ff */
[----:B------:R-:W-:Y:S01]  /*82010*/  STL [R1+0x1a30], R34 ;  /* 0x001a302201007387 */ /* 0x000fe20000100800 */
[----:B--2---:R-:W-:Y:S01]  /*82020*/  IADD3.X R36, R36, R0, RZ, P3, !PT ;  /* 0x0000000024247210 */ /* 0x004fe20001ffe4ff */
[----:B------:R-:W-:Y:S02]  /*82030*/  IMAD.X R33, R33, 0x1, R0, P4 ;  /* 0x0000000121217824 */ /* 0x000fe400020e0600 */
[----:B------:R-:W-:Y:S02]  /*82040*/  IMAD.MOV.U32 R24, RZ, RZ, R34 ;  /* 0x000000ffff187224 */ /* 0x000fe400078e0022 */
[----:B------:R1:W-:Y:S01]  /*82050*/  STL [R1+0x1a24], R36 ;  /* 0x001a242401007387 */ /* 0x0003e20000100800 */
[----:B------:R-:W-:Y:S02]  /*82060*/  STL [R1+0x19f8], R29 ;  /* 0x0019f81d01007387 */ /* 0x000fe40000100800 */
[----:B------:R-:W-:Y:S02]  /*82070*/  IMAD.MOV.U32 R25, RZ, RZ, R36 ;  /* 0x000000ffff197224 */ /* 0x000fe400078e0024 */
[----:B------:R2:W-:Y:S03]  /*82080*/  STL [R1+0x19ec], R33 ;  /* 0x0019ec2101007387 */ /* 0x0005e60000100800 */
        /* <DEDUP_REMOVED lines=8> */
[----:B------:R1:W-:Y:S01]  /*82110*/  LDGSTS.E [R20+0x1c00], [R24.64], P2 ;  /* 0x01c0000018147fae */ /* 0x0003e20009121844 */
[-C--:B------:R-:W-:Y:S02]  /*82120*/  IADD3 R39, P3, R39, R28.reuse, RZ ;  /* 0x0000001c27277210 */ /* 0x080fe40007f7e0ff */
[----:B------:R-:W-:-:S03]  /*82130*/  IADD3 R26, P4, R26, R28, RZ ;  /* 0x0000001c1a1a7210 */ /* 0x000fc60007f9e0ff */
[----:B------:R-:W-:Y:S01]  /*82140*/  IMAD.X R40, R40, 0x1, R0, P3 ;  /* 0x0000000128287824 */ /* 0x000fe200018e0600 */
[----:B-1----:R-:W-:-:S04]  /*82150*/  SEL R24, RZ, 0x4, !P1 ;  /* 0x00000004ff187807 */ /* 0x002fc80004800000 */
[----:B------:R-:W-:Y:S01]  /*82160*/  SEL R24, R24, RZ, !P0 ;  /* 0x000000ff18187207 */ /* 0x000fe20004000000 */
[----:B------:R-:W-:-:S03]  /*82170*/  IMAD.MOV.U32 R25, RZ, RZ, R40 ;  /* 0x000000ffff197224 */ /* 0x000fc600078e0028 */
[----:B------:R-:W-:Y:S01]  /*82180*/  ISETP.NE.U32.AND P1, PT, R24, RZ, PT ;  /* 0x000000ff1800720c */ /* 0x000fe20003f25070 */
[----:B------:R-:W-:Y:S02]  /*82190*/  MOV R24, R39 ;  /* 0x0000002700187202 */ /* 0x000fe40000000f00 */
[----:B------:R-:W-:-:S03]  /*821a0*/  IMAD.X R35, R35, 0x1, R0, P4 ;  /* 0x0000000123237824 */ /* 0x000fc600020e0600 */
[----:B------:R1:W-:Y:S01]  /*821b0*/  LDGSTS.E [R20+0x1e00], [R24.64], P2 ;  /* 0x01e0000018147fae */ /* 0x0003e20009121844 */
[----:B------:R-:W-:-:S03]  /*821c0*/  ISETP.GT.AND P2, PT, R3, 0xf, PT ;  /* 0x0000000f0300780c */ /* 0x000fc60003f44270 */
[----:B------:R-:W-:Y:S01]  /*821d0*/  STL [R1+0x19f0], R39 ;  /* 0x0019f02701007387 */ /* 0x000fe20000100800 */
[-C--:B------:R-:W-:Y:S01]  /*821e0*/  IADD3 R30, P3, R30, R28.reuse, RZ ;  /* 0x0000001c1e1e7210 */ /* 0x080fe20007f7e0ff */
[----:B------:R-:W-:Y:S01]  /*821f0*/  STL [R1+0x19e4], R40 ;  /* 0x0019e42801007387 */ /* 0x000fe20000100800 */
[----:B------:R-:W-:Y:S01]  /*82200*/  IADD3 R27, P4, R27, R28, RZ ;  /* 0x0000001c1b1b7210 */ /* 0x000fe20007f9e0ff */
[----:B-1----:R-:W-:Y:S02]  /*82210*/  IMAD.MOV.U32 R24, RZ, RZ, R26 ;  /* 0x000000ffff187224 */ /* 0x002fe400078e001a */
[----:B------:R-:W-:Y:S01]  /*82220*/  IMAD.MOV.U32 R25, RZ, RZ, R35 ;  /* 0x000000ffff197224 */ /* 0x000fe200078e0023 */
[----:B------:R-:W-:Y:S01]  /*82230*/  STL [R1+0x19b8], R26 ;  /* 0x0019b81a01007387 */ /* 0x000fe20000100800 */
[----:B------:R-:W-:-:S03]  /*82240*/  IADD3.X R37, R37, R0, RZ, P3, !PT ;  /* 0x0000000025257210 */ /* 0x000fc60001ffe4ff */
[----:B------:R1:W-:Y:S01]  /*82250*/  LDGSTS.E [R20+0x2c00], [R24.64], P1 ;  /* 0x02c0000018147fae */ /* 0x0003e20008921844 */
[----:B------:R1:W-:Y:S02]  /*82260*/  STL [R1+0x19ac], R35 ;  /* 0x0019ac2301007387 */ /* 0x0003e40000100800 */
[----:B------:R-:W-:Y:S01]  /*82270*/  IMAD.X R38, R38, 0x1, R0, P4 ;  /* 0x0000000126267824 */ /* 0x000fe200020e0600 */
[----:B-1----:R-:W2:Y:S01]  /*82280*/  LDL.LU R35, [R1+0x1930] ;  /* 0x0019300001237983 */ /* 0x002ea20000300800 */
[----:B------:R-:W-:Y:S01]  /*82290*/  SEL R24, RZ, 0x4, !P2 ;  /* 0x00000004ff187807 */ /* 0x000fe20005000000 */
[----:B------:R-:W2:Y:S02]  /*822a0*/  LDL.LU R26, [R1+0x18f8] ;  /* 0x0018f800011a7983 */ /* 0x000ea40000300800 */
[----:B------:R-:W-:Y:S01]  /*822b0*/  STL [R1+0x19b0], R30 ;  /* 0x0019b01e01007387 */ /* 0x000fe20000100800 */
[----:B------:R-:W-:Y:S01]  /*822c0*/  SEL R24, R24, RZ, !P0 ;  /* 0x000000ff18187207 */ /* 0x000fe20004000000 */
[----:B------:R1:W-:Y:S01]  /*822d0*/  STL [R1+0x19a4], R37 ;  /* 0x0019a42501007387 */ /* 0x0003e20000100800 */
[----:B------:R-:W-:-:S02]  /*822e0*/  IMAD.MOV.U32 R25, RZ, RZ, R37 ;  /* 0x000000ffff197224 */ /* 0x000fc400078e0025 */
[----:B------:R1:W-:Y:S01]  /*822f0*/  STL [R1+0x1978], R27 ;  /* 0x0019781b01007387 */ /* 0x0003e20000100800 */
[----:B------:R-:W-:Y:S01]  /*82300*/  ISETP.NE.U32.AND P2, PT, R24, RZ, PT ;  /* 0x000000ff1800720c */ /* 0x000fe20003f45070 */
[----:B------:R-:W-:-:S05]  /*82310*/  IMAD.MOV.U32 R24, RZ, RZ, R30 ;  /* 0x000000ffff187224 */ /* 0x000fca00078e001e */
[----:B------:R1:W-:Y:S04]  /*82320*/  LDGSTS.E [R20+0x2e00], [R24.64], P1 ;  /* 0x02e0000018147fae */ /* 0x0003e80008921844 */
[----:B-1----:R-:W2:Y:S01]  /*82330*/  LDL.LU R37, [R1+0x1924] ;  /* 0x0019240001257983 */ /* 0x002ea20000300800 */
[----:B------:R-:W-:Y:S02]  /*82340*/  STL [R1+0x196c], R38 ;  /* 0x00196c2601007387 */ /* 0x000fe40000100800 */
[----:B------:R-:W2:Y:S01]  /*82350*/  LDL.LU R30, [R1+0x18ec] ;  /* 0x0018ec00011e7983 */ /* 0x000ea20000300800 */
[----:B------:R-:W-:Y:S01]  /*82360*/  ISETP.GT.AND P1, PT, R3, 0x13, PT ;  /* 0x000000130300780c */ /* 0x000fe20003f24270 */
[----:B------:R-:W2:Y:S01]  /*82370*/  LDL.LU R39, [R1+0x18f0] ;  /* 0x0018f00001277983 */ /* 0x000ea20000300800 */
[----:B------:R-:W-:Y:S01]  /*82380*/  MOV R24, R27 ;  /* 0x0000001b00187202 */ /* 0x000fe20000000f00 */
[----:B------:R-:W-:-:S02]  /*82390*/  IMAD.MOV.U32 R25, RZ, RZ, R38 ;  /* 0x000000ffff197224 */ /* 0x000fc400078e0026 */
[----:B------:R-:W2:Y:S04]  /*823a0*/  LDL.LU R27, [R1+0x18b8] ;  /* 0x0018b800011b7983 */ /* 0x000ea80000300800 */
[----:B------:R1:W-:Y:S02]  /*823b0*/  LDGSTS.E [R20+0x3c00], [R24.64], P2 ;  /* 0x03c0000018147fae */ /* 0x0003e40009121844 */
[----:B-1----:R-:W-:-:S04]  /*823c0*/  SEL R24, RZ, 0x4, !P1 ;  /* 0x00000004ff187807 */ /* 0x002fc80004800000 */
[----:B------:R-:W-:-:S04]  /*823d0*/  SEL R24, R24, RZ, !P0 ;  /* 0x000000ff18187207 */ /* 0x000fc80004000000 */
[----:B------:R-:W-:Y:S02]  /*823e0*/  ISETP.NE.U32.AND P1, PT, R24, RZ, PT ;  /* 0x000000ff1800720c */ /* 0x000fe40003f25070 */
[----:B----4-:R-:W-:-:S05]  /*823f0*/  IADD3 R34, P3, R34, R28, RZ ;  /* 0x0000001c22227210 */ /* 0x010fca0007f7e0ff */
[----:B------:R-:W-:Y:S01]  /*82400*/  IMAD.X R36, R36, 0x1, R0, P3 ;  /* 0x0000000124247824 */ /* 0x000fe200018e0600 */
[----:B------:R1:W-:Y:S01]  /*82410*/  STL [R1+0x1970], R34 ;  /* 0x0019702201007387 */ /* 0x0003e20000100800 */
[----:B---3--:R-:W-:-:S03]  /*82420*/  IADD3 R29, P4, R29, R28, RZ ;  /* 0x0000001c1d1d7210 */ /* 0x008fc60007f9e0ff */
[----:B------:R3:W-:Y:S04]  /*82430*/  STL [R1+0x1964], R36 ;  /* 0x0019642401007387 */ /* 0x0007e80000100800 */
[----:B------:R-:W-:Y:S01]  /*82440*/  STL [R1+0x1938], R29 ;  /* 0x0019381d01007387 */ /* 0x000fe20000100800 */
[----:B--2---:R-:W-:-:S03]  /*82450*/  IMAD.X R33, R33, 0x1, R0, P4 ;  /* 0x0000000121217824 */ /* 0x004fc600020e0600 */
[----:B------:R-:W2:Y:S01]  /*82460*/  LDL.LU R40, [R1+0x18e4] ;  /* 0x0018e40001287983 */ /* 0x000ea20000300800 */
[----:B------:R-:W-:Y:S01]  /*82470*/  MOV R24, R34 ;  /* 0x0000002200187202 */ /* 0x000fe20000000f00 */
[----:B------:R-:W-:Y:S02]  /*82480*/  IMAD.MOV.U32 R25, RZ, RZ, R36 ;  /* 0x000000ffff197224 */ /* 0x000fe400078e0024 */
[----:B------:R4:W-:Y:S01]  /*82490*/  STL [R1+0x192c], R33 ;  /* 0x00192c2101007387 */ /* 0x0009e20000100800 */
[----:B-1----:R-:W2:Y:S03]  /*824a0*/  LDL.LU R34, [R1+0x18ac] ;  /* 0x0018ac0001227983 */ /* 0x002ea60000300800 */
[----:B------:R1:W-:Y:S01]  /*824b0*/  LDGSTS.E [R20+0x3e00], [R24.64], P2 ;  /* 0x03e0000018147fae */ /* 0x0003e20009121844 */
[----:B---3--:R-:W3:Y:S02]  /*824c0*/  LDL.LU R36, [R1+0x18a4] ;  /* 0x0018a40001247983 */ /* 0x008ee40000300800 */
[----:B-1----:R-:W-:-:S02]  /*824d0*/  IMAD.MOV.U32 R25, RZ, RZ, R33 ;  /* 0x000000ffff197224 */ /* 0x002fc400078e0021 */
[----:B------:R-:W-:Y:S01]  /*824e0*/  IMAD.MOV.U32 R24, RZ, RZ, R29 ;  /* 0x000000ffff187224 */ /* 0x000fe200078e001d */
[----:B----4-:R-:W4:Y:S01]  /*824f0*/  LDL.LU R33, [R1+0x18b0] ;  /* 0x0018b00001217983 */ /* 0x010f220000300800 */
[----:B------:R-:W3:Y:S02]  /*82500*/  LDL.LU R38, [R1+0x186c] ;  /* 0x00186c0001267983 */ /* 0x000ee40000300800 */
[----:B------:R-:W3:Y:S01]  /*82510*/  LDL.LU R29, [R1+0x1878] ;  /* 0x00187800011d7983 */ /* 0x000ee20000300800 */
[----:B------:R-:W-:Y:S01]  /*82520*/  ISETP.GT.AND P2, PT, R3, 0x17, PT ;  /* 0x000000170300780c */ /* 0x000fe20003f44270 */
[----:B------:R1:W-:Y:S03]  /*82530*/  LDGSTS.E [R20+0x4c00], [R24.64], P1 ;  /* 0x04c0000018147fae */ /* 0x0003e60008921844 */
[----:B-1----:R-:W-:-:S04]  /*82540*/  SEL R24, RZ, 0x4, !P2 ;  /* 0x00000004ff187807 */ /* 0x002fc80005000000 */
[----:B------:R-:W-:Y:S02]  /*82550*/  SEL R24, R24, RZ, !P0 ;  /* 0x000000ff18187207 */ /* 0x000fe40004000000 */
[-C--:B------:R-:W-:Y:S02]  /*82560*/  IADD3 R35, P3, R35, R28.reuse, RZ ;  /* 0x0000001c23237210 */ /* 0x080fe40007f7e0ff */
[----:B------:R-:W-:Y:S02]  /*82570*/  IADD3 R26, P4, R26, R28, RZ ;  /* 0x0000001c1a1a7210 */ /* 0x000fe40007f9e0ff */
[----:B------:R-:W-:Y:S01]  /*82580*/  ISETP.NE.U32.AND P2, PT, R24, RZ, PT ;  /* 0x000000ff1800720c */ /* 0x000fe20003f45070 */
[----:B------:R-:W-:Y:S01]  /*82590*/  STL [R1+0x1930], R35 ;  /* 0x0019302301007387 */ /* 0x000fe20000100800 */
[----:B------:R-:W-:Y:S01]  /*825a0*/  IMAD.MOV.U32 R24, RZ, RZ, R35 ;  /* 0x000000ffff187224 */ /* 0x000fe200078e0023 */
        /* <DEDUP_REMOVED lines=13> */
[----:B------:R-:W-:-:S02]  /*82680*/  ISETP.GT.AND P1, PT, R3, 0x1b, PT ;  /* 0x0000001b0300780c */ /* 0x000fc40003f24270 */
[----:B------:R1:W-:Y:S01]  /*82690*/  LDGSTS.E [R20+0x5c00], [R24.64], P2 ;  /* 0x05c0000018147fae */ /* 0x0003e20009121844 */
[-C--:B------:R-:W-:Y:S02]  /*826a0*/  IADD3 R39, P3, R39, R28.reuse, RZ ;  /* 0x0000001c27277210 */ /* 0x080fe40007f7e0ff */
[----:B------:R-:W-:Y:S02]  /*826b0*/  IADD3 R27, P4, R27, R28, RZ ;  /* 0x0000001c1b1b7210 */ /* 0x000fe40007f9e0ff */
[----:B-1----:R-:W-:-:S04]  /*826c0*/  SEL R24, RZ, 0x4, !P1 ;  /* 0x00000004ff187807 */ /* 0x002fc80004800000 */
[----:B------:R-:W-:-:S04]  /*826d0*/  SEL R24, R24, RZ, !P0 ;  /* 0x000000ff18187207 */ /* 0x000fc80004000000 */
[----:B------:R-:W-:Y:S01]  /*826e0*/  ISETP.NE.U32.AND P1, PT, R24, RZ, PT ;  /* 0x000000ff1800720c */ /* 0x000fe20003f25070 */
[----:B------:R-:W-:Y:S01]  /*826f0*/  MOV R24, R39 ;  /* 0x0000002700187202 */ /* 0x000fe20000000f00 */
[----:B------:R-:W-:Y:S01]  /*82700*/  STL [R1+0x18f0], R39 ;  /* 0x0018f02701007387 */ /* 0x000fe20000100800 */
[----:B--2---:R-:W-:-:S04]  /*82710*/  IMAD.X R40, R40, 0x1, R0, P3 ;  /* 0x0000000128287824 */ /* 0x004fc800018e0600 */
[----:B------:R-:W-:Y:S02]  /*82720*/  IMAD.MOV.U32 R25, RZ, RZ, R40 ;  /* 0x000000ffff197224 */ /* 0x000fe400078e0028 */
[----:B------:R-:W-:-:S03]  /*82730*/  IMAD.X R34, R34, 0x1, R0, P4 ;  /* 0x0000000122227824 */ /* 0x000fc600020e0600 */
[----:B------:R1:W-:Y:S01]  /*82740*/  LDGSTS.E [R20+0x5e00], [R24.64], P2 ;  /* 0x05e0000018147fae */ /* 0x0003e20009121844 */
[----:B------:R-:W-:-:S03]  /*82750*/  ISETP.GT.AND P2, PT, R3, 0x1f, PT ;  /* 0x0000001f0300780c */ /* 0x000fc60003f44270 */
[----:B------:R-:W-:Y:S01]  /*82760*/  STL [R1+0x18e4], R40 ;  /* 0x0018e42801007387 */ /* 0x000fe20000100800 */
[----:B------:R-:W-:Y:S02]  /*82770*/  STL [R1+0x18b8], R27 ;  /* 0x0018b81b01007387 */ /* 0x000fe40000100800 */
[----:B------:R2:W-:Y:S02]  /*82780*/  STL [R1+0x18ac], R34 ;  /* 0x0018ac2201007387 */ /* 0x0005e40000100800 */
[----:B-1----:R-:W-:Y:S02]  /*82790*/  IMAD.MOV.U32 R24, RZ, RZ, R27 ;  /* 0x000000ffff187224 */ /* 0x002fe400078e001b */
[----:B------:R-:W-:Y:S01]  /*827a0*/  IMAD.MOV.U32 R25, RZ, RZ, R34 ;  /* 0x000000ffff197224 */ /* 0x000fe200078e0022 */
[-C--:B----4-:R-:W-:Y:S02]  /*827b0*/  IADD3 R33, P3, R33, R28.reuse, RZ ;  /* 0x0000001c21217210 */ /* 0x090fe40007f7e0ff */
[----:B---3--:R-:W-:Y:S01]  /*827c0*/  IADD3 R29, P4, R29, R28, RZ ;  /* 0x0000001c1d1d7210 */ /* 0x008fe20007f9e0ff */
[----:B--2---:R-:W2:Y:S04]  /*827d0*/  LDL.LU R34, [R1+0x1830] ;  /* 0x0018300001227983 */ /* 0x004ea80000300800 */
[----:B------:R1:W-:Y:S01]  /*827e0*/  LDGSTS.E [R20+0x6c00], [R24.64], P1 ;  /* 0x06c0000018147fae */ /* 0x0003e20008921844 */
[----:B------:R-:W-:Y:S01]  /*827f0*/  IADD3.X R36, R36, R0, RZ, P3, !PT ;  /* 0x0000000024247210 */ /* 0x000fe20001ffe4ff */
[----:B------:R-:W3:Y:S02]  /*82800*/  LDL.LU R27, [R1+0x17f8] ;  /* 0x0017f800011b7983 */ /* 0x000ee40000300800 */
[----:B------:R-:W-:Y:S01]  /*82810*/  IMAD.X R38, R38, 0x1, R0, P4 ;  /* 0x0000000126267824 */ /* 0x000fe200020e0600 */
[----:B------:R-:W-:Y:S01]  /*82820*/  STL [R1+0x18b0], R33 ;  /* 0x0018b02101007387 */ /* 0x000fe20000100800 */
[----:B------:R4:W-:Y:S01]  /*82830*/  STL [R1+0x18a4], R36 ;  /* 0x0018a42401007387 */ /* 0x0009e20000100800 */
[----:B-1----:R-:W-:Y:S01]  /*82840*/  SEL R24, RZ, 0x4, !P2 ;  /* 0x00000004ff187807 */ /* 0x002fe20005000000 */
[----:B------:R-:W-:-:S03]  /*82850*/  IMAD.MOV.U32 R25, RZ, RZ, R36 ;  /* 0x000000ffff197224 */ /* 0x000fc600078e0024 */
[----:B------:R-:W-:Y:S01]  /*82860*/  SEL R24, R24, RZ, !P0 ;  /* 0x000000ff18187207 */ /* 0x000fe20004000000 */
[----:B------:R1:W-:Y:S01]  /*82870*/  STL [R1+0x1878], R29 ;  /* 0x0018781d01007387 */ /* 0x0003e20000100800 */
[----:B----4-:R-:W4:Y:S02]  /*82880*/  LDL.LU R36, [R1+0x1824] ;  /* 0x0018240001247983 */ /* 0x010f240000300800 */
[----:B------:R-:W-:Y:S01]  /*82890*/  STL [R1+0x186c], R38 ;  /* 0x00186c2601007387 */ /* 0x000fe20000100800 */
[----:B------:R-:W-:Y:S01]  /*828a0*/  ISETP.NE.U32.AND P2, PT, R24, RZ, PT ;  /* 0x000000ff1800720c */ /* 0x000fe20003f45070 */
[----:B------:R-:W-:Y:S02]  /*828b0*/  IMAD.MOV.U32 R24, RZ, RZ, R33 ;  /* 0x000000ffff187224 */ /* 0x000fe400078e0021 */
[----:B------:R-:W4:Y:S04]  /*828c0*/  LDL.LU R33, [R1+0x17ec] ;  /* 0x0017ec0001217983 */ /* 0x000f280000300800 */
[----:B------:R1:W-:Y:S01]  /*828d0*/  LDGSTS.E [R20+0x6e00], [R24.64], P1 ;  /* 0x06e0000018147fae */ /* 0x0003e20008921844 */
[----:B------:R-:W-:Y:S01]  /*828e0*/  ISETP.GT.AND P1, PT, R3, 0x23, PT ;  /* 0x000000230300780c */ /* 0x000fe20003f24270 */
[----:B------:R-:W4:Y:S01]  /*828f0*/  LDL.LU R39, [R1+0x17f0] ;  /* 0x0017f00001277983 */ /* 0x000f220000300800 */
[----:B-1----:R-:W-:Y:S01]  /*82900*/  MOV R24, R29 ;  /* 0x0000001d00187202 */ /* 0x002fe20000000f00 */
[----:B------:R-:W-:Y:S01]  /*82910*/  IMAD.MOV.U32 R25, RZ, RZ, R38 ;  /* 0x000000ffff197224 */ /* 0x000fe200078e0026 */
[----:B------:R-:W4:Y:S04]  /*82920*/  LDL.LU R29, [R1+0x17b8] ;  /* 0x0017b800011d7983 */ /* 0x000f280000300800 */
[----:B------:R1:W-:Y:S01]  /*82930*/  LDGSTS.E [R20+0x7c00], [R24.64], P2 ;  /* 0x07c0000018147fae */ /* 0x0003e20009121844 */
[----:B------:R-:W-:-:S02]  /*82940*/  IADD3 R35, P3, R35, R28, RZ ;  /* 0x0000001c23237210 */ /* 0x000fc40007f7e0ff */
[----:B-1----:R-:W-:-:S03]  /*82950*/  SEL R24, RZ, 0x4, !P1 ;  /* 0x00000004ff187807 */ /* 0x002fc60004800000 */
[--C-:B------:R-:W-:Y:S01]  /*82960*/  IMAD.X R37, R37, 0x1, R0.reuse, P3 ;  /* 0x0000000125257824 */ /* 0x100fe200018e0600 */
[----:B------:R1:W-:Y:S01]  /*82970*/  STL [R1+0x1870], R35 ;  /* 0x0018702301007387 */ /* 0x0003e20000100800 */
[----:B------:R-:W-:Y:S02]  /*82980*/  SEL R24, R24, RZ, !P0 ;  /* 0x000000ff18187207 */ /* 0x000fe40004000000 */
[----:B------:R-:W-:Y:S01]  /*82990*/  IADD3 R26, P4, R26, R28, RZ ;  /* 0x0000001c1a1a7210 */ /* 0x000fe20007f9e0ff */
[----:B------:R1:W-:Y:S04]  /*829a0*/  STL [R1+0x1864], R37 ;  /* 0x0018642501007387 */ /* 0x0003e80000100800 */
[----:B------:R-:W-:Y:S01]  /*829b0*/  STL [R1+0x1838], R26 ;  /* 0x0018381a01007387 */ /* 0x000fe20000100800 */
[----:B------:R-:W-:-:S02]  /*829c0*/  IMAD.X R30, R30, 0x1, R0, P4 ;  /* 0x000000011e1e7824 */ /* 0x000fc400020e0600 */
[----:B------:R-:W4:Y:S01]  /*829d0*/  LDL.LU R40, [R1+0x17e4] ;  /* 0x0017e40001287983 */ /* 0x000f220000300800 */
[----:B------:R-:W-:Y:S01]  /*829e0*/  ISETP.NE.U32.AND P1, PT, R24, RZ, PT ;  /* 0x000000ff1800720c */ /* 0x000fe20003f25070 */
[----:B------:R-:W-:Y:S02]  /*829f0*/  MOV R24, R35 ;  /* 0x0000002300187202 */ /* 0x000fe40000000f00 */
[----:B------:R-:W-:Y:S01]  /*82a00*/  IMAD.MOV.U32 R25, RZ, RZ, R37 ;  /* 0x000000ffff197224 */ /* 0x000fe200078e0025 */
[----:B------:R1:W-:Y:S02]  /*82a10*/  STL [R1+0x182c], R30 ;  /* 0x00182c1e01007387 */ /* 0x0003e40000100800 */
[----:B-1----:R-:W4:Y:S02]  /*82a20*/  LDL.LU R35, [R1+0x17ac] ;  /* 0x0017ac0001237983 */ /* 0x002f240000300800 */
[----:B------:R-:W4:Y:S04]  /*82a30*/  LDL.LU R37, [R1+0x17a4] ;  /* 0x0017a40001257983 */ /* 0x000f280000300800 */
[----:B------:R1:W-:Y:S02]  /*82a40*/  LDGSTS.E [R20+0x7e00], [R24.64], P2 ;  /* 0x07e0000018147fae */ /* 0x0003e40009121844 */
[----:B-1----:R-:W-:-:S02]  /*82a50*/  IMAD.MOV.U32 R25, RZ, RZ, R30 ;  /* 0x000000ffff197224 */ /* 0x002fc400078e001e */
[----:B------:R-:W-:Y:S01]  /*82a60*/  IMAD.MOV.U32 R24, RZ, RZ, R26 ;  /* 0x000000ffff187224 */ /* 0x000fe200078e001a */
[----:B------:R-:W4:Y:S01]  /*82a70*/  LDL.LU R30, [R1+0x17b0] ;  /* 0x0017b000011e7983 */ /* 0x000f220000300800 */
[----:B------:R-:W4:Y:S02]  /*82a80*/  LDL.LU R38, [R1+0x176c] ;  /* 0x00176c0001267983 */ /* 0x000f240000300800 */
[----:B------:R-:W4:Y:S01]  /*82a90*/  LDL.LU R26, [R1+0x1778] ;  /* 0x00177800011a7983 */ /* 0x000f220000300800 */
[----:B------:R-:W-:Y:S01]  /*82aa0*/  ISETP.GT.AND P2, PT, R3, 0x27, PT ;  /* 0x000000270300780c */ /* 0x000fe20003f44270 */
[----:B------:R1:W-:Y:S03]  /*82ab0*/  LDGSTS.E [R20+0x8c00], [R24.64], P1 ;  /* 0x08c0000018147fae */ /* 0x0003e60008921844 */
[----:B-1----:R-:W-:-:S04]  /*82ac0*/  SEL R24, RZ, 0x4, !P2 ;  /* 0x00000004ff187807 */ /* 0x002fc80005000000 */
[----:B------:R-:W-:-:S04]  /*82ad0*/  SEL R24, R24, RZ, !P0 ;  /* 0x000000ff18187207 */ /* 0x000fc80004000000 */
[----:B------:R-:W-:Y:S02]  /*82ae0*/  ISETP.NE.U32.AND P2, PT, R24, RZ, PT ;  /* 0x000000ff1800720c */ /* 0x000fe40003f45070 */
[-C--:B--2---:R-:W-:Y:S02]  /*82af0*/  IADD3 R34, P3, R34, R28.reuse, RZ ;  /* 0x0000001c22227210 */ /* 0x084fe40007f7e0ff */
[----:B---3--:R-:W-:-:S03]  /*82b00*/  IADD3 R27, P4, R27, R28, RZ ;  /* 0x0000001c1b1b7210 */ /* 0x008fc60007f9e0ff */
[----:B------:R-:W-:Y:S01]  /*82b10*/  STL [R1+0x1830], R34 ;  /* 0x0018302201007387 */ /* 0x000fe20000100800 */
[----:B------:R-:W-:Y:S01]  /*82b20*/  IMAD.MOV.U32 R24, RZ, RZ, R34 ;  /* 0x000000ffff187224 */ /* 0x000fe200078e0022 */
[----:B----4-:R-:W-:Y:S01]  /*82b30*/  IADD3.X R36, R36, R0, RZ, P3, !PT ;  /* 0x0000000024247210 */ /* 0x010fe20001ffe4ff */
[----:B------:R-:W-:-:S04]  /*82b40*/  IMAD.X R33, R33, 0x1, R0, P4 ;  /* 0x0000000121217824 */ /* 0x000fc800020e0600 */
[----:B------:R1:W-:Y:S01]  /*82b50*/  STL [R1+0x1824], R36 ;  /* 0x0018242401007387 */ /* 0x0003e20000100800 */
[----:B------:R-:W-:Y:S02]  /*82b60*/  STL [R1+0x17f8], R27 ;  /* 0x0017f81b01007387 */ /* 0x000fe40000100800 */
[----:B------:R-:W-:Y:S01]  /*82b70*/  IMAD.MOV.U32 R25, RZ, RZ, R36 ;  /* 0x000000ffff197224 */ /* 0x000fe200078e0024 */
[----:B------:R2:W-:Y:S04]  /*82b80*/  STL [R1+0x17ec], R33 ;  /* 0x0017ec2101007387 */ /* 0x0005e80000100800 */
        /* <DEDUP_REMOVED lines=14> */
[----:B------:R-:W-:Y:S02]  /*82c70*/  MOV R24, R39 ;  /* 0x0000002700187202 */ /* 0x000fe40000000f00 */
[----:B------:R-:W-:-:S04]  /*82c80*/  IMAD.X R40, R40, 0x1, R0, P3 ;  /* 0x0000000128287824 */ /* 0x000fc800018e0600 */
[----:B------:R-:W-:Y:S02]  /*82c90*/  IMAD.MOV.U32 R25, RZ, RZ, R40 ;  /* 0x000000ffff197224 */ /* 0x000fe400078e0028 */
[----:B------:R-:W-:-:S03]  /*82ca0*/  IMAD.X R35, R35, 0x1, R0, P4 ;  /* 0x0000000123237824 */ /* 0x000fc600020e0600 */
[----:B------:R1:W-:Y:S01]  /*82cb0*/  LDGSTS.E [R20+0x9e00], [R24.64], P2 ;  /* 0x09e0000018147fae */ /* 0x0003e20009121844 */
[----:B------:R-:W-:-:S03]  /*82cc0*/  ISETP.GT.AND P2, PT, R3, 0x2f, PT ;  /* 0x0000002f0300780c */ /* 0x000fc60003f44270 */
[----:B------:R-:W-:Y:S01]  /*82cd0*/  STL [R1+0x17f0], R39 ;  /* 0x0017f02701007387 */ /* 0x000fe20000100800 */
[----:B------:R-:W-:Y:S02]  /*82ce0*/  STL [R1+0x17e4], R40 ;  /* 0x0017e42801007387 */ /* 0x000fe40000100800 */
[----:B------:R-:W-:Y:S02]  /*82cf0*/  STL [R1+0x17b8], R29 ;  /* 0x0017b81d01007387 */ /* 0x000fe40000100800 */
[----:B-1----:R-:W-:Y:S02]  /*82d00*/  IMAD.MOV.U32 R24, RZ, RZ, R29 ;  /* 0x000000ffff187224 */ /* 0x002fe400078e001d */
[----:B------:R-:W-:Y:S01]  /*82d10*/  IMAD.MOV.U32 R25, RZ, RZ, R35 ;  /* 0x000000ffff197224 */ /* 0x000fe200078e0023 */
[-C--:B------:R-:W-:Y:S02]  /*82d20*/  IADD3 R30, P3, R30, R28.reuse, RZ ;  /* 0x0000001c1e1e7210 */ /* 0x080fe40007f7e0ff */
[----:B------:R-:W-:-:S02]  /*82d30*/  IADD3 R26, P4, R26, R28, RZ ;  /* 0x0000001c1a1a7210 */ /* 0x000fc40007f9e0ff */
[----:B------:R1:W-:Y:S01]  /*82d40*/  LDGSTS.E [R20+0xac00], [R24.64], P1 ;  /* 0x0ac0000018147fae */ /* 0x0003e20008921844 */
[----:B------:R-:W-:-:S03]  /*82d50*/  IADD3.X R37, R37, R0, RZ, P3, !PT ;  /* 0x0000000025257210 */ /* 0x000fc60001ffe4ff */
[----:B------:R1:W-:Y:S01]  /*82d60*/  STL [R1+0x17ac], R35 ;  /* 0x0017ac2301007387 */ /* 0x0003e20000100800 */
[----:B------:R-:W-:Y:S01]  /*82d70*/  IMAD.X R38, R38, 0x1, R0, P4 ;  /* 0x0000000126267824 */ /* 0x000fe200020e0600 */
[----:B-1----:R-:W-:Y:S02]  /*82d80*/  SEL R24, RZ, 0x4, !P2 ;  /* 0x00000004ff187807 */ /* 0x002fe40005000000 */
[----:B------:R-:W2:Y:S01]  /*82d90*/  LDL.LU R35, [R1+0x1730] ;  /* 0x0017300001237983 */ /* 0x000ea20000300800 */
        /* <DEDUP_REMOVED lines=43> */
[----:B------:R-:W-:-:S04]  /*83050*/  SEL R24, R24, RZ, !P0 ;  /* 0x000000ff18187207 */ /* 0x000fc80004000000 */
[----:B------:R-:W-:Y:S02]  /*83060*/  ISETP.NE.U32.AND P2, PT, R24, RZ, PT ;  /* 0x000000ff1800720c */ /* 0x000fe40003f45070 */
[-C--:B------:R-:W-:Y:S02]  /*83070*/  IADD3 R35, P3, R35, R28.reuse, RZ ;  /* 0x0000001c23237210 */ /* 0x080fe40007f7e0ff */
[----:B------:R-:W-:-:S03]  /*83080*/  IADD3 R29, P4, R29, R28, RZ ;  /* 0x0000001c1d1d7210 */ /* 0x000fc60007f9e0ff */
        /* <DEDUP_REMOVED lines=58> */
[----:B------:R1:W-:Y:S02]  /*83430*/  LDGSTS.E [R20+0xfc00], [R24.64], P2 ;  /* 0x0fc0000018147fae */ /* 0x0003e40009121844 */
[----:B-1----:R-:W-:-:S02]  /*83440*/  SEL R24, RZ, 0x4, !P1 ;  /* 0x00000004ff187807 */ /* 0x002fc40004800000 */
[----:B------:R-:W-:-:S05]  /*83450*/  IADD3 R35, P3, R35, R28, RZ ;  /* 0x0000001c23237210 */ /* 0x000fca0007f7e0ff */
[----:B------:R-:W-:Y:S01]  /*83460*/  IMAD.X R37, R37, 0x1, R0, P3 ;  /* 0x0000000125257824 */ /* 0x000fe200018e0600 */
[----:B------:R1:W-:Y:S01]  /*83470*/  STL [R1+0x1670], R35 ;  /* 0x0016702301007387 */ /* 0x0003e20000100800 */
[----:B------:R-:W-:Y:S02]  /*83480*/  SEL R24, R24, RZ, !P0 ;  /* 0x000000ff18187207 */ /* 0x000fe40004000000 */
[----:B------:R-:W-:Y:S01]  /*83490*/  IADD3 R29, P4, R29, R28, RZ ;  /* 0x0000001c1d1d7210 */ /* 0x000fe20007f9e0ff */
[----:B------:R1:W-:Y:S01]  /*834a0*/  STL [R1+0x1664], R37 ;  /* 0x0016642501007387 */ /* 0x0003e20000100800 */
[----:B------:R-:W-:-:S03]  /*834b0*/  ISETP.NE.U32.AND P1, PT, R24, RZ, PT ;  /* 0x000000ff1800720c */ /* 0x000fc60003f25070 */
[----:B------:R-:W-:Y:S01]  /*834c0*/  STL [R1+0x1638], R29 ;  /* 0x0016381d01007387 */ /* 0x000fe20000100800 */
[----:B------:R-:W-:Y:S02]  /*834d0*/  IMAD.X R30, R30, 0x1, R0, P4 ;  /* 0x000000011e1e7824 */ /* 0x000fe400020e0600 */
[----:B------:R-:W4:Y:S01]  /*834e0*/  LDL.LU R40, [R1+0x1268] ;  /* 0x0012680001287983 */ /* 0x000f220000300800 */
[----:B------:R-:W-:Y:S01]  /*834f0*/  MOV R24, R35 ;  /* 0x0000002300187202 */ /* 0x000fe20000000f00 */
[----:B------:R-:W-:Y:S01]  /*83500*/  IMAD.MOV.U32 R25, RZ, RZ, R37 ;  /* 0x000000ffff197224 */ /* 0x000fe200078e0025 */
[----:B------:R1:W-:Y:S02]  /*83510*/  STL [R1+0x162c], R30 ;  /* 0x00162c1e01007387 */ /* 0x0003e40000100800 */
[----:B-1----:R-:W4:Y:S02]  /*83520*/  LDL.LU R35, [R1+0x12a0] ;  /* 0x0012a00001237983 */ /* 0x002f240000300800 */
[----:B------:R1:W-:Y:S01]  /*83530*/  LDGSTS.E [R20+0xfe00], [R24.64], P2 ;  /* 0x0fe0000018147fae */ /* 0x0003e20009121844 */
[----:B------:R-:W4:Y:S02]  /*83540*/  LDL.LU R37, [R1+0x12a8] ;  /* 0x0012a80001257983 */ /* 0x000f240000300800 */
[----:B-1----:R-:W-:-:S02]  /*83550*/  IMAD.MOV.U32 R25, RZ, RZ, R30 ;  /* 0x000000ffff197224 */ /* 0x002fc400078e001e */
[----:B------:R-:W4:Y:S01]  /*83560*/  LDL.LU R30, [R1+0x12ac] ;  /* 0x0012ac00011e7983 */ /* 0x000f220000300800 */
[----:B------:R-:W-:Y:S02]  /*83570*/  IMAD.MOV.U32 R24, RZ, RZ, R29 ;  /* 0x000000ffff187224 */ /* 0x000fe400078e001d */
        /* <DEDUP_REMOVED lines=33> */
[----:B------:R-:W-:-:S04]  /*83790*/  IMAD.X R40, R40, 0x1, R0, P3 ;  /* 0x0000000128287824 */ /* 0x000fc800018e0600 */
[----:B------:R-:W-:Y:S02]  /*837a0*/  IMAD.MOV.U32 R25, RZ, RZ, R40 ;  /* 0x000000ffff197224 */ /* 0x000fe400078e0028 */
[----:B------:R-:W-:-:S03]  /*837b0*/  IMAD.X R35, R35, 0x1, R0, P4 ;  /* 0x0000000123237824 */ /* 0x000fc600020e0600 */
[----:B------:R1:W-:Y:S01]  /*837c0*/  LDGSTS.E [R20+0x11e00], [R24.64], P2 ;  /* 0x11e0000018147fae */ /* 0x0003e20009121844 */
[----:B------:R-:W-:-:S03]  /*837d0*/  ISETP.GT.AND P2, PT, R3, 0x4f, PT ;  /* 0x0000004f0300780c */ /* 0x000fc60003f44270 */
[----:B------:R-:W-:Y:S01]  /*837e0*/  STL [R1+0x1268], R40 ;  /* 0x0012682801007387 */ /* 0x000fe20000100800 */
[----:B------:R-:W-:Y:S02]  /*837f0*/  STL [R1+0x12a4], R27 ;  /* 0x0012a41b01007387 */ /* 0x000fe40000100800 */
[----:B------:R1:W-:Y:S01]  /*83800*/  STL [R1+0x12a0], R35 ;  /* 0x0012a02301007387 */ /* 0x0003e20000100800 */
[-C--:B------:R-:W-:Y:S01]  /*83810*/  IADD3 R30, P3, R30, R28.reuse, RZ ;  /* 0x0000001c1e1e7210 */ /* 0x080fe20007f7e0ff */
[----:B-1----:R-:W-:Y:S02]  /*83820*/  IMAD.MOV.U32 R24, RZ, RZ, R27 ;  /* 0x000000ffff187224 */ /* 0x002fe400078e001b */
[----:B------:R-:W-:Y:S01]  /*83830*/  IMAD.MOV.U32 R25, RZ, RZ, R35 ;  /* 0x000000ffff197224 */ /* 0x000fe200078e0023 */
[----:B------:R-:W-:Y:S02]  /*83840*/  IADD3 R29, P4, R29, R28, RZ ;  /* 0x0000001c1d1d7210 */ /* 0x000fe40007f9e0ff */
[----:B------:R-:W-:Y:S01]  /*83850*/  IADD3.X R37, R37, R0, RZ, P3, !PT ;  /* 0x0000000025257210 */ /* 0x000fe20001ffe4ff */
[----:B------:R-:W2:Y:S04]  /*83860*/  LDL.LU R35, [R1+0x132c] ;  /* 0x00132c0001237983 */ /* 0x000ea80000300800 */
[----:B------:R1:W-:Y:S01]  /*83870*/  LDGSTS.E [R20+0x12c00], [R24.64], P1 ;  /* 0x12c0000018147fae */ /* 0x0003e20008921844 */
[----:B------:R-:W2:Y:S02]  /*83880*/  LDL.LU R27, [R1+0x1364] ;  /* 0x00136400011b7983 */ /* 0x000ea40000300800 */
[----:B------:R-:W-:Y:S02]  /*83890*/  STL [R1+0x12ac], R30 ;  /* 0x0012ac1e01007387 */ /* 0x000fe40000100800 */
[----:B------:R1:W-:Y:S02]  /*838a0*/  STL [R1+0x12a8], R37 ;  /* 0x0012a82501007387 */ /* 0x0003e40000100800 */
[----:B------:R-:W-:Y:S01]  /*838b0*/  IMAD.X R38, R38, 0x1, R0, P4 ;  /* 0x0000000126267824 */ /* 0x000fe200020e0600 */
[----:B------:R1:W-:Y:S02]  /*838c0*/  STL [R1+0x12e4], R29 ;  /* 0x0012e41d01007387 */ /* 0x0003e40000100800 */
[----:B-1----:R-:W-:Y:S01]  /*838d0*/  SEL R24, RZ, 0x4, !P2 ;  /* 0x00000004ff187807 */ /* 0x002fe20005000000 */
[----:B------:R-:W-:-:S02]  /*838e0*/  IMAD.MOV.U32 R25, RZ, RZ, R37 ;  /* 0x000000ffff197224 */ /* 0x000fc400078e0025 */
[----:B------:R-:W2:Y:S01]  /*838f0*/  LDL.LU R37, [R1+0x1328] ;  /* 0x0013280001257983 */ /* 0x000ea20000300800 */
[----:B------:R-:W-:Y:S01]  /*83900*/  SEL R24, R24, RZ, !P0 ;  /* 0x000000ff18187207 */ /* 0x000fe20004000000 */
[----:B------:R-:W-:Y:S03]  /*83910*/  STL [R1+0x12e0], R38 ;  /* 0x0012e02601007387 */ /* 0x000fe60000100800 */
[----:B------:R-:W-:Y:S01]  /*83920*/  ISETP.NE.U32.AND P2, PT, R24, RZ, PT ;  /* 0x000000ff1800720c */ /* 0x000fe20003f45070 */
[----:B------:R-:W-:Y:S02]  /*83930*/  IMAD.MOV.U32 R24, RZ, RZ, R30 ;  /* 0x000000ffff187224 */ /* 0x000fe400078e001e */
[----:B------:R-:W2:Y:S04]  /*83940*/  LDL.LU R30, [R1+0x1360] ;  /* 0x00136000011e7983 */ /* 0x000ea80000300800 */
[----:B------:R1:W-:Y:S01]  /*83950*/  LDGSTS.E [R20+0x12e00], [R24.64], P1 ;  /* 0x12e0000018147fae */ /* 0x0003e20008921844 */
[----:B------:R-:W-:Y:S01]  /*83960*/  ISETP.GT.AND P1, PT, R3, 0x53, PT ;  /* 0x000000530300780c */ /* 0x000fe20003f24270 */
[----:B------:R-:W2:Y:S01]  /*83970*/  LDL.LU R39, [R1+0x136c] ;  /* 0x00136c0001277983 */ /* 0x000ea20000300800 */
[----:B-1----:R-:W-:Y:S01]  /*83980*/  MOV R24, R29 ;  /* 0x0000001d00187202 */ /* 0x002fe20000000f00 */
[----:B------:R-:W-:Y:S01]  /*83990*/  IMAD.MOV.U32 R25, RZ, RZ, R38 ;  /* 0x000000ffff197224 */ /* 0x000fe200078e0026 */
        /* <DEDUP_REMOVED lines=31> */
[----:B------:R-:W-:Y:S01]  /*83b90*/  IMAD.MOV.U32 R24, RZ, RZ, R35 ;  /* 0x000000ffff187224 */ /* 0x000fe200078e0023 */
[----:B------:R-:W-:Y:S01]  /*83ba0*/  STL [R1+0x132c], R35 ;  /* 0x00132c2301007387 */ /* 0x000fe20000100800 */
[----:B------:R-:W-:-:S05]  /*83bb0*/  IADD3.X R37, R37, R0, RZ, P3, !PT ;  /* 0x0000000025257210 */ /* 0x000fca0001ffe4ff */
[----:B------:R-:W-:Y:S02]  /*83bc0*/  IMAD.MOV.U32 R25, RZ, RZ, R37 ;  /* 0x000000ffff197224 */ /* 0x000fe400078e0025 */
[----:B------:R-:W-:Y:S01]  /*83bd0*/  IMAD.X R30, R30, 0x1, R0, P4 ;  /* 0x000000011e1e7824 */ /* 0x000fe200020e0600 */
[----:B------:R1:W-:Y:S01]  /*83be0*/  STL [R1+0x1328], R37 ;  /* 0x0013282501007387 */ /* 0x0003e20000100800 */
[----:B------:R-:W-:Y:S03]  /*83bf0*/  STL [R1+0x1364], R27 ;  /* 0x0013641b01007387 */ /* 0x000fe60000100800 */
[----:B------:R1:W-:Y:S04]  /*83c00*/  LDGSTS.E [R20+0x14e00], [R24.64], P1 ;  /* 0x14e0000018147fae */ /* 0x0003e80008921844 */
[----:B------:R1:W-:Y:S04]  /*83c10*/  STL [R1+0x1360], R30 ;  /* 0x0013601e01007387 */ /* 0x0003e80000100800 */
[----:B-1----:R-:W3:Y:S01]  /*83c20*/  LDL.LU R37, [R1+0x13e8] ;  /* 0x0013e80001257983 */ /* 0x002ee20000300800 */
[----:B------:R-:W-:-:S03]  /*83c30*/  IMAD.MOV.U32 R25, RZ, RZ, R30 ;  /* 0x000000ffff197224 */ /* 0x000fc600078e001e */
[----:B------:R-:W3:Y:S01]  /*83c40*/  LDL.LU R30, [R1+0x13ec] ;  /* 0x0013ec00011e7983 */ /* 0x000ee20000300800 */
[----:B------:R-:W-:Y:S01]  /*83c50*/  MOV R24, R27 ;  /* 0x0000001b00187202 */ /* 0x000fe20000000f00 */
[----:B------:R-:W3:Y:S02]  /*83c60*/  LDL.LU R35, [R1+0x1420] ;  /* 0x0014200001237983 */ /* 0x000ee40000300800 */
[----:B------:R-:W3:Y:S01]  /*83c70*/  LDL.LU R27, [R1+0x1424] ;  /* 0x00142400011b7983 */ /* 0x000ee20000300800 */
[----:B------:R-:W-:Y:S01]  /*83c80*/  ISETP.GT.AND P1, PT, R3, 0x5b, PT ;  /* 0x0000005b0300780c */ /* 0x000fe20003f24270 */
        /* <DEDUP_REMOVED lines=43> */
[----:B-1----:R-:W-:-:S04]  /*83f40*/  SEL R24, RZ, 0x4, !P1 ;  /* 0x00000004ff187807 */ /* 0x002fc80004800000 */
[----:B------:R-:W-:-:S04]  /*83f50*/  SEL R24, R24, RZ, !P0 ;  /* 0x000000ff18187207 */ /* 0x000fc80004000000 */
[----:B------:R-:W-:Y:S02]  /*83f60*/  ISETP.NE.U32.AND P1, PT, R24, RZ, PT ;  /* 0x000000ff1800720c */ /* 0x000fe40003f25070 */
[-C--:B------:R-:W-:Y:S02]  /*83f70*/  IADD3 R30, P3, R30, R28.reuse, RZ ;  /* 0x0000001c1e1e7210 */ /* 0x080fe40007f7e0ff */
[----:B------:R-:W-:-:S03]  /*83f80*/  IADD3 R27, P4, R27, R28, RZ ;  /* 0x0000001c1b1b7210 */ /* 0x000fc60007f9e0ff */
[--C-:B------:R-:W-:Y:S01]  /*83f90*/  IMAD.X R37, R37, 0x1, R0.reuse, P3 ;  /* 0x0000000125257824 */ /* 0x100fe200018e0600 */
[----:B------:R1:W-:Y:S01]  /*83fa0*/  STL [R1+0x13ec], R30 ;  /* 0x0013ec1e01007387 */ /* 0x0003e20000100800 */
[----:B------:R-:W-:Y:S01]  /*83fb0*/  MOV R24, R30 ;  /* 0x0000001e00187202 */ /* 0x000fe20000000f00 */
[----:B------:R-:W-:Y:S02]  /*83fc0*/  IMAD.X R35, R35, 0x1, R0, P4 ;  /* 0x0000000123237824 */ /* 0x000fe400020e0600 */
[----:B------:R-:W-:Y:S01]  /*83fd0*/  IMAD.MOV.U32 R25, RZ, RZ, R37 ;  /* 0x000000ffff197224 */ /* 0x000fe200078e0025 */
[----:B------:R1:W-:Y:S01]  /*83fe0*/  STL [R1+0x13e8], R37 ;  /* 0x0013e82501007387 */ /* 0x0003e20000100800 */
[----:B------:R1:W-:Y:S02]  /*83ff0*/  STL [R1+0x1424], R27 ;  /* 0x0014241b01007387 */ /* 0x0003e40000100800 */
[----:B------:R-:W4:Y:S02]  /*84000*/  LDL.LU R40, [R1+0x1468] ;  /* 0x0014680001287983 */ /* 0x000f240000300800 */
[----:B------:R1:W-:Y:S01]  /*84010*/  STL [R1+0x1420], R35 ;  /* 0x0014202301007387 */ /* 0x0003e20000100800 */
[----:B------:R1:W-:Y:S04]  /*84020*/  LDGSTS.E [R20+0x17e00], [R24.64], P2 ;  /* 0x17e0000018147fae */ /* 0x0003e80009121844 */
[----:B-1----:R-:W4:Y:S04]  /*84030*/  LDL.LU R30, [R1+0x14a0] ;  /* 0x0014a000011e7983 */ /* 0x002f280000300800 */
[----:B------:R-:W4:Y:S01]  /*84040*/  LDL.LU R37, [R1+0x14a8] ;  /* 0x0014a80001257983 */ /* 0x000f220000300800 */
[----:B------:R-:W-:-:S03]  /*84050*/  IMAD.MOV.U32 R24, RZ, RZ, R27 ;  /* 0x000000ffff187224 */ /* 0x000fc600078e001b */
        /* <DEDUP_REMOVED lines=37> */
[----:B------:R-:W-:Y:S01]  /*842b0*/  IMAD.X R30, R30, 0x1, R0, P4 ;  /* 0x000000011e1e7824 */ /* 0x000fe200020e0600 */
[----:B------:R-:W-:Y:S04]  /*842c0*/  STL [R1+0x1468], R40 ;  /* 0x0014682801007387 */ /* 0x000fe80000100800 */
[----:B------:R1:W-:Y:S01]  /*842d0*/  LDGSTS.E [R20+0x19e00], [R24.64], P2 ;  /* 0x19e0000018147fae */ /* 0x0003e20009121844 */
[----:B------:R-:W-:Y:S02]  /*842e0*/  STL [R1+0x14a4], R26 ;  /* 0x0014a41a01007387 */ /* 0x000fe40000100800 */
[----:B------:R1:W-:Y:S01]  /*842f0*/  STL [R1+0x14a0], R30 ;  /* 0x0014a01e01007387 */ /* 0x0003e20000100800 */
[----:B------:R-:W-:Y:S01]  /*84300*/  IADD3 R27, P3, R27, R28, RZ ;  /* 0x0000001c1b1b7210 */ /* 0x000fe20007f7e0ff */
[----:B-1----:R-:W-:-:S02]  /*84310*/  IMAD.MOV.U32 R24, RZ, RZ, R26 ;  /* 0x000000ffff187224 */ /* 0x002fc400078e001a */
[----:B------:R-:W-:Y:S01]  /*84320*/  IMAD.MOV.U32 R25, RZ, RZ, R30 ;  /* 0x000000ffff197224 */ /* 0x000fe200078e001e */
[----:B------:R-:W-:Y:S02]  /*84330*/  IADD3.X R37, R37, R0, RZ, P3, !PT ;  /* 0x0000000025257210 */ /* 0x000fe40001ffe4ff */
[----:B------:R-:W-:Y:S01]  /*84340*/  IADD3 R35, P4, R35, R28, RZ ;  /* 0x0000001c23237210 */ /* 0x000fe20007f9e0ff */
[----:B------:R-:W2:Y:S01]  /*84350*/  LDL.LU R30, [R1+0x152c] ;  /* 0x00152c00011e7983 */ /* 0x000ea20000300800 */
[----:B------:R-:W2:Y:S02]  /*84360*/  LDL.LU R26, [R1+0x1564] ;  /* 0x00156400011a7983 */ /* 0x000ea40000300800 */
[----:B------:R-:W-:Y:S01]  /*84370*/  STL [R1+0x14ac], R27 ;  /* 0x0014ac1b01007387 */ /* 0x000fe20000100800 */
[----:B------:R1:W-:Y:S01]  /*84380*/  LDGSTS.E [R20+0x1ac00], [R24.64], P1 ;  /* 0x1ac0000018147fae */ /* 0x0003e20008921844 */
[----:B------:R1:W-:Y:S02]  /*84390*/  STL [R1+0x14a8], R37 ;  /* 0x0014a82501007387 */ /* 0x0003e40000100800 */
[----:B------:R1:W-:Y:S01]  /*843a0*/  STL [R1+0x14e4], R35 ;  /* 0x0014e42301007387 */ /* 0x0003e20000100800 */
[----:B------:R-:W-:Y:S01]  /*843b0*/  ISETP.GT.AND P2, PT, R3, 0x6f, PT ;  /* 0x0000006f0300780c */ /* 0x000fe20003f44270 */
[----:B-1----:R-:W-:-:S02]  /*843c0*/  IMAD.MOV.U32 R25, RZ, RZ, R37 ;  /* 0x000000ffff197224 */ /* 0x002fc400078e0025 */
[----:B------:R-:W2:Y:S01]  /*843d0*/  LDL.LU R37, [R1+0x1528] ;  /* 0x0015280001257983 */ /* 0x000ea20000300800 */
[----:B------:R-:W-:Y:S01]  /*843e0*/  SEL R24, RZ, 0x4, !P2 ;  /* 0x00000004ff187807 */ /* 0x000fe20005000000 */
[----:B------:R-:W-:-:S03]  /*843f0*/  IMAD.X R38, R38, 0x1, R0, P4 ;  /* 0x0000000126267824 */ /* 0x000fc600020e0600 */
[----:B------:R-:W-:Y:S02]  /*84400*/  SEL R24, R24, RZ, !P0 ;  /* 0x000000ff18187207 */ /* 0x000fe40004000000 */
[----:B------:R-:W-:Y:S02]  /*84410*/  STL [R1+0x14e0], R38 ;  /* 0x0014e02601007387 */ /* 0x000fe40000100800 */
[----:B------:R-:W-:Y:S01]  /*84420*/  ISETP.NE.U32.AND P2, PT, R24, RZ, PT ;  /* 0x000000ff1800720c */ /* 0x000fe20003f45070 */
[----:B------:R-:W-:Y:S02]  /*84430*/  IMAD.MOV.U32 R24, RZ, RZ, R27 ;  /* 0x000000ffff187224 */ /* 0x000fe400078e001b */
[----:B------:R-:W2:Y:S04]  /*84440*/  LDL.LU R27, [R1+0x1560] ;  /* 0x00156000011b7983 */ /* 0x000ea80000300800 */
[----:B------:R1:W-:Y:S01]  /*84450*/  LDGSTS.E [R20+0x1ae00], [R24.64], P1 ;  /* 0x1ae0000018147fae */ /* 0x0003e20008921844 */
[----:B------:R-:W2:Y:S01]  /*84460*/  LDL.LU R39, [R1+0x156c] ;  /* 0x00156c0001277983 */ /* 0x000ea20000300800 */
[----:B------:R-:W-:-:S02]  /*84470*/  ISETP.GT.AND P1, PT, R3, 0x73, PT ;  /* 0x000000730300780c */ /* 0x000fc40003f24270 */
        /* <DEDUP_REMOVED lines=9> */
[----:B------:R-:W-:Y:S01]  /*84510*/  STL [R1+0x14ec], R34 ;  /* 0x0014ec2201007387 */ /* 0x000fe20000100800 */
[----:B---3--:R-:W-:-:S03]  /*84520*/  IADD3 R29, P4, R29, R28, RZ ;  /* 0x0000001c1d1d7210 */ /* 0x008fc60007f9e0ff */
[----:B------:R1:W-:Y:S04]  /*84530*/  STL [R1+0x14e8], R36 ;  /* 0x0014e82401007387 */ /* 0x0003e80000100800 */
[----:B------:R-:W-:Y:S01]  /*84540*/  STL [R1+0x1524], R29 ;  /* 0x0015241d01007387 */ /* 0x000fe20000100800 */
[----:B--2---:R-:W-:-:S03]  /*84550*/  IMAD.X R33, R33, 0x1, R0, P4 ;  /* 0x0000000121217824 */ /* 0x004fc600020e0600 */
[----:B------:R-:W2:Y:S01]  /*84560*/  LDL.LU R40, [R1+0x1568] ;  /* 0x0015680001287983 */ /* 0x000ea20000300800 */
[----:B------:R-:W-:-:S03]  /*84570*/  IMAD.MOV.U32 R25, RZ, RZ, R36 ;  /* 0x000000ffff197224 */ /* 0x000fc600078e0024 */
[----:B------:R3:W-:Y:S01]  /*84580*/  STL [R1+0x1520], R33 ;  /* 0x0015202101007387 */ /* 0x0007e20000100800 */
[----:B-1----:R-:W4:Y:S01]  /*84590*/  LDL.LU R36, [R1+0x15a0] ;  /* 0x0015a00001247983 */ /* 0x002f220000300800 */
[----:B------:R-:W-:Y:S02]  /*845a0*/  MOV R24, R34 ;  /* 0x0000002200187202 */ /* 0x000fe40000000f00 */
[----:B------:R-:W4:Y:S04]  /*845b0*/  LDL.LU R34, [R1+0x15a8] ;  /* 0x0015a80001227983 */ /* 0x000f280000300800 */
[----:B------:R1:W-:Y:S01]  /*845c0*/  LDGSTS.E [R20+0x1be00], [R24.64], P2 ;  /* 0x1be0000018147fae */ /* 0x0003e20009121844 */
[----:B------:R-:W-:Y:S01]  /*845d0*/  ISETP.GT.AND P2, PT, R3, 0x77, PT ;  /* 0x000000770300780c */ /* 0x000fe20003f44270 */
[----:B-1----:R-:W-:-:S02]  /*845e0*/  IMAD.MOV.U32 R25, RZ, RZ, R33 ;  /* 0x000000ffff197224 */ /* 0x002fc400078e0021 */
[----:B---3--:R-:W3:Y:S01]  /*845f0*/  LDL.LU R33, [R1+0x15ac] ;  /* 0x0015ac0001217983 */ /* 0x008ee20000300800 */
[----:B------:R-:W-:Y:S02]  /*84600*/  IMAD.MOV.U32 R24, RZ, RZ, R29 ;  /* 0x000000ffff187224 */ /* 0x000fe400078e001d */
[----:B------:R-:W3:Y:S03]  /*84610*/  LDL.LU R29, [R1+0x15e4] ;  /* 0x0015e400011d7983 */ /* 0x000ee60000300800 */
[----:B------:R1:W-:Y:S02]  /*84620*/  LDGSTS.E [R20+0x1cc00], [R24.64], P1 ;  /* 0x1cc0000018147fae */ /* 0x0003e40008921844 */
[----:B-1----:R-:W-:-:S04]  /*84630*/  SEL R24, RZ, 0x4, !P2 ;  /* 0x00000004ff187807 */ /* 0x002fc80005000000 */
[----:B------:R-:W-:-:S04]  /*84640*/  SEL R24, R24, RZ, !P0 ;  /* 0x000000ff18187207 */ /* 0x000fc80004000000 */
[----:B------:R-:W-:Y:S02]  /*84650*/  ISETP.NE.U32.AND P2, PT, R24, RZ, PT ;  /* 0x000000ff1800720c */ /* 0x000fe40003f45070 */
[-C--:B------:R-:W-:Y:S02]  /*84660*/  IADD3 R30, P3, R30, R28.reuse, RZ ;  /* 0x0000001c1e1e7210 */ /* 0x080fe40007f7e0ff */
[----:B------:R-:W-:-:S03]  /*84670*/  IADD3 R26, P4, R26, R28, RZ ;  /* 0x0000001c1a1a7210 */ /* 0x000fc60007f9e0ff */
[----:B------:R1:W-:Y:S01]  /*84680*/  STL [R1+0x152c], R30 ;  /* 0x00152c1e01007387 */ /* 0x0003e20000100800 */
[----:B------:R-:W-:Y:S01]  /*84690*/  IMAD.MOV.U32 R24, RZ, RZ, R30 ;  /* 0x000000ffff187224 */ /* 0x000fe200078e001e */
[----:B------:R-:W-:-:S05]  /*846a0*/  IADD3.X R37, R37, R0, RZ, P3, !PT ;  /* 0x0000000025257210 */ /* 0x000fca0001ffe4ff */
[----:B------:R-:W-:Y:S01]  /*846b0*/  STL [R1+0x1528], R37 ;  /* 0x0015282501007387 */ /* 0x000fe20000100800 */
[----:B------:R-:W-:Y:S02]  /*846c0*/  STL [R1+0x1564], R26 ;  /* 0x0015641a01007387 */ /* 0x000fe40000100800 */
[----:B-1----:R-:W3:Y:S02]  /*846d0*/  LDL.LU R30, [R1+0x15e0] ;  /* 0x0015e000011e7983 */ /* 0x002ee40000300800 */
[----:B------:R-:W-:Y:S02]  /*846e0*/  IMAD.MOV.U32 R25, RZ, RZ, R37 ;  /* 0x000000ffff197224 */ /* 0x000fe400078e0025 */
[----:B------:R-:W-:-:S03]  /*846f0*/  IMAD.X R27, R27, 0x1, R0, P4 ;  /* 0x000000011b1b7824 */ /* 0x000fc600020e0600 */
[----:B------:R1:W-:Y:S04]  /*84700*/  LDGSTS.E [R20+0x1ce00], [R24.64], P1 ;  /* 0x1ce0000018147fae */ /* 0x0003e80008921844 */
[----:B------:R1:W-:Y:S02]  /*84710*/  STL [R1+0x1560], R27 ;  /* 0x0015601b01007387 */ /* 0x0003e40000100800 */
[----:B-1----:R-:W-:Y:S01]  /*84720*/  IMAD.MOV.U32 R25, RZ, RZ, R27 ;  /* 0x000000ffff197224 */ /* 0x002fe200078e001b */
[----:B------:R-:W-:Y:S01]  /*84730*/  MOV R24, R26 ;  /* 0x0000001a00187202 */ /* 0x000fe20000000f00 */
[----:B------:R-:W3:Y:S01]  /*84740*/  LDL.LU R27, [R1+0x15e8] ;  /* 0x0015e800011b7983 */ /* 0x000ee20000300800 */
[----:B------:R-:W3:Y:S02]  /*84750*/  LDL.LU R26, [R1+0x15ec] ;  /* 0x0015ec00011a7983 */ /* 0x000ee40000300800 */
[----:B------:R-:W3:Y:S02]  /*84760*/  LDL.LU R38, [R1+0x15f0] ;  /* 0x0015f00001267983 */ /* 0x000ee40000300800 */
[----:B------:R-:W3:Y:S01]  /*84770*/  LDL.LU R37, [R1+0x15f4] ;  /* 0x0015f40001257983 */ /* 0x000ee20000300800 */
[----:B------:R-:W-:Y:S01]  /*84780*/  ISETP.GT.AND P1, PT, R3, 0x7b, PT ;  /* 0x0000007b0300780c */ /* 0x000fe20003f24270 */
[----:B------:R1:W-:Y:S01]  /*84790*/  LDGSTS.E [R20+0x1dc00], [R24.64], P2 ;  /* 0x1dc0000018147fae */ /* 0x0003e20009121844 */
[----:B------:R-:W-:-:S02]  /*847a0*/  IADD3 R39, P3, R39, R28, RZ ;  /* 0x0000001c27277210 */ /* 0x000fc40007f7e0ff */
[----:B------:R-:W-:Y:S02]  /*847b0*/  IADD3 R35, P4, R35, R28, RZ ;  /* 0x0000001c23237210 */ /* 0x000fe40007f9e0ff */
[----:B-1----:R-:W-:-:S04]  /*847c0*/  SEL R24, RZ, 0x4, !P1 ;  /* 0x00000004ff187807 */ /* 0x002fc80004800000 */
[----:B------:R-:W-:-:S04]  /*847d0*/  SEL R24, R24, RZ, !P0 ;  /* 0x000000ff18187207 */ /* 0x000fc80004000000 */
[----:B------:R-:W-:Y:S01]  /*847e0*/  ISETP.NE.U32.AND P1, PT, R24, RZ, PT ;  /* 0x000000ff1800720c */ /* 0x000fe20003f25070 */
[----:B------:R-:W-:Y:S01]  /*847f0*/  MOV R24, R39 ;  /* 0x0000002700187202 */ /* 0x000fe20000000f00 */
[----:B------:R1:W-:Y:S02]  /*84800*/  STL [R1+0x156c], R39 ;  /* 0x00156c2701007387 */ /* 0x0003e40000100800 */
[----:B-1----:R-:W-:Y:S01]  /*84810*/  LOP3.LUT R39, R44, 0x7f, RZ, 0xc0, !PT ;  /* 0x0000007f2c277812 */ /* 0x002fe200078ec0ff */
[----:B--2---:R-:W-:-:S04]  /*84820*/  IMAD.X R40, R40, 0x1, R0, P3 ;  /* 0x0000000128287824 */ /* 0x004fc800018e0600 */
[----:B------:R-:W-:Y:S02]  /*84830*/  IMAD.MOV.U32 R25, RZ, RZ, R40 ;  /* 0x000000ffff197224 */ /* 0x000fe400078e0028 */
[----:B----4-:R-:W-:-:S03]  /*84840*/  IMAD.X R36, R36, 0x1, R0, P4 ;  /* 0x0000000124247824 */ /* 0x010fc600020e0600 */
[----:B------:R1:W-:Y:S01]  /*84850*/  LDGSTS.E [R20+0x1de00], [R24.64], P2 ;  /* 0x1de0000018147fae */ /* 0x0003e20009121844 */
[----:B------:R-:W-:Y:S01]  /*84860*/  ISETP.GT.AND P2, PT, R3, 0x7f, PT ;  /* 0x0000007f0300780c */ /* 0x000fe20003f44270 */
[----:B-1----:R-:W-:Y:S02]  /*84870*/  IMAD.MOV.U32 R24, RZ, RZ, R35 ;  /* 0x000000ffff187224 */ /* 0x002fe400078e0023 */
[----:B------:R-:W-:Y:S01]  /*84880*/  IMAD.MOV.U32 R25, RZ, RZ, R36 ;  /* 0x000000ffff197224 */ /* 0x000fe200078e0024 */
[----:B---3--:R-:W-:-:S04]  /*84890*/  IADD3 R33, P3, R33, R28, RZ ;  /* 0x0000001c21217210 */ /* 0x008fc80007f7e0ff */
[----:B------:R1:W-:Y:S01]  /*848a0*/  LDGSTS.E [R20+0x1ec00], [R24.64], P1 ;  /* 0x1ec0000018147fae */ /* 0x0003e20008921844 */
[----:B------:R-:W-:Y:S02]  /*848b0*/  IADD3.X R34, R34, R0, RZ, P3, !PT ;  /* 0x0000000022227210 */ /* 0x000fe40001ffe4ff */
[----:B-1----:R-:W-:-:S04]  /*848c0*/  SEL R24, RZ, 0x4, !P2 ;  /* 0x00000004ff187807 */ /* 0x002fc80005000000 */
[----:B------:R-:W-:Y:S01]  /*848d0*/  SEL R24, R24, RZ, !P0 ;  /* 0x000000ff18187207 */ /* 0x000fe20004000000 */
[----:B------:R-:W-:-:S03]  /*848e0*/  IMAD.MOV.U32 R25, RZ, RZ, R34 ;  /* 0x000000ffff197224 */ /* 0x000fc600078e0022 */
[----:B------:R-:W-:Y:S01]  /*848f0*/  ISETP.NE.U32.AND P2, PT, R24, RZ, PT ;  /* 0x000000ff1800720c */ /* 0x000fe20003f45070 */
[----:B------:R-:W-:-:S05]  /*84900*/  IMAD.MOV.U32 R24, RZ, RZ, R33 ;  /* 0x000000ffff187224 */ /* 0x000fca00078e0021 */
[----:B------:R1:W-:Y:S01]  /*84910*/  LDGSTS.E [R20+0x1ee00], [R24.64], P1 ;  /* 0x1ee0000018147fae */ /* 0x0003e20008921844 */
[----:B------:R-:W-:-:S03]  /*84920*/  IADD3 R29, P1, R29, R28, RZ ;  /* 0x0000001c1d1d7210 */ /* 0x000fc60007f3e0ff */
[----:B------:R-:W-:Y:S01]  /*84930*/  STL [R1+0x1568], R40 ;  /* 0x0015682801007387 */ /* 0x000fe20000100800 */
[----:B------:R-:W-:Y:S02]  /*84940*/  STL [R1+0x15a4], R35 ;  /* 0x0015a42301007387 */ /* 0x000fe40000100800 */
[----:B------:R-:W-:Y:S02]  /*84950*/  STL [R1+0x15a0], R36 ;  /* 0x0015a02401007387 */ /* 0x000fe40000100800 */
[----:B------:R-:W-:Y:S01]  /*84960*/  STL [R1+0x15ac], R33 ;  /* 0x0015ac2101007387 */ /* 0x000fe20000100800 */
[----:B------:R-:W-:Y:S01]  /*84970*/  STL [R1+0x15a8], R34 ;  /* 0x0015a82201007387 */ /* 0x000fe20000100800 */
[----:B------:R-:W-:Y:S02]  /*84980*/  STL [R1+0x15e4], R29 ;  /* 0x0015e41d01007387 */ /* 0x000fe40000100800 */
[----:B------:R-:W-:-:S04]  /*84990*/  IMAD.X R30, R30, 0x1, R0, P1 ;  /* 0x000000011e1e7824 */ /* 0x000fc800008e0600 */
[----:B-1----:R-:W-:Y:S01]  /*849a0*/  IMAD.MOV.U32 R25, RZ, RZ, R30 ;  /* 0x000000ffff197224 */ /* 0x002fe200078e001e */
[----:B------:R1:W-:Y:S02]  /*849b0*/  STL [R1+0x15e0], R30 ;  /* 0x0015e01e01007387 */ /* 0x0003e40000100800 */
[----:B-1----:R-:W-:-:S05]  /*849c0*/  IMAD.MOV.U32 R30, RZ, RZ, c[0x0][0x18c] ;  /* 0x00006300ff1e7624 */ /* 0x002fca00078e00ff */
[----:B------:R-:W-:Y:S02]  /*849d0*/  SHF.L.U32 R30, R30, 0x7, RZ ;  /* 0x000000071e1e7819 */ /* 0x000fe400000006ff */
[----:B------:R-:W-:Y:S02]  /*849e0*/  ISETP.GE.AND P1, PT, R39, R3, PT ;  /* 0x000000032700720c */ /* 0x000fe40003f26270 */
[----:B------:R-:W-:Y:S01]  /*849f0*/  IADD3 R26, P3, R26, R28, RZ ;  /* 0x0000001c1a1a7210 */ /* 0x000fe20007f7e0ff */
[----:B------:R-:W-:Y:S01]  /*84a00*/  IMAD.SHL.U32 R30, R30, 0x4, RZ ;  /* 0x000000041e1e7824 */ /* 0x000fe200078e00ff */
[----:B------:R-:W-:Y:S02]  /*84a10*/  MOV R24, R29 ;  /* 0x0000001d00187202 */ /* 0x000fe40000000f00 */
[----:B------:R-:W-:Y:S01]  /*84a20*/  SEL R3, RZ, 0x4, P1 ;  /* 0x00000004ff037807 */ /* 0x000fe20000800000 */
[----:B------:R-:W-:Y:S01]  /*84a30*/  IMAD.X R27, R27, 0x1, R0, P3 ;  /* 0x000000011b1b7824 */ /* 0x000fe200018e0600 */
[----:B------:R-:W-:Y:S01]  /*84a40*/  IADD3 R37, P1, R37, R30, RZ ;  /* 0x0000001e25257210 */ /* 0x000fe20007f3e0ff */
[----:B------:R1:W-:Y:S04]  /*84a50*/  LDGSTS.E [R20+0x1fc00], [R24.64], P2 ;  /* 0x1fc0000018147fae */ /* 0x0003e80009121844 */
[----:B------:R2:W-:Y:S01]  /*84a60*/  STL [R1+0x15ec], R26 ;  /* 0x0015ec1a01007387 */ /* 0x0005e20000100800 */
[----:B------:R-:W-:Y:S01]  /*84a70*/  IADD3.X R38, R38, R2, RZ, P1, !PT ;  /* 0x0000000226267210 */ /* 0x000fe20000ffe4ff */
[----:B------:R2:W-:Y:S02]  /*84a80*/  STL [R1+0x15e8], R27 ;  /* 0x0015e81b01007387 */ /* 0x0005e40000100800 */
[----:B------:R2:W-:Y:S02]  /*84a90*/  STL [R1+0x15f4], R37 ;  /* 0x0015f42501007387 */ /* 0x0005e40000100800 */
[----:B------:R2:W-:Y:S02]  /*84aa0*/  STL [R1+0x15f0], R38 ;  /* 0x0015f02601007387 */ /* 0x0005e40000100800 */
[----:B-1----:R-:W-:-:S02]  /*84ab0*/  IMAD.MOV.U32 R24, RZ, RZ, R26 ;  /* 0x000000ffff187224 */ /* 0x002fc400078e001a */
[----:B------:R-:W-:-:S05]  /*84ac0*/  IMAD.MOV.U32 R25, RZ, RZ, R27 ;  /* 0x000000ffff197224 */ /* 0x000fca00078e001b */
[----:B------:R2:W-:Y:S01]  /*84ad0*/  LDGSTS.E [R20+0x1fe00], [R24.64], P2 ;  /* 0x1fe0000018147fae */ /* 0x0005e20009121844 */
[----:B------:R-:W-:-:S04]  /*84ae0*/  SEL R3, R3, RZ, !P0 ;  /* 0x000000ff03037207 */ /* 0x000fc80004000000 */
[----:B------:R-:W-:Y:S01]  /*84af0*/  ISETP.NE.U32.AND P0, PT, R3, RZ, PT ;  /* 0x000000ff0300720c */ /* 0x000fe20003f05070 */
[----:B------:R-:W-:Y:S02]  /*84b00*/  IADD3 R3, R21, 0x100000, RZ ;  /* 0x0010000015037810 */ /* 0x000fe40007ffe0ff */
[----:B------:R-:W3:Y:S04]  /*84b10*/  LDL.LU R36, [R1+0xb3c] ;  /* 0x000b3c0001247983 */ /* 0x000ee80000300800 */
[----:B------:R-:W4:Y:S04]  /*84b20*/  LDL.LU R34, [R1+0xb40] ;  /* 0x000b400001227983 */ /* 0x000f280000300800 */
[----:B--2---:R-:W2:Y:S04]  /*84b30*/  LDL.LU R35, [R1+0xb7c] ;  /* 0x000b7c0001237983 */ /* 0x004ea80000300800 */
[----:B------:R-:W2:Y:S04]  /*84b40*/  LDL.LU R33, [R1+0xb80] ;  /* 0x000b800001217983 */ /* 0x000ea80000300800 */
[----:B------:R-:W2:Y:S04]  /*84b50*/  LDL.LU R29, [R1+0xbbc] ;  /* 0x000bbc00011d7983 */ /* 0x000ea80000300800 */
[----:B------:R-:W2:Y:S04]  /*84b60*/  LDL.LU R28, [R1+0xbc0] ;  /* 0x000bc000011c7983 */ /* 0x000ea80000300800 */
[----:B------:R-:W2:Y:S04]  /*84b70*/  LDL.LU R27, [R1+0xbfc] ;  /* 0x000bfc00011b7983 */ /* 0x000ea80000300800 */
[----:B------:R-:W2:Y:S01]  /*84b80*/  LDL.LU R26, [R1+0xc00] ;  /* 0x000c0000011a7983 */ /* 0x000ea20000300800 */
[----:B------:R-:W-:-:S02]  /*84b90*/  IMAD.MOV.U32 R25, RZ, RZ, R38 ;  /* 0x000000ffff197224 */ /* 0x000fc400078e0026 */
[----:B------:R-:W-:Y:S01]  /*84ba0*/  IMAD.MOV.U32 R24, RZ, RZ, R37 ;  /* 0x000000ffff187224 */ /* 0x000fe200078e0025 */
[----:B------:R-:W2:Y:S04]  /*84bb0*/  LDL.LU R38, [R1+0xc3c] ;  /* 0x000c3c0001267983 */ /* 0x000ea80000300800 */
[----:B------:R-:W2:Y:S04]  /*84bc0*/  LDL.LU R37, [R1+0xc40] ;  /* 0x000c400001257983 */ /* 0x000ea80000300800 */
[----:B------:R-:W0:Y:S04]  /*84bd0*/  LDGDEPBAR ;  /* 0x00000000000079af */ /* 0x000e280000000000 */
[----:B------:R1:W-:Y:S02]  /*84be0*/  LDGSTS.E [R3+-0x80000], [R24.64], P0 ;  /* 0x8000000018037fae */ /* 0x0003e40008121844 */
[----:B-1----:R-:W-:-:S02]  /*84bf0*/  IADD3 R3, R21, 0x100000, RZ ;  /* 0x0010000015037810 */ /* 0x002fc40007ffe0ff */
[----:B----4-:R-:W-:-:S05]  /*84c00*/  IADD3 R34, P1, R34, R30, RZ ;  /* 0x0000001e22227210 */ /* 0x010fca0007f3e0ff */
[----:B---3--:R-:W-:Y:S01]  /*84c10*/  IMAD.X R36, R36, 0x1, R2, P1 ;  /* 0x0000000124247824 */ /* 0x008fe200008e0602 */
[----:B------:R-:W-:Y:S01]  /*84c20*/  STL [R1+0xb40], R34 ;  /* 0x000b402201007387 */ /* 0x000fe20000100800 */
[----:B--2---:R-:W-:Y:S02]  /*84c30*/  IADD3 R33, P1, R33, R30, RZ ;  /* 0x0000001e21217210 */ /* 0x004fe40007f3e0ff */
[----:B------:R-:W-:Y:S01]  /*84c40*/  IMAD.MOV.U32 R25, RZ, RZ, R36 ;  /* 0x000000ffff197224 */ /* 0x000fe200078e0024 */
[----:B------:R1:W-:Y:S01]  /*84c50*/  STL [R1+0xb3c], R36 ;  /* 0x000b3c2401007387 */ /* 0x0003e20000100800 */
[----:B------:R-:W-:Y:S01]  /*84c60*/  MOV R24, R34 ;  /* 0x0000002200187202 */ /* 0x000fe20000000f00 */
[----:B------:R-:W-:-:S04]  /*84c70*/  IMAD.X R35, R35, 0x1, R2, P1 ;  /* 0x0000000123237824 */ /* 0x000fc800008e0602 */
[----:B------:R2:W-:Y:S04]  /*84c80*/  LDGSTS.E [R3+-0x7f000], [R24.64], P0 ;  /* 0x8100000018037fae */ /* 0x0005e80008121844 */
[----:B-1----:R-:W3:Y:S04]  /*84c90*/  LDL.LU R36, [R1+0xc7c] ;  /* 0x000c7c0001247983 */ /* 0x002ee80000300800 */
[----:B------:R-:W4:Y:S01]  /*84ca0*/  LDL.LU R34, [R1+0xc80] ;  /* 0x000c800001227983 */ /* 0x000f220000300800 */
[----:B------:R-:W-:-:S03]  /*84cb0*/  IADD3 R28, P1, R28, R30, RZ ;  /* 0x0000001e1c1c7210 */ /* 0x000fc60007f3e0ff */
[----:B------:R-:W-:Y:S01]  /*84cc0*/  STL [R1+0xb80], R33 ;  /* 0x000b802101007387 */ /* 0x000fe20000100800 */
[----:B--2---:R-:W-:Y:S01]  /*84cd0*/  MOV R25, R35 ;  /* 0x0000002300197202 */ /* 0x004fe20000000f00 */
[----:B------:R-:W-:Y:S02]  /*84ce0*/  IMAD.MOV.U32 R24, RZ, RZ, R33 ;  /* 0x000000ffff187224 */ /* 0x000fe400078e0021 */
[----:B------:R1:W-:Y:S01]  /*84cf0*/  STL [R1+0xb7c], R35 ;  /* 0x000b7c2301007387 */ /* 0x0003e20000100800 */
[----:B------:R-:W-:Y:S01]  /*84d00*/  IMAD.X R29, R29, 0x1, R2, P1 ;  /* 0x000000011d1d7824 */ /* 0x000fe200008e0602 */
[----:B------:R-:W-:Y:S02]  /*84d10*/  IADD3 R26, P1, R26, R30, RZ ;  /* 0x0000001e1a1a7210 */ /* 0x000fe40007f3e0ff */
[----:B------:R2:W-:Y:S04]  /*84d20*/  LDGSTS.E [R3+-0x7e000], [R24.64], P0 ;  /* 0x8200000018037fae */ /* 0x0005e80008121844 */
[----:B-1----:R-:W3:Y:S04]  /*84d30*/  LDL.LU R35, [R1+0xcbc] ;  /* 0x000cbc0001237983 */ /* 0x002ee80000300800 */
[----:B------:R-:W3:Y:S01]  /*84d40*/  LDL.LU R33, [R1+0xcc0] ;  /* 0x000cc00001217983 */ /* 0x000ee20000300800 */
[----:B------:R-:W-:Y:S01]  /*84d50*/  IADD3.X R27, R27, R2, RZ, P1, !PT ;  /* 0x000000021b1b7210 */ /* 0x000fe20000ffe4ff */
[----:B--2---:R-:W-:-:S02]  /*84d60*/  IMAD.MOV.U32 R24, RZ, RZ, R28 ;  /* 0x000000ffff187224 */ /* 0x004fc400078e001c */
[----:B------:R-:W-:Y:S01]  /*84d70*/  STL [R1+0xbc0], R28 ;  /* 0x000bc01c01007387 */ /* 0x000fe20000100800 */
[----:B------:R-:W-:-:S03]  /*84d80*/  IMAD.MOV.U32 R25, RZ, RZ, R29 ;  /* 0x000000ffff197224 */ /* 0x000fc600078e001d */
[----:B------:R1:W-:Y:S04]  /*84d90*/  STL [R1+0xbbc], R29 ;  /* 0x000bbc1d01007387 */ /* 0x0003e80000100800 */
[----:B------:R2:W-:Y:S04]  /*84da0*/  LDGSTS.E [R3+-0x7d000], [R24.64], P0 ;  /* 0x8300000018037fae */ /* 0x0005e80008121844 */
[----:B-1----:R-:W3:Y:S04]  /*84db0*/  LDL.LU R29, [R1+0xcfc] ;  /* 0x000cfc00011d7983 */ /* 0x002ee80000300800 */
[----:B------:R-:W3:Y:S01]  /*84dc0*/  LDL.LU R28, [R1+0xd00] ;  /* 0x000d0000011c7983 */ /* 0x000ee20000300800 */
[----:B--2---:R-:W-:-:S03]  /*84dd0*/  IMAD.MOV.U32 R25, RZ, RZ, R27 ;  /* 0x000000ffff197224 */ /* 0x004fc600078e001b */
[----:B------:R-:W-:Y:S01]  /*84de0*/  STL [R1+0xc00], R26 ;  /* 0x000c001a01007387 */ /* 0x000fe20000100800 */
[----:B------:R-:W-:-:S03]  /*84df0*/  IMAD.MOV.U32 R24, RZ, RZ, R26 ;  /* 0x000000ffff187224 */ /* 0x000fc600078e001a */
[----:B------:R1:W-:Y:S01]  /*84e00*/  STL [R1+0xbfc], R27 ;  /* 0x000bfc1b01007387 */ /* 0x0003e20000100800 */
[----:B------:R-:W-:-:S03]  /*84e10*/  IADD3 R37, P1, R37, R30, RZ ;  /* 0x0000001e25257210 */ /* 0x000fc60007f3e0ff */
[----:B------:R2:W-:Y:S04]  /*84e20*/  LDGSTS.E [R3+-0x7c000], [R24.64], P0 ;  /* 0x8400000018037fae */ /* 0x0005e80008121844 */
[----:B-1----:R-:W3:Y:S04]  /*84e30*/  LDL.LU R27, [R1+0xd3c] ;  /* 0x000d3c00011b7983 */ /* 0x002ee80000300800 */
[----:B------:R-:W3:Y:S01]  /*84e40*/  LDL.LU R26, [R1+0xd40] ;  /* 0x000d4000011a7983 */ /* 0x000ee20000300800 */
[----:B------:R-:W-:Y:S01]  /*84e50*/  IMAD.X R38, R38, 0x1, R2, P1 ;  /* 0x0000000126267824 */ /* 0x000fe200008e0602 */
[----:B--2---:R-:W-:-:S02]  /*84e60*/  MOV R24, R37 ;  /* 0x0000002500187202 */ /* 0x004fc40000000f00 */
[----:B------:R-:W-:Y:S01]  /*84e70*/  STL [R1+0xc40], R37 ;  /* 0x000c402501007387 */ /* 0x000fe20000100800 */
[----:B------:R-:W-:-:S03]  /*84e80*/  IMAD.MOV.U32 R25, RZ, RZ, R38 ;  /* 0x000000ffff197224 */ /* 0x000fc600078e0026 */
[----:B------:R1:W-:Y:S04]  /*84e90*/  STL [R1+0xc3c], R38 ;  /* 0x000c3c2601007387 */ /* 0x0003e80000100800 */
[----:B------:R2:W-:Y:S04]  /*84ea0*/  LDGSTS.E [R3+-0x7b000], [R24.64], P0 ;  /* 0x8500000018037fae */ /* 0x0005e80008121844 */
[----:B-1----:R-:W3:Y:S04]  /*84eb0*/  LDL.LU R38, [R1+0xd7c] ;  /* 0x000d7c0001267983 */ /* 0x002ee80000300800 */
[----:B------:R-:W3:Y:S01]  /*84ec0*/  LDL.LU R37, [R1+0xd80] ;  /* 0x000d800001257983 */ /* 0x000ee20000300800 */
[----:B----4-:R-:W-:-:S05]  /*84ed0*/  IADD3 R34, P1, R34, R30, RZ ;  /* 0x0000001e22227210 */ /* 0x010fca0007f3e0ff */
[----:B---3--:R-:W-:Y:S01]  /*84ee0*/  IMAD.X R36, R36, 0x1, R2, P1 ;  /* 0x0000000124247824 */ /* 0x008fe200008e0602 */
[----:B------:R-:W-:Y:S01]  /*84ef0*/  STL [R1+0xc80], R34 ;  /* 0x000c802201007387 */ /* 0x000fe20000100800 */
[----:B--2---:R-:W-:-:S03]  /*84f00*/  IMAD.MOV.U32 R24, RZ, RZ, R34 ;  /* 0x000000ffff187224 */ /* 0x004fc600078e0022 */
[----:B------:R1:W-:Y:S01]  /*84f10*/  STL [R1+0xc7c], R36 ;  /* 0x000c7c2401007387 */ /* 0x0003e20000100800 */
[----:B------:R-:W-:-:S05]  /*84f20*/  MOV R25, R36 ;  /* 0x0000002400197202 */ /* 0x000fca0000000f00 */
[----:B------:R2:W-:Y:S04]  /*84f30*/  LDGSTS.E [R3+-0x7a000], [R24.64], P0 ;  /* 0x8600000018037fae */ /* 0x0005e80008121844 */
[----:B-1----:R-:W3:Y:S01]  /*84f40*/  LDL.LU R36, [R1+0xdbc] ;  /* 0x000dbc0001247983 */ /* 0x002ee20000300800 */
[----:B------:R-:W-:-:S03]  /*84f50*/  IADD3 R33, P1, R33, R30, RZ ;  /* 0x0000001e21217210 */ /* 0x000fc60007f3e0ff */
[----:B------:R-:W4:Y:S02]  /*84f60*/  LDL.LU R34, [R1+0xdc0] ;  /* 0x000dc00001227983 */ /* 0x000f240000300800 */
[----:B------:R-:W-:Y:S02]  /*84f70*/  IMAD.X R35, R35, 0x1, R2, P1 ;  /* 0x0000000123237824 */ /* 0x000fe400008e0602 */
[----:B------:R-:W-:Y:S01]  /*84f80*/  STL [R1+0xcc0], R33 ;  /* 0x000cc02101007387 */ /* 0x000fe20000100800 */
[----:B--2---:R-:W-:Y:S02]  /*84f90*/  IMAD.MOV.U32 R24, RZ, RZ, R33 ;  /* 0x000000ffff187224 */ /* 0x004fe400078e0021 */
[----:B------:R-:W-:Y:S01]  /*84fa0*/  IMAD.MOV.U32 R25, RZ, RZ, R35 ;  /* 0x000000ffff197224 */ /* 0x000fe200078e0023 */
[----:B------:R1:W-:Y:S04]  /*84fb0*/  STL [R1+0xcbc], R35 ;  /* 0x000cbc2301007387 */ /* 0x0003e80000100800 */
[----:B------:R2:W-:Y:S04]  /*84fc0*/  LDGSTS.E [R3+-0x79000], [R24.64], P0 ;  /* 0x8700000018037fae */ /* 0x0005e80008121844 */
[----:B-1----:R-:W3:Y:S01]  /*84fd0*/  LDL.LU R35, [R1+0xdfc] ;  /* 0x000dfc0001237983 */ /* 0x002ee20000300800 */
[----:B------:R-:W-:-:S03]  /*84fe0*/  IADD3 R28, P1, R28, R30, RZ ;  /* 0x0000001e1c1c7210 */ /* 0x000fc60007f3e0ff */
[----:B------:R-:W3:Y:S01]  /*84ff0*/  LDL.LU R33, [R1+0xe00] ;  /* 0x000e000001217983 */ /* 0x000ee20000300800 */
[----:B------:R-:W-:Y:S01]  /*85000*/  IADD3.X R29, R29, R2, RZ, P1, !PT ;  /* 0x000000021d1d7210 */ /* 0x000fe20000ffe4ff */
[----:B--2---:R-:W-:Y:S02]  /*85010*/  IMAD.MOV.U32 R24, RZ, RZ, R28 ;  /* 0x000000ffff187224 */ /* 0x004fe400078e001c */
[----:B------:R-:W-:Y:S02]  /*85020*/  STL [R1+0xd00], R28 ;  /* 0x000d001c01007387 */ /* 0x000fe40000100800 */
[----:B------:R-:W-:Y:S02]  /*85030*/  IMAD.MOV.U32 R25, RZ, RZ, R29 ;  /* 0x000000ffff197224 */ /* 0x000fe400078e001d */
[----:B------:R1:W-:Y:S04]  /*85040*/  STL [R1+0xcfc], R29 ;  /* 0x000cfc1d01007387 */ /* 0x0003e80000100800 */
[----:B------:R2:W-:Y:S04]  /*85050*/  LDGSTS.E [R3+-0x78000], [R24.64], P0 ;  /* 0x8800000018037fae */ /* 0x0005e80008121844 */
[----:B-1----:R-:W3:Y:S01]  /*85060*/  LDL.LU R29, [R1+0xe3c] ;  /* 0x000e3c00011d7983 */ /* 0x002ee20000300800 */
[----:B------:R-:W-:-:S03]  /*85070*/  IADD3 R26, P1, R26, R30, RZ ;  /* 0x0000001e1a1a7210 */ /* 0x000fc60007f3e0ff */
[----:B------:R-:W3:Y:S02]  /*85080*/  LDL.LU R28, [R1+0xe40] ;  /* 0x000e4000011c7983 */ /* 0x000ee40000300800 */
[----:B------:R-:W-:Y:S02]  /*85090*/  IMAD.X R27, R27, 0x1, R2, P1 ;  /* 0x000000011b1b7824 */ /* 0x000fe400008e0602 */
[----:B------:R-:W-:Y:S01]  /*850a0*/  STL [R1+0xd40], R26 ;  /* 0x000d401a01007387 */ /* 0x000fe20000100800 */
[----:B--2---:R-:W-:Y:S01]  /*850b0*/  MOV R24, R26 ;  /* 0x0000001a00187202 */ /* 0x004fe20000000f00 */
[----:B------:R-:W-:Y:S02]  /*850c0*/  IMAD.MOV.U32 R25, RZ, RZ, R27 ;  /* 0x000000ffff197224 */ /* 0x000fe400078e001b */
[----:B------:R1:W-:Y:S04]  /*850d0*/  STL [R1+0xd3c], R27 ;  /* 0x000d3c1b01007387 */ /* 0x0003e80000100800 */
[----:B------:R2:W-:Y:S04]  /*850e0*/  LDGSTS.E [R3+-0x77000], [R24.64], P0 ;  /* 0x8900000018037fae */ /* 0x0005e80008121844 */
[----:B-1----:R-:W3:Y:S04]  /*850f0*/  LDL.LU R27, [R1+0xe7c] ;  /* 0x000e7c00011b7983 */ /* 0x002ee80000300800 */
[----:B------:R-:W3:Y:S01]  /*85100*/  LDL.LU R26, [R1+0xe80] ;  /* 0x000e8000011a7983 */ /* 0x000ee20000300800 */
[----:B------:R-:W-:-:S05]  /*85110*/  IADD3 R37, P1, R37, R30, RZ ;  /* 0x0000001e25257210 */ /* 0x000fca0007f3e0ff */
[----:B------:R-:W-:Y:S01]  /*85120*/  IMAD.X R38, R38, 0x1, R2, P1 ;  /* 0x0000000126267824 */ /* 0x000fe200008e0602 */
[----:B------:R-:W-:Y:S01]  /*85130*/  STL [R1+0xd80], R37 ;  /* 0x000d802501007387 */ /* 0x000fe20000100800 */
[----:B--2---:R-:W-:-:S03]  /*85140*/  IMAD.MOV.U32 R24, RZ, RZ, R37 ;  /* 0x000000ffff187224 */ /* 0x004fc600078e0025 */
[----:B------:R1:W-:Y:S01]  /*85150*/  STL [R1+0xd7c], R38 ;  /* 0x000d7c2601007387 */ /* 0x0003e20000100800 */
[----:B------:R-:W-:-:S05]  /*85160*/  MOV R25, R38 ;  /* 0x0000002600197202 */ /* 0x000fca0000000f00 */
[----:B------:R2:W-:Y:S04]  /*85170*/  LDGSTS.E [R3+-0x76000], [R24.64], P0 ;  /* 0x8a00000018037fae */ /* 0x0005e80008121844 */
[----:B-1----:R-:W3:Y:S04]  /*85180*/  LDL.LU R38, [R1+0xebc] ;  /* 0x000ebc0001267983 */ /* 0x002ee80000300800 */
[----:B------:R-:W3:Y:S01]  /*85190*/  LDL.LU R37, [R1+0xec0] ;  /* 0x000ec00001257983 */ /* 0x000ee20000300800 */
[----:B----4-:R-:W-:-:S05]  /*851a0*/  IADD3 R34, P1, R34, R30, RZ ;  /* 0x0000001e22227210 */ /* 0x010fca0007f3e0ff */
[----:B---3--:R-:W-:Y:S01]  /*851b0*/  IMAD.X R36, R36, 0x1, R2, P1 ;  /* 0x0000000124247824 */ /* 0x008fe200008e0602 */
[----:B------:R-:W-:Y:S01]  /*851c0*/  STL [R1+0xdc0], R34 ;  /* 0x000dc02201007387 */ /* 0x000fe20000100800 */
[----:B--2---:R-:W-:Y:S02]  /*851d0*/  IMAD.MOV.U32 R24, RZ, RZ, R34 ;  /* 0x000000ffff187224 */ /* 0x004fe400078e0022 */
[----:B------:R-:W-:Y:S01]  /*851e0*/  IMAD.MOV.U32 R25, RZ, RZ, R36 ;  /* 0x000000ffff197224 */ /* 0x000fe200078e0024 */
[----:B------:R1:W-:Y:S04]  /*851f0*/  STL [R1+0xdbc], R36 ;  /* 0x000dbc2401007387 */ /* 0x0003e80000100800 */
[----:B------:R2:W-:Y:S04]  /*85200*/  LDGSTS.E [R3+-0x75000], [R24.64], P0 ;  /* 0x8b00000018037fae */ /* 0x0005e80008121844 */
[----:B-1----:R-:W3:Y:S01]  /*85210*/  LDL.LU R36, [R1+0xefc] ;  /* 0x000efc0001247983 */ /* 0x002ee20000300800 */
[----:B------:R-:W-:-:S03]  /*85220*/  IADD3 R33, P1, R33, R30, RZ ;  /* 0x0000001e21217210 */ /* 0x000fc60007f3e0ff */
[----:B------:R-:W4:Y:S01]  /*85230*/  LDL.LU R34, [R1+0xf00] ;  /* 0x000f000001227983 */ /* 0x000f220000300800 */
[----:B------:R-:W-:-:S03]  /*85240*/  IADD3.X R35, R35, R2, RZ, P1, !PT ;  /* 0x0000000223237210 */ /* 0x000fc60000ffe4ff */
[----:B------:R-:W-:Y:S01]  /*85250*/  STL [R1+0xe00], R33 ;  /* 0x000e002101007387 */ /* 0x000fe20000100800 */
[----:B--2---:R-:W-:Y:S02]  /*85260*/  IMAD.MOV.U32 R24, RZ, RZ, R33 ;  /* 0x000000ffff187224 */ /* 0x004fe400078e0021 */
[----:B------:R-:W-:Y:S01]  /*85270*/  IMAD.MOV.U32 R25, RZ, RZ, R35 ;  /* 0x000000ffff197224 */ /* 0x000fe200078e0023 */
        /* <DEDUP_REMOVED lines=16> */
[----:B--2---:R-:W-:-:S03]  /*85380*/  IMAD.MOV.U32 R24, RZ, RZ, R26 ;  /* 0x000000ffff187224 */ /* 0x004fc600078e001a */
[----:B------:R1:W-:Y:S01]  /*85390*/  STL [R1+0xe7c], R27 ;  /* 0x000e7c1b01007387 */ /* 0x0003e20000100800 */
[----:B------:R-:W-:-:S05]  /*853a0*/  MOV R25, R27 ;  /* 0x0000001b00197202 */ /* 0x000fca0000000f00 */
[----:B------:R2:W-:Y:S04]  /*853b0*/  LDGSTS.E [R3+-0x72000], [R24.64], P0 ;  /* 0x8e00000018037fae */ /* 0x0005e80008121844 */
[----:B-1----:R-:W3:Y:S04]  /*853c0*/  LDL.LU R27, [R1+0xfbc] ;  /* 0x000fbc00011b7983 */ /* 0x002ee80000300800 */
[----:B------:R-:W3:Y:S01]  /*853d0*/  LDL.LU R26, [R1+0xfc0] ;  /* 0x000fc000011a7983 */ /* 0x000ee20000300800 */
[----:B------:R-:W-:-:S05]  /*853e0*/  IADD3 R37, P1, R37, R30, RZ ;  /* 0x0000001e25257210 */ /* 0x000fca0007f3e0ff */
[----:B------:R-:W-:Y:S01]  /*853f0*/  IMAD.X R38, R38, 0x1, R2, P1 ;  /* 0x0000000126267824 */ /* 0x000fe200008e0602 */
[----:B------:R-:W-:Y:S01]  /*85400*/  STL [R1+0xec0], R37 ;  /* 0x000ec02501007387 */ /* 0x000fe20000100800 */
[----:B--2---:R-:W-:Y:S02]  /*85410*/  IMAD.MOV.U32 R24, RZ, RZ, R37 ;  /* 0x000000ffff187224 */ /* 0x004fe400078e0025 */
[----:B------:R-:W-:Y:S01]  /*85420*/  IMAD.MOV.U32 R25, RZ, RZ, R38 ;  /* 0x000000ffff197224 */ /* 0x000fe200078e0026 */
[----:B------:R1:W-:Y:S04]  /*85430*/  STL [R1+0xebc], R38 ;  /* 0x000ebc2601007387 */ /* 0x0003e80000100800 */
[----:B------:R2:W-:Y:S04]  /*85440*/  LDGSTS.E [R3+-0x71000], [R24.64], P0 ;  /* 0x8f00000018037fae */ /* 0x0005e80008121844 */
[----:B-1----:R-:W3:Y:S04]  /*85450*/  LDL.LU R38, [R1+0xffc] ;  /* 0x000ffc0001267983 */ /* 0x002ee80000300800 */
[----:B------:R-:W3:Y:S01]  /*85460*/  LDL.LU R37, [R1+0x1000] ;  /* 0x0010000001257983 */ /* 0x000ee20000300800 */
[----:B----4-:R-:W-:-:S04]  /*85470*/  IADD3 R34, P1, R34, R30, RZ ;  /* 0x0000001e22227210 */ /* 0x010fc80007f3e0ff */
[----:B---3--:R-:W-:Y:S01]  /*85480*/  IADD3.X R36, R36, R2, RZ, P1, !PT ;  /* 0x0000000224247210 */ /* 0x008fe20000ffe4ff */
[----:B------:R-:W-:Y:S01]  /*85490*/  STL [R1+0xf00], R34 ;  /* 0x000f002201007387 */ /* 0x000fe20000100800 */
[----:B--2---:R-:W-:-:S03]  /*854a0*/  IMAD.MOV.U32 R24, RZ, RZ, R34 ;  /* 0x000000ffff187224 */ /* 0x004fc600078e0022 */
[----:B------:R1:W-:Y:S01]  /*854b0*/  STL [R1+0xefc], R36 ;  /* 0x000efc2401007387 */ /* 0x0003e20000100800 */
[----:B------:R-:W-:-:S05]  /*854c0*/  IMAD.MOV.U32 R25, RZ, RZ, R36 ;  /* 0x000000ffff197224 */ /* 0x000fca00078e0024 */
[----:B------:R2:W-:Y:S04]  /*854d0*/  LDGSTS.E [R3+-0x70000], [R24.64], P0 ;  /* 0x9000000018037fae */ /* 0x0005e80008121844 */
[----:B-1----:R-:W3:Y:S01]  /*854e0*/  LDL.LU R36, [R1+0x103c] ;  /* 0x00103c0001247983 */ /* 0x002ee20000300800 */
[----:B------:R-:W-:-:S03]  /*854f0*/  IADD3 R33, P1, R33, R30, RZ ;  /* 0x0000001e21217210 */ /* 0x000fc60007f3e0ff */
[----:B------:R-:W4:Y:S02]  /*85500*/  LDL.LU R34, [R1+0x1040] ;  /* 0x0010400001227983 */ /* 0x000f240000300800 */
        /* <DEDUP_REMOVED lines=15> */
[----:B-1----:R-:W3:Y:S01]  /*85600*/  LDL.LU R29, [R1+0x10bc] ;  /* 0x0010bc00011d7983 */ /* 0x002ee20000300800 */
[----:B------:R-:W-:-:S03]  /*85610*/  IADD3 R26, P1, R26, R30, RZ ;  /* 0x0000001e1a1a7210 */ /* 0x000fc60007f3e0ff */
[----:B------:R-:W3:Y:S02]  /*85620*/  LDL.LU R28, [R1+0x10c0] ;  /* 0x0010c000011c7983 */ /* 0x000ee40000300800 */
[----:B------:R-:W-:Y:S02]  /*85630*/  IMAD.X R27, R27, 0x1, R2, P1 ;  /* 0x000000011b1b7824 */ /* 0x000fe400008e0602 */
[----:B------:R-:W-:Y:S01]  /*85640*/  STL [R1+0xfc0], R26 ;  /* 0x000fc01a01007387 */ /* 0x000fe20000100800 */
[----:B--2---:R-:W-:Y:S02]  /*85650*/  IMAD.MOV.U32 R24, RZ, RZ, R26 ;  /* 0x000000ffff187224 */ /* 0x004fe400078e001a */
[----:B------:R-:W-:Y:S01]  /*85660*/  IMAD.MOV.U32 R25, RZ, RZ, R27 ;  /* 0x000000ffff197224 */ /* 0x000fe200078e001b */
[----:B------:R1:W-:Y:S04]  /*85670*/  STL [R1+0xfbc], R27 ;  /* 0x000fbc1b01007387 */ /* 0x0003e80000100800 */
[----:B------:R2:W-:Y:S04]  /*85680*/  LDGSTS.E [R3+-0x6d000], [R24.64], P0 ;  /* 0x9300000018037fae */ /* 0x0005e80008121844 */
[----:B-1----:R-:W3:Y:S04]  /*85690*/  LDL.LU R27, [R1+0x10fc] ;  /* 0x0010fc00011b7983 */ /* 0x002ee80000300800 */
[----:B------:R-:W3:Y:S01]  /*856a0*/  LDL.LU R26, [R1+0x1100] ;  /* 0x00110000011a7983 */ /* 0x000ee20000300800 */
[----:B------:R-:W-:-:S04]  /*856b0*/  IADD3 R37, P1, R37, R30, RZ ;  /* 0x0000001e25257210 */ /* 0x000fc80007f3e0ff */
[----:B------:R-:W-:Y:S01]  /*856c0*/  IADD3.X R38, R38, R2, RZ, P1, !PT ;  /* 0x0000000226267210 */ /* 0x000fe20000ffe4ff */
[----:B------:R1:W-:Y:S04]  /*856d0*/  STL [R1+0x1000], R37 ;  /* 0x0010002501007387 */ /* 0x0003e80000100800 */
[----:B------:R1:W-:Y:S04]  /*856e0*/  STL [R1+0xffc], R38 ;  /* 0x000ffc2601007387 */ /* 0x0003e80000100800 */
[----:B------:R-:W3:Y:S04]  /*856f0*/  LDL.LU R46, [R1+0x113c] ;  /* 0x00113c00012e7983 */ /* 0x000ee80000300800 */
[----:B------:R-:W3:Y:S01]  /*85700*/  LDL.LU R40, [R1+0x1140] ;  /* 0x0011400001287983 */ /* 0x000ee20000300800 */
[----:B--2---:R-:W-:-:S02]  /*85710*/  IMAD.MOV.U32 R24, RZ, RZ, R37 ;  /* 0x000000ffff187224 */ /* 0x004fc400078e0025 */
[----:B------:R-:W-:Y:S01]  /*85720*/  IMAD.MOV.U32 R25, RZ, RZ, R38 ;  /* 0x000000ffff197224 */ /* 0x000fe200078e0026 */
[----:B-1----:R-:W2:Y:S04]  /*85730*/  LDL.LU R37, [R1+0x1180] ;  /* 0x0011800001257983 */ /* 0x002ea80000300800 */
[----:B------:R1:W-:Y:S01]  /*85740*/  LDGSTS.E [R3+-0x6c000], [R24.64], P0 ;  /* 0x9400000018037fae */ /* 0x0003e20008121844 */
[----:B----4-:R-:W-:-:S05]  /*85750*/  IADD3 R34, P1, R34, R30, RZ ;  /* 0x0000001e22227210 */ /* 0x010fca0007f3e0ff */
[----:B---3--:R-:W-:Y:S01]  /*85760*/  IMAD.X R36, R36, 0x1, R2, P1 ;  /* 0x0000000124247824 */ /* 0x008fe200008e0602 */
[----:B------:R-:W-:Y:S01]  /*85770*/  STL [R1+0x1040], R34 ;  /* 0x0010402201007387 */ /* 0x000fe20000100800 */
[----:B-1----:R-:W-:Y:S02]  /*85780*/  MOV R24, R34 ;  /* 0x0000002200187202 */ /* 0x002fe40000000f00 */
[----:B------:R-:W-:Y:S01]  /*85790*/  IMAD.MOV.U32 R25, RZ, RZ, R36 ;  /* 0x000000ffff197224 */ /* 0x000fe200078e0024 */
[----:B------:R1:W-:Y:S04]  /*857a0*/  STL [R1+0x103c], R36 ;  /* 0x00103c2401007387 */ /* 0x0003e80000100800 */
[----:B------:R-:W3:Y:S04]  /*857b0*/  LDL.LU R38, [R1+0x117c] ;  /* 0x00117c0001267983 */ /* 0x000ee80000300800 */
[----:B------:R4:W-:Y:S04]  /*857c0*/  LDGSTS.E [R3+-0x6b000], [R24.64], P0 ;  /* 0x9500000018037fae */ /* 0x0009e80008121844 */
[----:B-1----:R-:W3:Y:S01]  /*857d0*/  LDL.LU R36, [R1+0x11bc] ;  /* 0x0011bc0001247983 */ /* 0x002ee20000300800 */
[----:B------:R-:W-:-:S03]  /*857e0*/  IADD3 R33, P1, R33, R30, RZ ;  /* 0x0000001e21217210 */ /* 0x000fc60007f3e0ff */
[----:B------:R-:W3:Y:S02]  /*857f0*/  LDL.LU R34, [R1+0x11c0] ;  /* 0x0011c00001227983 */ /* 0x000ee40000300800 */
[----:B------:R-:W-:Y:S02]  /*85800*/  IMAD.X R35, R35, 0x1, R2, P1 ;  /* 0x0000000123237824 */ /* 0x000fe400008e0602 */
[----:B------:R-:W-:Y:S01]  /*85810*/  STL [R1+0x1080], R33 ;  /* 0x0010802101007387 */ /* 0x000fe20000100800 */
[----:B----4-:R-:W-:Y:S02]  /*85820*/  IMAD.MOV.U32 R24, RZ, RZ, R33 ;  /* 0x000000ffff187224 */ /* 0x010fe400078e0021 */
[----:B------:R-:W-:Y:S01]  /*85830*/  MOV R25, R35 ;  /* 0x0000002300197202 */ /* 0x000fe20000000f00 */
[----:B------:R1:W-:Y:S04]  /*85840*/  STL [R1+0x107c], R35 ;  /* 0x00107c2301007387 */ /* 0x0003e80000100800 */
[----:B------:R4:W-:Y:S04]  /*85850*/  LDGSTS.E [R3+-0x6a000], [R24.64], P0 ;  /* 0x9600000018037fae */ /* 0x0009e80008121844 */
[----:B-1----:R-:W3:Y:S01]  /*85860*/  LDL.LU R35, [R1+0x11fc] ;  /* 0x0011fc0001237983 */ /* 0x002ee20000300800 */
[----:B------:R-:W-:-:S03]  /*85870*/  IADD3 R28, P1, R28, R30, RZ ;  /* 0x0000001e1c1c7210 */ /* 0x000fc60007f3e0ff */
[----:B------:R-:W3:Y:S02]  /*85880*/  LDL.LU R33, [R1+0x1200] ;  /* 0x0012000001217983 */ /* 0x000ee40000300800 */
[----:B------:R-:W-:Y:S02]  /*85890*/  IMAD.X R29, R29, 0x1, R2, P1 ;  /* 0x000000011d1d7824 */ /* 0x000fe400008e0602 */
[----:B----4-:R-:W-:Y:S02]  /*858a0*/  IMAD.MOV.U32 R24, RZ, RZ, R28 ;  /* 0x000000ffff187224 */ /* 0x010fe400078e001c */
[----:B------:R-:W-:Y:S01]  /*858b0*/  IMAD.MOV.U32 R25, RZ, RZ, R29 ;  /* 0x000000ffff197224 */ /* 0x000fe200078e001d */
[----:B------:R-:W-:Y:S04]  /*858c0*/  STL [R1+0x10c0], R28 ;  /* 0x0010c01c01007387 */ /* 0x000fe80000100800 */
[----:B------:R-:W-:Y:S04]  /*858d0*/  STL [R1+0x10bc], R29 ;  /* 0x0010bc1d01007387 */ /* 0x000fe80000100800 */
[----:B------:R1:W-:Y:S01]  /*858e0*/  LDGSTS.E [R3+-0x69000], [R24.64], P0 ;  /* 0x9700000018037fae */ /* 0x0003e20008121844 */
[----:B------:R-:W-:-:S04]  /*858f0*/  IADD3 R26, P1, R26, R30, RZ ;  /* 0x0000001e1a1a7210 */ /* 0x000fc80007f3e0ff */
[----:B------:R-:W-:Y:S01]  /*85900*/  IADD3.X R27, R27, R2, RZ, P1, !PT ;  /* 0x000000021b1b7210 */ /* 0x000fe20000ffe4ff */
[----:B------:R-:W-:Y:S01]  /*85910*/  STL [R1+0x1100], R26 ;  /* 0x0011001a01007387 */ /* 0x000fe20000100800 */
[----:B-1----:R-:W-:-:S03]  /*85920*/  IMAD.MOV.U32 R24, RZ, RZ, R26 ;  /* 0x000000ffff187224 */ /* 0x002fc600078e001a */
[----:B------:R1:W-:Y:S01]  /*85930*/  STL [R1+0x10fc], R27 ;  /* 0x0010fc1b01007387 */ /* 0x0003e20000100800 */
[----:B------:R-:W-:-:S05]  /*85940*/  IMAD.MOV.U32 R25, RZ, RZ, R27 ;  /* 0x000000ffff197224 */ /* 0x000fca00078e001b */
[----:B------:R4:W-:Y:S04]  /*85950*/  LDGSTS.E [R3+-0x68000], [R24.64], P0 ;  /* 0x9800000018037fae */ /* 0x0009e80008121844 */
[----:B-1----:R-:W3:Y:S04]  /*85960*/  LDL.LU.64 R26, [R1+0xb20] ;  /* 0x000b2000011a7983 */ /* 0x002ee80000300a00 */
[----:B------:R-:W3:Y:S04]  /*85970*/  LDL.LU.64 R28, [R1+0xae0] ;  /* 0x000ae000011c7983 */ /* 0x000ee80000300a00 */
[----:B------:R-:W3:Y:S01]  /*85980*/  LDL.LU.64 R42, [R1+0xaa0] ;  /* 0x000aa000012a7983 */ /* 0x000ee20000300a00 */
[----:B------:R-:W-:-:S05]  /*85990*/  IADD3 R40, P1, R40, R30, RZ ;  /* 0x0000001e28287210 */ /* 0x000fca0007f3e0ff */
[----:B------:R-:W-:Y:S01]  /*859a0*/  IMAD.X R46, R46, 0x1, R2, P1 ;  /* 0x000000012e2e7824 */ /* 0x000fe200008e0602 */
[----:B--2---:R-:W-:Y:S02]  /*859b0*/  IADD3 R37, P1, R37, R30, RZ ;  /* 0x0000001e25257210 */ /* 0x004fe40007f3e0ff */
[----:B----4-:R-:W-:Y:S01]  /*859c0*/  MOV R24, R40 ;  /* 0x0000002800187202 */ /* 0x010fe20000000f00 */
[----:B------:R-:W-:-:S05]  /*859d0*/  IMAD.MOV.U32 R25, RZ, RZ, R46 ;  /* 0x000000ffff197224 */ /* 0x000fca00078e002e */
[----:B------:R1:W-:Y:S02]  /*859e0*/  LDGSTS.E [R3+-0x67000], [R24.64], P0 ;  /* 0x9900000018037fae */ /* 0x0003e40008121844 */
[----:B-1----:R-:W-:Y:S02]  /*859f0*/  IMAD.MOV.U32 R24, RZ, RZ, R37 ;  /* 0x000000ffff187224 */ /* 0x002fe400078e0025 */
[----:B------:R-:W-:Y:S04]  /*85a00*/  STL [R1+0x1140], R40 ;  /* 0x0011402801007387 */ /* 0x000fe80000100800 */
[----:B------:R-:W-:Y:S04]  /*85a10*/  STL [R1+0x113c], R46 ;  /* 0x00113c2e01007387 */ /* 0x000fe80000100800 */
[----:B------:R-:W-:Y:S01]  /*85a20*/  STL [R1+0x1180], R37 ;  /* 0x0011802501007387 */ /* 0x000fe20000100800 */
[----:B---3--:R-:W-:-:S05]  /*85a30*/  IMAD.X R38, R38, 0x1, R2, P1 ;  /* 0x0000000126267824 */ /* 0x008fca00008e0602 */
[----:B------:R-:W-:-:S05]  /*85a40*/  MOV R25, R38 ;  /* 0x0000002600197202 */ /* 0x000fca0000000f00 */
[----:B------:R1:W-:Y:S01]  /*85a50*/  LDGSTS.E [R3+-0x66000], [R24.64], P0 ;  /* 0x9a00000018037fae */ /* 0x0003e20008121844 */
[----:B------:R-:W-:-:S05]  /*85a60*/  IADD3 R34, P1, R34, R30, RZ ;  /* 0x0000001e22227210 */ /* 0x000fca0007f3e0ff */
[----:B------:R-:W-:Y:S02]  /*85a70*/  IMAD.X R36, R36, 0x1, R2, P1 ;  /* 0x0000000124247824 */ /* 0x000fe400008e0602 */
[----:B-1----:R-:W-:Y:S02]  /*85a80*/  IMAD.MOV.U32 R24, RZ, RZ, R34 ;  /* 0x000000ffff187224 */ /* 0x002fe400078e0022 */
[----:B------:R-:W-:Y:S01]  /*85a90*/  IMAD.MOV.U32 R25, RZ, RZ, R36 ;  /* 0x000000ffff197224 */ /* 0x000fe200078e0024 */
[----:B------:R1:W-:Y:S04]  /*85aa0*/  STL [R1+0x117c], R38 ;  /* 0x00117c2601007387 */ /* 0x0003e80000100800 */
[----:B------:R2:W-:Y:S01]  /*85ab0*/  LDGSTS.E [R3+-0x65000], [R24.64], P0 ;  /* 0x9b00000018037fae */ /* 0x0005e20008121844 */
[----:B------:R-:W-:-:S04]  /*85ac0*/  IADD3 R33, P1, R33, R30, RZ ;  /* 0x0000001e21217210 */ /* 0x000fc80007f3e0ff */
[----:B------:R-:W-:Y:S01]  /*85ad0*/  IADD3.X R35, R35, R2, RZ, P1, !PT ;  /* 0x0000000223237210 */ /* 0x000fe20000ffe4ff */
[----:B------:R3:W-:Y:S01]  /*85ae0*/  STL [R1+0x11c0], R34 ;  /* 0x0011c02201007387 */ /* 0x0007e20000100800 */
[----:B--2---:R-:W-:-:S03]  /*85af0*/  IMAD.MOV.U32 R24, RZ, RZ, R33 ;  /* 0x000000ffff187224 */ /* 0x004fc600078e0021 */
[----:B------:R-:W-:Y:S01]  /*85b00*/  IMAD.MOV.U32 R25, RZ, RZ, R35 ;  /* 0x000000ffff197224 */ /* 0x000fe200078e0023 */
[----:B------:R-:W-:Y:S04]  /*85b10*/  STL [R1+0x11bc], R36 ;  /* 0x0011bc2401007387 */ /* 0x000fe80000100800 */
[----:B-1----:R-:W2:Y:S04]  /*85b20*/  LDL.LU R38, [R1+0x15f8] ;  /* 0x0015f80001267983 */ /* 0x002ea80000300800 */
[----:B---3--:R-:W3:Y:S04]  /*85b30*/  LDL.LU R34, [R1+0x15fc] ;  /* 0x0015fc0001227983 */ /* 0x008ee80000300800 */
[----:B------:R1:W-:Y:S04]  /*85b40*/  LDGSTS.E [R3+-0x64000], [R24.64], P0 ;  /* 0x9c00000018037fae */ /* 0x0003e80008121844 */
[----:B------:R-:W-:Y:S01]  /*85b50*/  STL [R1+0x1200], R33 ;  /* 0x0012002101007387 */ /* 0x000fe20000100800 */
[----:B-1----:R-:W-:-:S03]  /*85b60*/  IADD3 R24, P1, R26, R30, RZ ;  /* 0x0000001e1a187210 */ /* 0x002fc60007f3e0ff */
[----:B------:R1:W-:Y:S02]  /*85b70*/  STL [R1+0x11fc], R35 ;  /* 0x0011fc2301007387 */ /* 0x0003e40000100800 */
[----:B------:R-:W-:Y:S01]  /*85b80*/  IMAD.X R3, R27, 0x1, R2, P1 ;  /* 0x000000011b037824 */ /* 0x000fe200008e0602 */
[----:B------:R-:W-:Y:S01]  /*85b90*/  IADD3 R26, P1, R28, R30, RZ ;  /* 0x0000001e1c1a7210 */ /* 0x000fe20007f3e0ff */
[----:B------:R-:W4:Y:S03]  /*85ba0*/  LDL.LU R37, [R1+0xb44] ;  /* 0x000b440001257983 */ /* 0x000f260000300800 */
[----:B------:R-:W-:Y:S01]  /*85bb0*/  IADD3.X R25, R29, R2, RZ, P1, !PT ;  /* 0x000000021d197210 */ /* 0x000fe20000ffe4ff */
[----:B-1----:R-:W4:Y:S01]  /*85bc0*/  LDL.LU R35, [R1+0xb48] ;  /* 0x000b480001237983 */ /* 0x002f220000300800 */
[----:B------:R-:W-:Y:S01]  /*85bd0*/  IADD3 R28, P1, R42, R30, RZ ;  /* 0x0000001e2a1c7210 */ /* 0x000fe20007f3e0ff */
[----:B------:R-:W-:Y:S01]  /*85be0*/  IMAD.MOV.U32 R42, RZ, RZ, R24 ;  /* 0x000000ffff2a7224 */ /* 0x000fe200078e0018 */
[----:B------:R-:W-:Y:S01]  /*85bf0*/  IADD3 R29, R21, 0x100000, RZ ;  /* 0x00100000151d7810 */ /* 0x000fe20007ffe0ff */
[----:B------:R-:W4:Y:S02]  /*85c00*/  LDL.LU R36, [R1+0xb84] ;  /* 0x000b840001247983 */ /* 0x000f240000300800 */
[----:B------:R-:W-:-:S02]  /*85c10*/  IMAD.X R27, R43, 0x1, R2, P1 ;  /* 0x000000012b1b7824 */ /* 0x000fc400008e0602 */
[----:B------:R-:W4:Y:S01]  /*85c20*/  LDL.LU R33, [R1+0xb88] ;  /* 0x000b880001217983 */ /* 0x000f220000300800 */
[----:B------:R-:W-:Y:S01]  /*85c30*/  IMAD.MOV.U32 R43, RZ, RZ, R3 ;  /* 0x000000ffff2b7224 */ /* 0x000fe200078e0003 */
[----:B------:R-:W-:Y:S02]  /*85c40*/  IADD3 R3, R21, 0x100000, RZ ;  /* 0x0010000015037810 */ /* 0x000fe40007ffe0ff */
[----:B------:R-:W-:Y:S02]  /*85c50*/  MOV R24, R26 ;  /* 0x0000001a00187202 */ /* 0x000fe40000000f00 */
[----:B------:R1:W-:Y:S04]  /*85c60*/  STL.64 [R1+0xb20], R42 ;  /* 0x000b202a01007387 */ /* 0x0003e80000100a00 */
[----:B------:R1:W-:Y:S04]  /*85c70*/  LDGSTS.E [R29+-0x63000], [R42.64], P0 ;  /* 0x9d0000002a1d7fae */ /* 0x0003e80008121844 */
[----:B------:R1:W-:Y:S04]  /*85c80*/  LDGSTS.E [R3+-0x62000], [R24.64], P0 ;  /* 0x9e00000018037fae */ /* 0x0003e80008121844 */
[----:B-1----:R-:W4:Y:S04]  /*85c90*/  LDL.LU R42, [R1+0xbc4] ;  /* 0x000bc400012a7983 */ /* 0x002f280000300800 */
[----:B------:R-:W4:Y:S04]  /*85ca0*/  LDL.LU R40, [R1+0xbc8] ;  /* 0x000bc80001287983 */ /* 0x000f280000300800 */
[----:B------:R1:W-:Y:S02]  /*85cb0*/  STL.64 [R1+0xae0], R24 ;  /* 0x000ae01801007387 */ /* 0x0003e40000100a00 */
[----:B-1----:R-:W-:-:S02]  /*85cc0*/  IMAD.MOV.U32 R24, RZ, RZ, R28 ;  /* 0x000000ffff187224 */ /* 0x002fc400078e001c */
[----:B------:R-:W-:-:S05]  /*85cd0*/  IMAD.MOV.U32 R25, RZ, RZ, R27 ;  /* 0x000000ffff197224 */ /* 0x000fca00078e001b */
[----:B------:R1:W-:Y:S04]  /*85ce0*/  STL.64 [R1+0xaa0], R24 ;  /* 0x000aa01801007387 */ /* 0x0003e80000100a00 */
[----:B------:R-:W4:Y:S04]  /*85cf0*/  LDL.LU R27, [R1+0xc04] ;  /* 0x000c0400011b7983 */ /* 0x000f280000300800 */
[----:B------:R-:W4:Y:S01]  /*85d00*/  LDL.LU R26, [R1+0xc08] ;  /* 0x000c0800011a7983 */ /* 0x000f220000300800 */
[----:B------:R-:W-:Y:S02]  /*85d10*/  LOP3.LUT R44, R44, 0x7f, RZ, 0xc0, !PT ;  /* 0x0000007f2c2c7812 */ /* 0x000fe400078ec0ff */
[----:B------:R-:W-:-:S03]  /*85d20*/  IADD3 R21, R21, 0x100000, RZ ;  /* 0x0010000015157810 */ /* 0x000fc60007ffe0ff */
[----:B------:R-:W-:Y:S02]  /*85d30*/  IMAD.SHL.U32 R44, R44, 0x4, RZ ;  /* 0x000000042c2c7824 */ /* 0x000fe400078e00ff */
[----:B------:R1:W-:Y:S03]  /*85d40*/  LDGSTS.E [R21+-0x61000], [R24.64], P0 ;  /* 0x9f00000018157fae */ /* 0x0003e60008121844 */
[----:B------:R-:W-:-:S04]  /*85d50*/  LOP3.LUT R43, R44, 0x10, RZ, 0x3c, !PT ;  /* 0x000000102c2b7812 */ /* 0x000fc800078e3cff */
[----:B------:R-:W-:-:S04]  /*85d60*/  LEA R3, R41, R43, 0x11 ;  /* 0x0000002b29037211 */ /* 0x000fc800078e88ff */
[----:B-1----:R-:W-:Y:S02]  /*85d70*/  IADD3 R21, R3, 0x100000, RZ ;  /* 0x0010000003157810 */ /* 0x002fe40007ffe0ff */
[----:B---3--:R-:W-:-:S05]  /*85d80*/  IADD3 R34, P1, R34, R30, RZ ;  /* 0x0000001e22227210 */ /* 0x008fca0007f3e0ff */
[----:B--2---:R-:W-:Y:S01]  /*85d90*/  IMAD.X R38, R38, 0x1, R2, P1 ;  /* 0x0000000126267824 */ /* 0x004fe200008e0602 */
[----:B------:R-:W-:Y:S01]  /*85da0*/  STL [R1+0x15fc], R34 ;  /* 0x0015fc2201007387 */ /* 0x000fe20000100800 */
[----:B------:R-:W-:Y:S02]  /*85db0*/  IMAD.MOV.U32 R24, RZ, RZ, R34 ;  /* 0x000000ffff187224 */ /* 0x000fe400078e0022 */
[----:B------:R-:W-:Y:S01]  /*85dc0*/  IMAD.MOV.U32 R25, RZ, RZ, R38 ;  /* 0x000000ffff197224 */ /* 0x000fe200078e0026 */
[----:B------:R1:W-:Y:S04]  /*85dd0*/  STL [R1+0x15f8], R38 ;  /* 0x0015f82601007387 */ /* 0x0003e80000100800 */
[----:B------:R2:W-:Y:S04]  /*85de0*/  LDGSTS.E [R21+-0x7fe00], [R24.64], P0 ;  /* 0x8020000018157fae */ /* 0x0005e80008121844 */
[----:B-1----:R-:W3:Y:S04]  /*85df0*/  LDL.LU R38, [R1+0xc44] ;  /* 0x000c440001267983 */ /* 0x002ee80000300800 */
[----:B------:R-:W3:Y:S01]  /*85e00*/  LDL.LU R34, [R1+0xc48] ;  /* 0x000c480001227983 */ /* 0x000ee20000300800 */
[----:B----4-:R-:W-:-:S04]  /*85e10*/  IADD3 R35, P1, R35, R30, RZ ;  /* 0x0000001e23237210 */ /* 0x010fc80007f3e0ff */
[----:B------:R-:W-:Y:S01]  /*85e20*/  IADD3.X R37, R37, R2, RZ, P1, !PT ;  /* 0x0000000225257210 */ /* 0x000fe20000ffe4ff */
[----:B------:R-:W-:Y:S01]  /*85e30*/  STL [R1+0xb48], R35 ;  /* 0x000b482301007387 */ /* 0x000fe20000100800 */
[----:B------:R-:W-:-:S03]  /*85e40*/  IADD3 R33, P1, R33, R30, RZ ;  /* 0x0000001e21217210 */ /* 0x000fc60007f3e0ff */
[----:B------:R1:W-:Y:S01]  /*85e50*/  STL [R1+0xb44], R37 ;  /* 0x000b442501007387 */ /* 0x0003e20000100800 */
[----:B--2---:R-:W-:Y:S02]  /*85e60*/  IMAD.MOV.U32 R25, RZ, RZ, R37 ;  /* 0x000000ffff197224 */ /* 0x004fe400078e0025 */
[----:B------:R-:W-:Y:S02]  /*85e70*/  IMAD.MOV.U32 R24, RZ, RZ, R35 ;  /* 0x000000ffff187224 */ /* 0x000fe400078e0023 */
[----:B------:R-:W-:-:S03]  /*85e80*/  IMAD.X R36, R36, 0x1, R2, P1 ;  /* 0x0000000124247824 */ /* 0x000fc600008e0602 */
[----:B------:R2:W-:Y:S04]  /*85e90*/  LDGSTS.E [R21+-0x7ee00], [R24.64], P0 ;  /* 0x8120000018157fae */ /* 0x0005e80008121844 */
[----:B-1----:R-:W4:Y:S04]  /*85ea0*/  LDL.LU R37, [R1+0xc84] ;  /* 0x000c840001257983 */ /* 0x002f280000300800 */
[----:B------:R-:W4:Y:S04]  /*85eb0*/  LDL.LU R35, [R1+0xc88] ;  /* 0x000c880001237983 */ /* 0x000f280000300800 */
[----:B------:R-:W-:Y:S01]  /*85ec0*/  STL [R1+0xb88], R33 ;  /* 0x000b882101007387 */ /* 0x000fe20000100800 */
[----:B--2---:R-:W-:Y:S01]  /*85ed0*/  IMAD.MOV.U32 R25, RZ, RZ, R36 ;  /* 0x000000ffff197224 */ /* 0x004fe200078e0024 */
[----:B------:R-:W-:-:S02]  /*85ee0*/  MOV R24, R33 ;  /* 0x0000002100187202 */ /* 0x000fc40000000f00 */
[----:B------:R1:W-:Y:S01]  /*85ef0*/  STL [R1+0xb84], R36 ;  /* 0x000b842401007387 */ /* 0x0003e20000100800 */
[----:B------:R-:W-:-:S03]  /*85f00*/  IADD3 R40, P1, R40, R30, RZ ;  /* 0x0000001e28287210 */ /* 0x000fc60007f3e0ff */
[----:B------:R2:W-:Y:S02]  /*85f10*/  LDGSTS.E [R21+-0x7de00], [R24.64], P0 ;  /* 0x8220000018157fae */ /* 0x0005e40008121844 */
[----:B------:R-:W-:Y:S02]  /*85f20*/  IMAD.X R42, R42, 0x1, R2, P1 ;  /* 0x000000012a2a7824 */ /* 0x000fe400008e0602 */
[----:B-1----:R-:W4:Y:S04]  /*85f30*/  LDL.LU R36, [R1+0xcc4] ;  /* 0x000cc40001247983 */ /* 0x002f280000300800 */
[----:B------:R-:W4:Y:S01]  /*85f40*/  LDL.LU R33, [R1+0xcc8] ;  /* 0x000cc80001217983 */ /* 0x000f220000300800 */
[----:B--2---:R-:W-:Y:S01]  /*85f50*/  IMAD.MOV.U32 R24, RZ, RZ, R40 ;  /* 0x000000ffff187224 */ /* 0x004fe200078e0028 */
[----:B------:R-:W-:-:S02]  /*85f60*/  MOV R25, R42 ;  /* 0x0000002a00197202 */ /* 0x000fc40000000f00 */
[----:B------:R-:W-:Y:S04]  /*85f70*/  STL [R1+0xbc8], R40 ;  /* 0x000bc82801007387 */ /* 0x000fe80000100800 */
[----:B------:R-:W-:Y:S04]  /*85f80*/  STL [R1+0xbc4], R42 ;  /* 0x000bc42a01007387 */ /* 0x000fe80000100800 */
[----:B------:R-:W4:Y:S04]  /*85f90*/  LDL.LU R29, [R1+0xd04] ;  /* 0x000d0400011d7983 */ /* 0x000f280000300800 */
[----:B------:R-:W4:Y:S01]  /*85fa0*/  LDL.LU R28, [R1+0xd08] ;  /* 0x000d0800011c7983 */ /* 0x000f220000300800 */
[----:B------:R-:W-:-:S03]  /*85fb0*/  IADD3 R26, P1, R26, R30, RZ ;  /* 0x0000001e1a1a7210 */ /* 0x000fc60007f3e0ff */
[----:B------:R1:W-:Y:S02]  /*85fc0*/  LDGSTS.E [R21+-0x7ce00], [R24.64], P0 ;  /* 0x8320000018157fae */ /* 0x0003e40008121844 */
[----:B------:R-:W-:Y:S02]  /*85fd0*/  IMAD.X R27, R27, 0x1, R2, P1 ;  /* 0x000000011b1b7824 */ /* 0x000fe400008e0602 */
[----:B------:R-:W-:Y:S04]  /*85fe0*/  STL [R1+0xc08], R26 ;  /* 0x000c081a01007387 */ /* 0x000fe80000100800 */
[----:B------:R1:W-:Y:S02]  /*85ff0*/  STL [R1+0xc04], R27 ;  /* 0x000c041b01007387 */ /* 0x0003e40000100800 */
[----:B-1----:R-:W-:-:S02]  /*86000*/  IMAD.MOV.U32 R25, RZ, RZ, R27 ;  /* 0x000000ffff197224 */ /* 0x002fc400078e001b */
[----:B------:R-:W-:Y:S01]  /*86010*/  IMAD.MOV.U32 R24, RZ, RZ, R26 ;  /* 0x000000ffff187224 */ /* 0x000fe200078e001a */
[----:B------:R-:W4:Y:S04]  /*86020*/  LDL.LU R27, [R1+0xd44] ;  /* 0x000d4400011b7983 */ /* 0x000f280000300800 */
[----:B------:R-:W4:Y:S04]  /*86030*/  LDL.LU R26, [R1+0xd48] ;  /* 0x000d4800011a7983 */ /* 0x000f280000300800 */
[----:B------:R1:W-:Y:S01]  /*86040*/  LDGSTS.E [R21+-0x7be00], [R24.64], P0 ;  /* 0x8420000018157fae */ /* 0x0003e20008121844 */
[----:B---3--:R-:W-:-:S04]  /*86050*/  IADD3 R34, P1, R34, R30, RZ ;  /* 0x0000001e22227210 */ /* 0x008fc80007f3e0ff */
[----:B------:R-:W-:Y:S01]  /*86060*/  IADD3.X R38, R38, R2, RZ, P1, !PT ;  /* 0x0000000226267210 */ /* 0x000fe20000ffe4ff */
[----:B------:R-:W-:Y:S01]  /*86070*/  STL [R1+0xc48], R34 ;  /* 0x000c482201007387 */ /* 0x000fe20000100800 */
[----:B-1----:R-:W-:-:S03]  /*86080*/  IMAD.MOV.U32 R24, RZ, RZ, R34 ;  /* 0x000000ffff187224 */ /* 0x002fc600078e0022 */
[----:B------:R1:W-:Y:S01]  /*86090*/  STL [R1+0xc44], R38 ;  /* 0x000c442601007387 */ /* 0x0003e20000100800 */
[----:B------:R-:W-:-:S05]  /*860a0*/  IMAD.MOV.U32 R25, RZ, RZ, R38 ;  /* 0x000000ffff197224 */ /* 0x000fca00078e0026 */
[----:B------:R3:W-:Y:S04]  /*860b0*/  LDGSTS.E [R21+-0x7ae00], [R24.64], P0 ;  /* 0x8520000018157fae */ /* 0x0007e80008121844 */
[----:B-1----:R-:W2:Y:S04]  /*860c0*/  LDL.LU R38, [R1+0xd84] ;  /* 0x000d840001267983 */ /* 0x002ea80000300800 */
[----:B------:R-:W2:Y:S01]  /*860d0*/  LDL.LU R34, [R1+0xd88] ;  /* 0x000d880001227983 */ /* 0x000ea20000300800 */
[----:B----4-:R-:W-:-:S05]  /*860e0*/  IADD3 R35, P1, R35, R30, RZ ;  /* 0x0000001e23237210 */ /* 0x010fca0007f3e0ff */
[----:B------:R-:W-:Y:S01]  /*860f0*/  IMAD.X R37, R37, 0x1, R2, P1 ;  /* 0x0000000125257824 */ /* 0x000fe200008e0602 */
[----:B------:R-:W-:Y:S01]  /*86100*/  STL [R1+0xc88], R35 ;  /* 0x000c882301007387 */ /* 0x000fe20000100800 */
[----:B---3--:R-:W-:Y:S02]  /*86110*/  MOV R24, R35 ;  /* 0x0000002300187202 */ /* 0x008fe40000000f00 */
[----:B------:R-:W-:Y:S01]  /*86120*/  IMAD.MOV.U32 R25, RZ, RZ, R37 ;  /* 0x000000ffff197224 */ /* 0x000fe200078e0025 */
[----:B------:R1:W-:Y:S04]  /*86130*/  STL [R1+0xc84], R37 ;  /* 0x000c842501007387 */ /* 0x0003e80000100800 */
[----:B------:R3:W-:Y:S04]  /*86140*/  LDGSTS.E [R21+-0x79e00], [R24.64], P0 ;  /* 0x8620000018157fae */ /* 0x0007e80008121844 */
[----:B-1----:R-:W4:Y:S01]  /*86150*/  LDL.LU R37, [R1+0xdc4] ;  /* 0x000dc40001257983 */ /* 0x002f220000300800 */
[----:B------:R-:W-:-:S03]  /*86160*/  IADD3 R33, P1, R33, R30, RZ ;  /* 0x0000001e21217210 */ /* 0x000fc60007f3e0ff */
[----:B------:R-:W4:Y:S02]  /*86170*/  LDL.LU R35, [R1+0xdc8] ;  /* 0x000dc80001237983 */ /* 0x000f240000300800 */
[----:B------:R-:W-:Y:S02]  /*86180*/  IMAD.X R36, R36, 0x1, R2, P1 ;  /* 0x0000000124247824 */ /* 0x000fe400008e0602 */
[----:B------:R-:W-:Y:S01]  /*86190*/  STL [R1+0xcc8], R33 ;  /* 0x000cc82101007387 */ /* 0x000fe20000100800 */
[----:B---3--:R-:W-:-:S03]  /*861a0*/  IMAD.MOV.U32 R24, RZ, RZ, R33 ;  /* 0x000000ffff187224 */ /* 0x008fc600078e0021 */
[----:B------:R1:W-:Y:S01]  /*861b0*/  STL [R1+0xcc4], R36 ;  /* 0x000cc42401007387 */ /* 0x0003e20000100800 */
[----:B------:R-:W-:Y:S02]  /*861c0*/  MOV R25, R36 ;  /* 0x0000002400197202 */ /* 0x000fe40000000f00 */
[----:B------:R-:W-:-:S03]  /*861d0*/  IADD3 R28, P1, R28, R30, RZ ;  /* 0x0000001e1c1c7210 */ /* 0x000fc60007f3e0ff */
[----:B------:R3:W-:Y:S04]  /*861e0*/  LDGSTS.E [R21+-0x78e00], [R24.64], P0 ;  /* 0x8720000018157fae */ /* 0x0007e80008121844 */
[----:B-1----:R-:W4:Y:S01]  /*861f0*/  LDL.LU R36, [R1+0xe04] ;  /* 0x000e040001247983 */ /* 0x002f220000300800 */
[----:B------:R-:W-:-:S03]  /*86200*/  IMAD.X R29, R29, 0x1, R2, P1 ;  /* 0x000000011d1d7824 */ /* 0x000fc600008e0602 */
[----:B------:R-:W4:Y:S04]  /*86210*/  LDL.LU R33, [R1+0xe08] ;  /* 0x000e080001217983 */ /* 0x000f280000300800 */
[----:B------:R-:W-:Y:S01]  /*86220*/  STL [R1+0xd08], R28 ;  /* 0x000d081c01007387 */ /* 0x000fe20000100800 */
[----:B---3--:R-:W-:Y:S02]  /*86230*/  IMAD.MOV.U32 R24, RZ, RZ, R28 ;  /* 0x000000ffff187224 */ /* 0x008fe400078e001c */
[----:B------:R-:W-:Y:S01]  /*86240*/  IMAD.MOV.U32 R25, RZ, RZ, R29 ;  /* 0x000000ffff197224 */ /* 0x000fe200078e001d */
[----:B------:R1:W-:Y:S04]  /*86250*/  STL [R1+0xd04], R29 ;  /* 0x000d041d01007387 */ /* 0x0003e80000100800 */
[----:B------:R3:W-:Y:S01]  /*86260*/  LDGSTS.E [R21+-0x77e00], [R24.64], P0 ;  /* 0x8820000018157fae */ /* 0x0007e20008121844 */
[----:B------:R-:W-:-:S03]  /*86270*/  IADD3 R26, P1, R26, R30, RZ ;  /* 0x0000001e1a1a7210 */ /* 0x000fc60007f3e0ff */
[----:B-1----:R-:W4:Y:S01]  /*86280*/  LDL.LU R29, [R1+0xe44] ;  /* 0x000e4400011d7983 */ /* 0x002f220000300800 */
[----:B------:R-:W-:-:S03]  /*86290*/  IADD3.X R27, R27, R2, RZ, P1, !PT ;  /* 0x000000021b1b7210 */ /* 0x000fc60000ffe4ff */
[----:B------:R-:W4:Y:S01]  /*862a0*/  LDL.LU R28, [R1+0xe48] ;  /* 0x000e4800011c7983 */ /* 0x000f220000300800 */
[----:B---3--:R-:W-:-:S03]  /*862b0*/  IMAD.MOV.U32 R24, RZ, RZ, R26 ;  /* 0x000000ffff187224 */ /* 0x008fc600078e001a */
[----:B------:R-:W-:Y:S01]  /*862c0*/  STL [R1+0xd48], R26 ;  /* 0x000d481a01007387 */ /* 0x000fe20000100800 */
[----:B------:R-:W-:-:S03]  /*862d0*/  IMAD.MOV.U32 R25, RZ, RZ, R27 ;  /* 0x000000ffff197224 */ /* 0x000fc600078e001b */
[----:B------:R1:W-:Y:S04]  /*862e0*/  STL [R1+0xd44], R27 ;  /* 0x000d441b01007387 */ /* 0x0003e80000100800 */
[----:B------:R3:W-:Y:S04]  /*862f0*/  LDGSTS.E [R21+-0x76e00], [R24.64], P0 ;  /* 0x8920000018157fae */ /* 0x0007e80008121844 */
[----:B-1----:R-:W4:Y:S04]  /*86300*/  LDL.LU R27, [R1+0xe84] ;  /* 0x000e8400011b7983 */ /* 0x002f280000300800 */
[----:B------:R-:W4:Y:S01]  /*86310*/  LDL.LU R26, [R1+0xe88] ;  /* 0x000e8800011a7983 */ /* 0x000f220000300800 */
[----:B--2---:R-:W-:-:S05]  /*86320*/  IADD3 R34, P1, R34, R30, RZ ;  /* 0x0000001e22227210 */ /* 0x004fca0007f3e0ff */
[----:B------:R-:W-:Y:S01]  /*86330*/  IMAD.X R38, R38, 0x1, R2, P1 ;  /* 0x0000000126267824 */ /* 0x000fe200008e0602 */
[----:B------:R-:W-:Y:S01]  /*86340*/  STL [R1+0xd88], R34 ;  /* 0x000d882201007387 */ /* 0x000fe20000100800 */
[----:B---3--:R-:W-:Y:S02]  /*86350*/  MOV R24, R34 ;  /* 0x0000002200187202 */ /* 0x008fe40000000f00 */
[----:B------:R-:W-:Y:S01]  /*86360*/  IMAD.MOV.U32 R25, RZ, RZ, R38 ;  /* 0x000000ffff197224 */ /* 0x000fe200078e0026 */
[----:B------:R1:W-:Y:S04]  /*86370*/  STL [R1+0xd84], R38 ;  /* 0x000d842601007387 */ /* 0x0003e80000100800 */
[----:B------:R2:W-:Y:S04]  /*86380*/  LDGSTS.E [R21+-0x75e00], [R24.64], P0 ;  /* 0x8a20000018157fae */ /* 0x0005e80008121844 */
[----:B-1----:R-:W3:Y:S04]  /*86390*/  LDL.LU R38, [R1+0xec4] ;  /* 0x000ec40001267983 */ /* 0x002ee80000300800 */
[----:B------:R-:W3:Y:S01]  /*863a0*/  LDL.LU R34, [R1+0xec8] ;  /* 0x000ec80001227983 */ /* 0x000ee20000300800 */
[----:B----4-:R-:W-:-:S05]  /*863b0*/  IADD3 R35, P1, R35, R30, RZ ;  /* 0x0000001e23237210 */ /* 0x010fca0007f3e0ff */
[----:B------:R-:W-:Y:S01]  /*863c0*/  IMAD.X R37, R37, 0x1, R2, P1 ;  /* 0x0000000125257824 */ /* 0x000fe200008e0602 */
[----:B------:R-:W-:Y:S01]  /*863d0*/  STL [R1+0xdc8], R35 ;  /* 0x000dc82301007387 */ /* 0x000fe20000100800 */
[----:B--2---:R-:W-:-:S03]  /*863e0*/  IMAD.MOV.U32 R24, RZ, RZ, R35 ;  /* 0x000000ffff187224 */ /* 0x004fc600078e0023 */
[----:B------:R1:W-:Y:S01]  /*863f0*/  STL [R1+0xdc4], R37 ;  /* 0x000dc42501007387 */ /* 0x0003e20000100800 */
[----:B------:R-:W-:-:S05]  /*86400*/  MOV R25, R37 ;  /* 0x0000002500197202 */ /* 0x000fca0000000f00 */
[----:B------:R2:W-:Y:S04]  /*86410*/  LDGSTS.E [R21+-0x74e00], [R24.64], P0 ;  /* 0x8b20000018157fae */ /* 0x0005e80008121844 */
[----:B-1----:R-:W4:Y:S01]  /*86420*/  LDL.LU R37, [R1+0xf04] ;  /* 0x000f040001257983 */ /* 0x002f220000300800 */
        /* <DEDUP_REMOVED lines=8> */
[----:B-1----:R-:W4:Y:S01]  /*864b0*/  LDL.LU R36, [R1+0xf44] ;  /* 0x000f440001247983 */ /* 0x002f220000300800 */
[----:B------:R-:W-:-:S03]  /*864c0*/  IADD3 R28, P1, R28, R30, RZ ;  /* 0x0000001e1c1c7210 */ /* 0x000fc60007f3e0ff */
[----:B------:R-:W4:Y:S01]  /*864d0*/  LDL.LU R33, [R1+0xf48] ;  /* 0x000f480001217983 */ /* 0x000f220000300800 */
[----:B------:R-:W-:Y:S01]  /*864e0*/  IADD3.X R29, R29, R2, RZ, P1, !PT ;  /* 0x000000021d1d7210 */ /* 0x000fe20000ffe4ff */
[----:B--2---:R-:W-:Y:S02]  /*864f0*/  IMAD.MOV.U32 R24, RZ, RZ, R28 ;  /* 0x000000ffff187224 */ /* 0x004fe400078e001c */
[----:B------:R-:W-:Y:S02]  /*86500*/  STL [R1+0xe48], R28 ;  /* 0x000e481c01007387 */ /* 0x000fe40000100800 */
[----:B------:R-:W-:Y:S02]  /*86510*/  IMAD.MOV.U32 R25, RZ, RZ, R29 ;  /* 0x000000ffff197224 */ /* 0x000fe400078e001d */
[----:B------:R1:W-:Y:S04]  /*86520*/  STL [R1+0xe44], R29 ;  /* 0x000e441d01007387 */ /* 0x0003e80000100800 */
[----:B------:R2:W-:Y:S04]  /*86530*/  LDGSTS.E [R21+-0x72e00], [R24.64], P0 ;  /* 0x8d20000018157fae */ /* 0x0005e80008121844 */
[----:B-1----:R-:W4:Y:S01]  /*86540*/  LDL.LU R29, [R1+0xf84] ;  /* 0x000f8400011d7983 */ /* 0x002f220000300800 */
        /* <DEDUP_REMOVED lines=8> */
[----:B-1----:R-:W4:Y:S04]  /*865d0*/  LDL.LU R27, [R1+0xfc4] ;  /* 0x000fc400011b7983 */ /* 0x002f280000300800 */
[----:B------:R-:W4:Y:S01]  /*865e0*/  LDL.LU R26, [R1+0xfc8] ;  /* 0x000fc800011a7983 */ /* 0x000f220000300800 */
[----:B---3--:R-:W-:-:S05]  /*865f0*/  IADD3 R34, P1, R34, R30, RZ ;  /* 0x0000001e22227210 */ /* 0x008fca0007f3e0ff */
        /* <DEDUP_REMOVED lines=9> */
[----:B------:R-:W-:Y:S01]  /*86690*/  IMAD.X R37, R37, 0x1, R2, P1 ;  /* 0x0000000125257824 */ /* 0x000fe200008e0602 */
        /* <DEDUP_REMOVED lines=8> */
[----:B------:R-:W-:-:S03]  /*86720*/  IADD3.X R36, R36, R2, RZ, P1, !PT ;  /* 0x0000000224247210 */ /* 0x000fc60000ffe4ff */
[----:B------:R-:W-:Y:S01]  /*86730*/  STL [R1+0xf48], R33 ;  /* 0x000f482101007387 */ /* 0x000fe20000100800 */
[----:B--2---:R-:W-:-:S03]  /*86740*/  IMAD.MOV.U32 R24, RZ, RZ, R33 ;  /* 0x000000ffff187224 */ /* 0x004fc600078e0021 */
[----:B------:R1:W-:Y:S01]  /*86750*/  STL [R1+0xf44], R36 ;  /* 0x000f442401007387 */ /* 0x0003e20000100800 */
[----:B------:R-:W-:-:S05]  /*86760*/  IMAD.MOV.U32 R25, RZ, RZ, R36 ;  /* 0x000000ffff197224 */ /* 0x000fca00078e0024 */
        /* <DEDUP_REMOVED lines=15> */
[----:B--2---:R-:W-:-:S03]  /*86860*/  IMAD.MOV.U32 R24, RZ, RZ, R26 ;  /* 0x000000ffff187224 */ /* 0x004fc600078e001a */
[----:B------:R1:W-:Y:S01]  /*86870*/  STL [R1+0xfc4], R27 ;  /* 0x000fc41b01007387 */ /* 0x0003e20000100800 */
[----:B------:R-:W-:-:S05]  /*86880*/  MOV R25, R27 ;  /* 0x0000001b00197202 */ /* 0x000fca0000000f00 */
[----:B------:R2:W-:Y:S04]  /*86890*/  LDGSTS.E [R21+-0x6ce00], [R24.64], P0 ;  /* 0x9320000018157fae */ /* 0x0005e80008121844 */
[----:B-1----:R-:W4:Y:S04]  /*868a0*/  LDL.LU R27, [R1+0x1104] ;  /* 0x00110400011b7983 */ /* 0x002f280000300800 */
[----:B------:R-:W4:Y:S01]  /*868b0*/  LDL.LU R26, [R1+0x1108] ;  /* 0x00110800011a7983 */ /* 0x000f220000300800 */
[----:B---3--:R-:W-:-:S05]  /*868c0*/  IADD3 R34, P1, R34, R30, RZ ;  /* 0x0000001e22227210 */ /* 0x008fca0007f3e0ff */
[----:B------:R-:W-:Y:S01]  /*868d0*/  IMAD.X R38, R38, 0x1, R2, P1 ;  /* 0x0000000126267824 */ /* 0x000fe200008e0602 */
[----:B------:R1:W-:Y:S04]  /*868e0*/  STL [R1+0x1008], R34 ;  /* 0x0010082201007387 */ /* 0x0003e80000100800 */
[----:B------:R-:W-:Y:S04]  /*868f0*/  STL [R1+0x1004], R38 ;  /* 0x0010042601007387 */ /* 0x000fe80000100800 */
[----:B------:R-:W3:Y:S04]  /*86900*/  LDL.LU R44, [R1+0x1144] ;  /* 0x00114400012c7983 */ /* 0x000ee80000300800 */
[----:B------:R-:W3:Y:S01]  /*86910*/  LDL.LU R43, [R1+0x1148] ;  /* 0x00114800012b7983 */ /* 0x000ee20000300800 */
[----:B--2---:R-:W-:-:S02]  /*86920*/  IMAD.MOV.U32 R24, RZ, RZ, R34 ;  /* 0x000000ffff187224 */ /* 0x004fc400078e0022 */
[----:B------:R-:W-:Y:S01]  /*86930*/  IMAD.MOV.U32 R25, RZ, RZ, R38 ;  /* 0x000000ffff197224 */ /* 0x000fe200078e0026 */
[----:B-1----:R-:W2:Y:S04]  /*86940*/  LDL.LU R34, [R1+0x1188] ;  /* 0x0011880001227983 */ /* 0x002ea80000300800 */
[----:B------:R1:W-:Y:S01]  /*86950*/  LDGSTS.E [R21+-0x6be00], [R24.64], P0 ;  /* 0x9420000018157fae */ /* 0x0003e20008121844 */
[----:B----4-:R-:W-:-:S04]  /*86960*/  IADD3 R35, P1, R35, R30, RZ ;  /* 0x0000001e23237210 */ /* 0x010fc80007f3e0ff */
[----:B------:R-:W-:Y:S01]  /*86970*/  IADD3.X R37, R37, R2, RZ, P1, !PT ;  /* 0x0000000225257210 */ /* 0x000fe20000ffe4ff */
[----:B------:R4:W-:Y:S01]  /*86980*/  STL [R1+0x1048], R35 ;  /* 0x0010482301007387 */ /* 0x0009e20000100800 */
[----:B-1----:R-:W-:-:S03]  /*86990*/  IMAD.MOV.U32 R24, RZ, RZ, R35 ;  /* 0x000000ffff187224 */ /* 0x002fc600078e0023 */
[----:B------:R-:W-:Y:S01]  /*869a0*/  STL [R1+0x1044], R37 ;  /* 0x0010442501007387 */ /* 0x000fe20000100800 */
[----:B------:R-:W-:-:S03]  /*869b0*/  IMAD.MOV.U32 R25, RZ, RZ, R37 ;  /* 0x000000ffff197224 */ /* 0x000fc600078e0025 */
[----:B------:R-:W2:Y:S04]  /*869c0*/  LDL.LU R42, [R1+0x1184] ;  /* 0x00118400012a7983 */ /* 0x000ea80000300800 */
[----:B------:R-:W2:Y:S04]  /*869d0*/  LDL.LU R40, [R1+0x11c4] ;  /* 0x0011c40001287983 */ /* 0x000ea80000300800 */
[----:B----4-:R-:W4:Y:S01]  /*869e0*/  LDL.LU R35, [R1+0x11c8] ;  /* 0x0011c80001237983 */ /* 0x010f220000300800 */
[----:B------:R-:W-:-:S03]  /*869f0*/  IADD3 R33, P1, R33, R30, RZ ;  /* 0x0000001e21217210 */ /* 0x000fc60007f3e0ff */
[----:B------:R1:W-:Y:S02]  /*86a00*/  LDGSTS.E [R21+-0x6ae00], [R24.64], P0 ;  /* 0x9520000018157fae */ /* 0x0003e40008121844 */
[----:B------:R-:W-:Y:S02]  /*86a10*/  IMAD.X R36, R36, 0x1, R2, P1 ;  /* 0x0000000124247824 */ /* 0x000fe400008e0602 */
[----:B------:R1:W-:Y:S04]  /*86a20*/  STL [R1+0x1088], R33 ;  /* 0x0010882101007387 */ /* 0x0003e80000100800 */
[----:B------:R-:W-:Y:S01]  /*86a30*/  STL [R1+0x1084], R36 ;  /* 0x0010842401007387 */ /* 0x000fe20000100800 */
[----:B-1----:R-:W-:-:S03]  /*86a40*/  MOV R24, R33 ;  /* 0x0000002100187202 */ /* 0x002fc60000000f00 */
[----:B------:R-:W4:Y:S01]  /*86a50*/  LDL.LU R38, [R1+0x1204] ;  /* 0x0012040001267983 */ /* 0x000f220000300800 */
[----:B------:R-:W-:-:S03]  /*86a60*/  IMAD.MOV.U32 R25, RZ, RZ, R36 ;  /* 0x000000ffff197224 */ /* 0x000fc600078e0024 */
[----:B------:R-:W4:Y:S01]  /*86a70*/  LDL.LU R33, [R1+0x1208] ;  /* 0x0012080001217983 */ /* 0x000f220000300800 */
[----:B------:R-:W-:-:S03]  /*86a80*/  IADD3 R28, P1, R28, R30, RZ ;  /* 0x0000001e1c1c7210 */ /* 0x000fc60007f3e0ff */
[----:B------:R1:W-:Y:S02]  /*86a90*/  LDGSTS.E [R21+-0x69e00], [R24.64], P0 ;  /* 0x9620000018157fae */ /* 0x0003e40008121844 */
[----:B------:R-:W-:Y:S02]  /*86aa0*/  IMAD.X R29, R29, 0x1, R2, P1 ;  /* 0x000000011d1d7824 */ /* 0x000fe400008e0602 */
[----:B------:R-:W-:Y:S01]  /*86ab0*/  STL [R1+0x10c8], R28 ;  /* 0x0010c81c01007387 */ /* 0x000fe20000100800 */
[----:B-1----:R-:W-:Y:S02]  /*86ac0*/  IMAD.MOV.U32 R24, RZ, RZ, R28 ;  /* 0x000000ffff187224 */ /* 0x002fe400078e001c */
[----:B------:R-:W-:Y:S02]  /*86ad0*/  MOV R25, R29 ;  /* 0x0000001d00197202 */ /* 0x000fe40000000f00 */
[----:B------:R-:W-:Y:S01]  /*86ae0*/  IADD3 R26, P1, R26, R30, RZ ;  /* 0x0000001e1a1a7210 */ /* 0x000fe20007f3e0ff */
[----:B------:R-:W-:Y:S04]  /*86af0*/  STL [R1+0x10c4], R29 ;  /* 0x0010c41d01007387 */ /* 0x000fe80000100800 */
[----:B------:R-:W-:Y:S01]  /*86b00*/  IMAD.X R27, R27, 0x1, R2, P1 ;  /* 0x000000011b1b7824 */ /* 0x000fe200008e0602 */
[----:B------:R1:W-:Y:S04]  /*86b10*/  LDGSTS.E [R21+-0x68e00], [R24.64], P0 ;  /* 0x9720000018157fae */ /* 0x0003e80008121844 */
[----:B------:R-:W-:Y:S04]  /*86b20*/  STL [R1+0x1108], R26 ;  /* 0x0011081a01007387 */ /* 0x000fe80000100800 */
[----:B------:R1:W-:Y:S02]  /*86b30*/  STL [R1+0x1104], R27 ;  /* 0x0011041b01007387 */ /* 0x0003e40000100800 */
[----:B-1----:R-:W-:-:S02]  /*86b40*/  IMAD.MOV.U32 R24, RZ, RZ, R26 ;  /* 0x000000ffff187224 */ /* 0x002fc400078e001a */
[----:B------:R-:W-:Y:S02]  /*86b50*/  IMAD.MOV.U32 R25, RZ, RZ, R27 ;  /* 0x000000ffff197224 */ /* 0x000fe400078e001b */
[----:B------:R-:W4:Y:S04]  /*86b60*/  LDL.LU.64 R26, [R1+0xb18] ;  /* 0x000b1800011a7983 */ /* 0x000f280000300a00 */
[----:B------:R-:W4:Y:S04]  /*86b70*/  LDL.LU.64 R28, [R1+0xad8] ;  /* 0x000ad800011c7983 */ /* 0x000f280000300a00 */
[----:B------:R-:W4:Y:S04]  /*86b80*/  LDL.LU.64 R36, [R1+0xa98] ;  /* 0x000a980001247983 */ /* 0x000f280000300a00 */
[----:B------:R1:W-:Y:S01]  /*86b90*/  LDGSTS.E [R21+-0x67e00], [R24.64], P0 ;  /* 0x9820000018157fae */ /* 0x0003e20008121844 */
[----:B---3--:R-:W-:-:S04]  /*86ba0*/  IADD3 R43, P1, R43, R30, RZ ;  /* 0x0000001e2b2b7210 */ /* 0x008fc80007f3e0ff */
[----:B------:R-:W-:Y:S02]  /*86bb0*/  IADD3.X R44, R44, R2, RZ, P1, !PT ;  /* 0x000000022c2c7210 */ /* 0x000fe40000ffe4ff */
[----:B--2---:R-:W-:Y:S01]  /*86bc0*/  IADD3 R34, P1, R34, R30, RZ ;  /* 0x0000001e22227210 */ /* 0x004fe20007f3e0ff */
[----:B-1----:R-:W-:Y:S02]  /*86bd0*/  IMAD.MOV.U32 R24, RZ, RZ, R43 ;  /* 0x000000ffff187224 */ /* 0x002fe400078e002b */
[----:B------:R-:W-:-:S05]  /*86be0*/  IMAD.MOV.U32 R25, RZ, RZ, R44 ;  /* 0x000000ffff197224 */ /* 0x000fca00078e002c */
[----:B------:R1:W-:Y:S01]  /*86bf0*/  LDGSTS.E [R21+-0x66e00], [R24.64], P0 ;  /* 0x9920000018157fae */ /* 0x0003e20008121844 */
[----:B------:R-:W-:Y:S01]  /*86c00*/  IMAD.X R42, R42, 0x1, R2, P1 ;  /* 0x000000012a2a7824 */ /* 0x000fe200008e0602 */
[----:B-1----:R-:W-:-:S03]  /*86c10*/  MOV R24, R34 ;  /* 0x0000002200187202 */ /* 0x002fc60000000f00 */
[----:B------:R-:W-:Y:S01]  /*86c20*/  IMAD.MOV.U32 R25, RZ, RZ, R42 ;  /* 0x000000ffff197224 */ /* 0x000fe200078e002a */
[----:B----4-:R-:W-:-:S04]  /*86c30*/  IADD3 R35, P1, R35, R30, RZ ;  /* 0x0000001e23237210 */ /* 0x010fc80007f3e0ff */
[----:B------:R1:W-:Y:S01]  /*86c40*/  LDGSTS.E [R21+-0x65e00], [R24.64], P0 ;  /* 0x9a20000018157fae */ /* 0x0003e20008121844 */
[----:B------:R-:W-:Y:S01]  /*86c50*/  IMAD.X R40, R40, 0x1, R2, P1 ;  /* 0x0000000128287824 */ /* 0x000fe200008e0602 */
[----:B-1----:R-:W-:-:S03]  /*86c60*/  MOV R24, R35 ;  /* 0x0000002300187202 */ /* 0x002fc60000000f00 */
[----:B------:R-:W-:Y:S01]  /*86c70*/  IMAD.MOV.U32 R25, RZ, RZ, R40 ;  /* 0x000000ffff197224 */ /* 0x000fe200078e0028 */
[----:B------:R-:W-:Y:S04]  /*86c80*/  STL [R1+0x1148], R43 ;  /* 0x0011482b01007387 */ /* 0x000fe80000100800 */
[----:B------:R1:W-:Y:S01]  /*86c90*/  LDGSTS.E [R21+-0x64e00], [R24.64], P0 ;  /* 0x9b20000018157fae */ /* 0x0003e20008121844 */
[----:B------:R-:W-:-:S05]  /*86ca0*/  IADD3 R33, P1, R33, R30, RZ ;  /* 0x0000001e21217210 */ /* 0x000fca0007f3e0ff */
[----:B------:R-:W-:Y:S01]  /*86cb0*/  IMAD.X R38, R38, 0x1, R2, P1 ;  /* 0x0000000126267824 */ /* 0x000fe200008e0602 */
[----:B------:R-:W-:Y:S01]  /*86cc0*/  STL [R1+0x1144], R44 ;  /* 0x0011442c01007387 */ /* 0x000fe20000100800 */
[----:B-1----:R-:W-:Y:S02]  /*86cd0*/  MOV R24, R33 ;  /* 0x0000002100187202 */ /* 0x002fe40000000f00 */
[----:B------:R-:W-:Y:S01]  /*86ce0*/  IMAD.MOV.U32 R25, RZ, RZ, R38 ;  /* 0x000000ffff197224 */ /* 0x000fe200078e0026 */
[----:B------:R1:W-:Y:S04]  /*86cf0*/  STL [R1+0x1188], R34 ;  /* 0x0011882201007387 */ /* 0x0003e80000100800 */
[----:B------:R-:W-:Y:S04]  /*86d00*/  STL [R1+0x1184], R42 ;  /* 0x0011842a01007387 */ /* 0x000fe80000100800 */
[----:B------:R2:W-:Y:S04]  /*86d10*/  LDGSTS.E [R21+-0x63e00], [R24.64], P0 ;  /* 0x9c20000018157fae */ /* 0x0005e80008121844 */
[----:B-1----:R-:W3:Y:S04]  /*86d20*/  LDL.LU R34, [R1+0x1604] ;  /* 0x0016040001227983 */ /* 0x002ee80000300800 */
[----:B------:R1:W-:Y:S04]  /*86d30*/  STL [R1+0x11c8], R35 ;  /* 0x0011c82301007387 */ /* 0x0003e80000100800 */
[----:B------:R-:W-:Y:S04]  /*86d40*/  STL [R1+0x11c4], R40 ;  /* 0x0011c42801007387 */ /* 0x000fe80000100800 */
[----:B-1----:R-:W4:Y:S01]  /*86d50*/  LDL.LU R35, [R1+0x1600] ;  /* 0x0016000001237983 */ /* 0x002f220000300800 */
[----:B--2---:R-:W-:-:S03]  /*86d60*/  IADD3 R24, P1, R26, R30, RZ ;  /* 0x0000001e1a187210 */ /* 0x004fc60007f3e0ff */
[----:B------:R1:W-:Y:S02]  /*86d70*/  STL [R1+0x1208], R33 ;  /* 0x0012082101007387 */ /* 0x0003e40000100800 */
[----:B------:R-:W-:Y:S01]  /*86d80*/  IMAD.X R21, R27, 0x1, R2, P1 ;  /* 0x000000011b157824 */ /* 0x000fe200008e0602 */
[----:B------:R-:W-:Y:S01]  /*86d90*/  IADD3 R26, P1, R28, R30, RZ ;  /* 0x0000001e1c1a7210 */ /* 0x000fe20007f3e0ff */
[----:B------:R-:W-:Y:S03]  /*86da0*/  STL [R1+0x1204], R38 ;  /* 0x0012042601007387 */ /* 0x000fe60000100800 */
[----:B------:R-:W-:Y:S01]  /*86db0*/  IADD3.X R25, R29, R2, RZ, P1, !PT ;  /* 0x000000021d197210 */ /* 0x000fe20000ffe4ff */
[----:B------:R-:W2:Y:S01]  /*86dc0*/  LDL.LU R43, [R1+0xb4c] ;  /* 0x000b4c00012b7983 */ /* 0x000ea20000300800 */
[----:B------:R-:W-:-:S03]  /*86dd0*/  IADD3 R28, P1, R36, R30, RZ ;  /* 0x0000001e241c7210 */ /* 0x000fc60007f3e0ff */
[----:B-1----:R-:W2:Y:S01]  /*86de0*/  LDL.LU R33, [R1+0xb50] ;  /* 0x000b500001217983 */ /* 0x002ea20000300800 */
[----:B------:R-:W-:Y:S01]  /*86df0*/  IADD3 R29, R3, 0x100000, RZ ;  /* 0x00100000031d7810 */ /* 0x000fe20007ffe0ff */
[----:B------:R-:W-:Y:S01]  /*86e00*/  IMAD.X R27, R37, 0x1, R2, P1 ;  /* 0x00000001251b7824 */ /* 0x000fe200008e0602 */
[----:B------:R-:W-:Y:S01]  /*86e10*/  MOV R37, R21 ;  /* 0x0000001500257202 */ /* 0x000fe20000000f00 */
[----:B------:R-:W2:Y:S01]  /*86e20*/  LDL.LU R42, [R1+0xb8c] ;  /* 0x000b8c00012a7983 */ /* 0x000ea20000300800 */
[----:B------:R-:W-:-:S03]  /*86e30*/  IMAD.MOV.U32 R36, RZ, RZ, R24 ;  /* 0x000000ffff247224 */ /* 0x000fc600078e0018 */
[----:B------:R-:W2:Y:S01]  /*86e40*/  LDL.LU R40, [R1+0xb90] ;  /* 0x000b900001287983 */ /* 0x000ea20000300800 */
[----:B------:R-:W-:-:S03]  /*86e50*/  IMAD.MOV.U32 R24, RZ, RZ, R26 ;  /* 0x000000ffff187224 */ /* 0x000fc600078e001a */
[----:B------:R1:W-:Y:S04]  /*86e60*/  STL.64 [R1+0xb18], R36 ;  /* 0x000b182401007387 */ /* 0x0003e80000100a00 */
[----:B------:R1:W-:Y:S04]  /*86e70*/  LDGSTS.E [R29+-0x62e00], [R36.64], P0 ;  /* 0x9d200000241d7fae */ /* 0x0003e80008121844 */
[----:B-1----:R-:W2:Y:S04]  /*86e80*/  LDL.LU R37, [R1+0xbcc] ;  /* 0x000bcc0001257983 */ /* 0x002ea80000300800 */
[----:B------:R-:W2:Y:S04]  /*86e90*/  LDL.LU R36, [R1+0xbd0] ;  /* 0x000bd00001247983 */ /* 0x000ea80000300800 */
[----:B------:R1:W-:Y:S04]  /*86ea0*/  STL.64 [R1+0xad8], R24 ;  /* 0x000ad81801007387 */ /* 0x0003e80000100a00 */
[----:B------:R-:W2:Y:S04]  /*86eb0*/  LDL.LU R38, [R1+0xc0c] ;  /* 0x000c0c0001267983 */ /* 0x000ea80000300800 */
[----:B------:R-:W2:Y:S01]  /*86ec0*/  LDL.LU R26, [R1+0xc10] ;  /* 0x000c1000011a7983 */ /* 0x000ea20000300800 */
[----:B------:R-:W-:-:S02]  /*86ed0*/  IADD3 R21, R3, 0x100000, RZ ;  /* 0x0010000003157810 */ /* 0x000fc40007ffe0ff */
[----:B------:R-:W-:-:S03]  /*86ee0*/  IADD3 R3, R3, 0x100000, RZ ;  /* 0x0010000003037810 */ /* 0x000fc60007ffe0ff */
[----:B------:R1:W-:Y:S02]  /*86ef0*/  LDGSTS.E [R21+-0x61e00], [R24.64], P0 ;  /* 0x9e20000018157fae */ /* 0x0003e40008121844 */
[----:B-1----:R-:W-:Y:S01]  /*86f00*/  IMAD.MOV.U32 R24, RZ, RZ, R28 ;  /* 0x000000ffff187224 */ /* 0x002fe200078e001c */
[----:B------:R-:W-:-:S05]  /*86f10*/  MOV R25, R27 ;  /* 0x0000001b00197202 */ /* 0x000fca0000000f00 */
[----:B------:R1:W-:Y:S04]  /*86f20*/  STL.64 [R1+0xa98], R24 ;  /* 0x000a981801007387 */ /* 0x0003e80000100a00 */
[----:B------:R1:W-:Y:S02]  /*86f30*/  LDGSTS.E [R3+-0x60e00], [R24.64], P0 ;  /* 0x9f20000018037fae */ /* 0x0003e40008121844 */
[----:B-1----:R-:W-:Y:S02]  /*86f40*/  IADD3 R3, R22, 0x100000, RZ ;  /* 0x0010000016037810 */ /* 0x002fe40007ffe0ff */
[----:B---3--:R-:W-:-:S05]  /*86f50*/  IADD3 R34, P1, R34, R30, RZ ;  /* 0x0000001e22227210 */ /* 0x008fca0007f3e0ff */
[----:B------:R-:W-:Y:S01]  /*86f60*/  STL [R1+0x1604], R34 ;  /* 0x0016042201007387 */ /* 0x000fe20000100800 */
[----:B------:R-:W-:Y:S02]  /*86f70*/  IMAD.MOV.U32 R24, RZ, RZ, R34 ;  /* 0x000000ffff187224 */ /* 0x000fe400078e0022 */
[----:B----4-:R-:W-:-:S05]  /*86f80*/  IMAD.X R35, R35, 0x1, R2, P1 ;  /* 0x0000000123237824 */ /* 0x010fca00008e0602 */
[----:B------:R1:W-:Y:S01]  /*86f90*/  STL [R1+0x1600], R35 ;  /* 0x0016002301007387 */ /* 0x0003e20000100800 */
[----:B------:R-:W-:-:S05]  /*86fa0*/  MOV R25, R35 ;  /* 0x0000002300197202 */ /* 0x000fca0000000f00 */
[----:B------:R3:W-:Y:S04]  /*86fb0*/  LDGSTS.E [R3+-0x7fc00], [R24.64], P0 ;  /* 0x8040000018037fae */ /* 0x0007e80008121844 */
[----:B-1----:R-:W4:Y:S04]  /*86fc0*/  LDL.LU R35, [R1+0xc4c] ;  /* 0x000c4c0001237983 */ /* 0x002f280000300800 */
[----:B------:R-:W4:Y:S01]  /*86fd0*/  LDL.LU R34, [R1+0xc50] ;  /* 0x000c500001227983 */ /* 0x000f220000300800 */
[----:B--2---:R-:W-:-:S05]  /*86fe0*/  IADD3 R33, P1, R33, R30, RZ ;  /* 0x0000001e21217210 */ /* 0x004fca0007f3e0ff */
[--C-:B------:R-:W-:Y:S01]  /*86ff0*/  IMAD.X R43, R43, 0x1, R2.reuse, P1 ;  /* 0x000000012b2b7824 */ /* 0x100fe200008e0602 */
[----:B------:R1:W-:Y:S01]  /*87000*/  STL [R1+0xb50], R33 ;  /* 0x000b502101007387 */ /* 0x0003e20000100800 */
[-C--:B------:R-:W-:Y:S01]  /*87010*/  IADD3 R40, P1, R40, R30.reuse, RZ ;  /* 0x0000001e28287210 */ /* 0x080fe20007f3e0ff */
[----:B---3--:R-:W-:Y:S02]  /*87020*/  IMAD.MOV.U32 R24, RZ, RZ, R33 ;  /* 0x000000ffff187224 */ /* 0x008fe400078e0021 */
[----:B------:R-:W-:Y:S01]  /*87030*/  STL [R1+0xb4c], R43 ;  /* 0x000b4c2b01007387 */ /* 0x000fe20000100800 */
[----:B------:R-:W-:Y:S01]  /*87040*/  MOV R25, R43 ;  /* 0x0000002b00197202 */ /* 0x000fe20000000f00 */
[----:B------:R-:W-:Y:S02]  /*87050*/  IMAD.X R42, R42, 0x1, R2, P1 ;  /* 0x000000012a2a7824 */ /* 0x000fe400008e0602 */
[----:B-1----:R-:W4:Y:S04]  /*87060*/  LDL.LU R33, [R1+0xc8c] ;  /* 0x000c8c0001217983 */ /* 0x002f280000300800 */
[----:B------:R-:W3:Y:S04]  /*87070*/  LDL.LU R29, [R1+0xc90] ;  /* 0x000c9000011d7983 */ /* 0x000ee80000300800 */
[----:B------:R1:W-:Y:S04]  /*87080*/  LDGSTS.E [R3+-0x7ec00], [R24.64], P0 ;  /* 0x8140000018037fae */ /* 0x0003e80008121844 */
[----:B------:R-:W-:Y:S01]  /*87090*/  STL [R1+0xb90], R40 ;  /* 0x000b902801007387 */ /* 0x000fe20000100800 */
[----:B------:R-:W-:-:S03]  /*870a0*/  IADD3 R36, P1, R36, R30, RZ ;  /* 0x0000001e24247210 */ /* 0x000fc60007f3e0ff */
[----:B------:R-:W-:Y:S01]  /*870b0*/  STL [R1+0xb8c], R42 ;  /* 0x000b8c2a01007387 */ /* 0x000fe20000100800 */
[----:B-1----:R-:W-:Y:S01]  /*870c0*/  IMAD.MOV.U32 R24, RZ, RZ, R40 ;  /* 0x000000ffff187224 */ /* 0x002fe200078e0028 */
[----:B------:R-:W-:Y:S02]  /*870d0*/  MOV R25, R42 ;  /* 0x0000002a00197202 */ /* 0x000fe40000000f00 */
[----:B------:R-:W4:Y:S01]  /*870e0*/  LDL.LU R28, [R1+0xccc] ;  /* 0x000ccc00011c7983 */ /* 0x000f220000300800 */
[----:B------:R-:W-:-:S03]  /*870f0*/  IMAD.X R37, R37, 0x1, R2, P1 ;  /* 0x0000000125257824 */ /* 0x000fc600008e0602 */
[----:B------:R-:W4:Y:S01]  /*87100*/  LDL.LU R21, [R1+0xcd0] ;  /* 0x000cd00001157983 */ /* 0x000f220000300800 */
[----:B------:R-:W-:-:S03]  /*87110*/  IADD3 R26, P1, R26, R30, RZ ;  /* 0x0000001e1a1a7210 */ /* 0x000fc60007f3e0ff */
[----:B------:R1:W-:Y:S04]  /*87120*/  LDGSTS.E [R3+-0x7dc00], [R24.64], P0 ;  /* 0x8240000018037fae */ /* 0x0003e80008121844 */
[----:B------:R-:W-:Y:S01]  /*87130*/  STL [R1+0xbd0], R36 ;  /* 0x000bd02401007387 */ /* 0x000fe20000100800 */
[----:B------:R-:W-:-:S03]  /*87140*/  IMAD.X R38, R38, 0x1, R2, P1 ;  /* 0x0000000126267824 */ /* 0x000fc600008e0602 */
[----:B------:R1:W-:Y:S02]  /*87150*/  STL [R1+0xbcc], R37 ;  /* 0x000bcc2501007387 */ /* 0x0003e40000100800 */
[----:B-1----:R-:W-:Y:S01]  /*87160*/  MOV R25, R37 ;  /* 0x0000002500197202 */ /* 0x002fe20000000f00 */
[----:B------:R-:W-:Y:S01]  /*87170*/  IMAD.MOV.U32 R24, RZ, RZ, R36 ;  /* 0x000000ffff187224 */ /* 0x000fe200078e0024 */
[----:B------:R-:W4:Y:S04]  /*87180*/  LDL.LU R37, [R1+0xd0c] ;  /* 0x000d0c0001257983 */ /* 0x000f280000300800 */
[----:B------:R-:W4:Y:S04]  /*87190*/  LDL.LU R36, [R1+0xd10] ;  /* 0x000d100001247983 */ /* 0x000f280000300800 */
[----:B------:R1:W-:Y:S04]  /*871a0*/  STL [R1+0xc10], R26 ;  /* 0x000c101a01007387 */ /* 0x0003e80000100800 */
[----:B------:R1:W-:Y:S04]  /*871b0*/  LDGSTS.E [R3+-0x7cc00], [R24.64], P0 ;  /* 0x8340000018037fae */ /* 0x0003e80008121844 */
[----:B------:R-:W-:Y:S04]  /*871c0*/  STL [R1+0xc0c], R38 ;  /* 0x000c0c2601007387 */ /* 0x000fe80000100800 */
[----:B------:R-:W4:Y:S01]  /*871d0*/  LDL.LU R27, [R1+0xd4c] ;  /* 0x000d4c00011b7983 */ /* 0x000f220000300800 */
[----:B-1----:R-:W-:-:S03]  /*871e0*/  IMAD.MOV.U32 R24, RZ, RZ, R26 ;  /* 0x000000ffff187224 */ /* 0x002fc600078e001a */
[----:B------:R-:W4:Y:S01]  /*871f0*/  LDL.LU R26, [R1+0xd50] ;  /* 0x000d5000011a7983 */ /* 0x000f220000300800 */
[----:B------:R-:W-:-:S05]  /*87200*/  MOV R25, R38 ;  /* 0x0000002600197202 */ /* 0x000fca0000000f00 */
[----:B------:R1:W-:Y:S01]  /*87210*/  LDGSTS.E [R3+-0x7bc00], [R24.64], P0 ;  /* 0x8440000018037fae */ /* 0x0003e20008121844 */
[----:B----4-:R-:W-:-:S05]  /*87220*/  IADD3 R34, P1, R34, R30, RZ ;  /* 0x0000001e22227210 */ /* 0x010fca0007f3e0ff */
[----:B------:R-:W-:Y:S01]  /*87230*/  IMAD.X R35, R35, 0x1, R2, P1 ;  /* 0x0000000123237824 */ /* 0x000fe200008e0602 */
[----:B------:R-:W-:Y:S01]  /*87240*/  STL [R1+0xc50], R34 ;  /* 0x000c502201007387 */ /* 0x000fe20000100800 */
[----:B-1----:R-:W-:-:S03]  /*87250*/  IMAD.MOV.U32 R24, RZ, RZ, R34 ;  /* 0x000000ffff187224 */ /* 0x002fc600078e0022 */
[----:B------:R1:W-:Y:S01]  /*87260*/  STL [R1+0xc4c], R35 ;  /* 0x000c4c2301007387 */ /* 0x0003e20000100800 */
[----:B------:R-:W-:-:S05]  /*87270*/  MOV R25, R35 ;  /* 0x0000002300197202 */ /* 0x000fca0000000f00 */
[----:B------:R4:W-:Y:S04]  /*87280*/  LDGSTS.E [R3+-0x7ac00], [R24.64], P0 ;  /* 0x8540000018037fae */ /* 0x0009e80008121844 */
[----:B-1----:R-:W2:Y:S04]  /*87290*/  LDL.LU R35, [R1+0xd8c] ;  /* 0x000d8c0001237983 */ /* 0x002ea80000300800 */
[----:B------:R-:W2:Y:S01]  /*872a0*/  LDL.LU R34, [R1+0xd90] ;  /* 0x000d900001227983 */ /* 0x000ea20000300800 */
[----:B---3--:R-:W-:-:S05]  /*872b0*/  IADD3 R29, P1, R29, R30, RZ ;  /* 0x0000001e1d1d7210 */ /* 0x008fca0007f3e0ff */
[----:B----4-:R-:W-:Y:S01]  /*872c0*/  IMAD.X R33, R33, 0x1, R2, P1 ;  /* 0x0000000121217824 */ /* 0x010fe200008e0602 */
[----:B------:R-:W-:Y:S01]  /*872d0*/  STL [R1+0xc90], R29 ;  /* 0x000c901d01007387 */ /* 0x000fe20000100800 */
[----:B------:R-:W-:-:S03]  /*872e0*/  IMAD.MOV.U32 R24, RZ, RZ, R29 ;  /* 0x000000ffff187224 */ /* 0x000fc600078e001d */
        /* <DEDUP_REMOVED lines=10> */
[----:B------:R-:W-:-:S05]  /*87390*/  MOV R25, R28 ;  /* 0x0000001c00197202 */ /* 0x000fca0000000f00 */
[----:B------:R3:W-:Y:S04]  /*873a0*/  LDGSTS.E [R3+-0x78c00], [R24.64], P0 ;  /* 0x8740000018037fae */ /* 0x0007e80008121844 */
[----:B-1----:R-:W4:Y:S04]  /*873b0*/  LDL.LU R28, [R1+0xe0c] ;  /* 0x000e0c00011c7983 */ /* 0x002f280000300800 */
[----:B------:R-:W4:Y:S01]  /*873c0*/  LDL.LU R21, [R1+0xe10] ;  /* 0x000e100001157983 */ /* 0x000f220000300800 */
[----:B------:R-:W-:-:S05]  /*873d0*/  IADD3 R36, P1, R36, R30, RZ ;  /* 0x0000001e24247210 */ /* 0x000fca0007f3e0ff */
[----:B------:R-:W-:Y:S01]  /*873e0*/  IMAD.X R37, R37, 0x1, R2, P1 ;  /* 0x0000000125257824 */ /* 0x000fe200008e0602 */
[----:B------:R-:W-:Y:S01]  /*873f0*/  STL [R1+0xd10], R36 ;  /* 0x000d102401007387 */ /* 0x000fe20000100800 */
[----:B---3--:R-:W-:-:S03]  /*87400*/  IMAD.MOV.U32 R24, RZ, RZ, R36 ;  /* 0x000000ffff187224 */ /* 0x008fc600078e0024 */
        /* <DEDUP_REMOVED lines=14> */
[----:B--2---:R-:W-:-:S05]  /*874f0*/  IADD3 R34, P1, R34, R30, RZ ;  /* 0x0000001e22227210 */ /* 0x004fca0007f3e0ff */
[----:B------:R-:W-:Y:S01]  /*87500*/  IMAD.X R35, R35, 0x1, R2, P1 ;  /* 0x0000000123237824 */ /* 0x000fe200008e0602 */
[----:B------:R-:W-:Y:S01]  /*87510*/  STL [R1+0xd90], R34 ;  /* 0x000d902201007387 */ /* 0x000fe20000100800 */
[----:B---3--:R-:W-:-:S03]  /*87520*/  IMAD.MOV.U32 R24, RZ, RZ, R34 ;  /* 0x000000ffff187224 */ /* 0x008fc600078e0022 */
        /* <DEDUP_REMOVED lines=85> */
[----:B------:R-:W3:Y:S02]  /*87a80*/  LDL.LU R26, [R1+0x1110] ;  /* 0x00111000011a7983 */ /* 0x000ee40000300800 */
[----:B---3--:R-:W-:-:S05]  /*87a90*/  IADD3 R34, P1, R34, R30, RZ ;  /* 0x0000001e22227210 */ /* 0x008fca0007f3e0ff */
[----:B------:R-:W-:Y:S01]  /*87aa0*/  IMAD.X R35, R35, 0x1, R2, P1 ;  /* 0x0000000123237824 */ /* 0x000fe200008e0602 */
[----:B------:R1:W-:Y:S04]  /*87ab0*/  STL [R1+0x1010], R34 ;  /* 0x0010102201007387 */ /* 0x0003e80000100800 */
[----:B------:R3:W-:Y:S04]  /*87ac0*/  STL [R1+0x100c], R35 ;  /* 0x00100c2301007387 */ /* 0x0007e80000100800 */
[----:B------:R-:W4:Y:S04]  /*87ad0*/  LDL.LU R40, [R1+0x114c] ;  /* 0x00114c0001287983 */ /* 0x000f280000300800 */
[----:B------:R-:W4:Y:S01]  /*87ae0*/  LDL.LU R38, [R1+0x1150] ;  /* 0x0011500001267983 */ /* 0x000f220000300800 */
[----:B--2---:R-:W-:Y:S01]  /*87af0*/  IMAD.MOV.U32 R24, RZ, RZ, R34 ;  /* 0x000000ffff187224 */ /* 0x004fe200078e0022 */
[----:B------:R-:W-:-:S02]  /*87b00*/  MOV R25, R35 ;  /* 0x0000002300197202 */ /* 0x000fc40000000f00 */
[----:B-1----:R-:W2:Y:S04]  /*87b10*/  LDL.LU R34, [R1+0x1190] ;  /* 0x0011900001227983 */ /* 0x002ea80000300800 */
[----:B------:R1:W-:Y:S01]  /*87b20*/  LDGSTS.E [R3+-0x6bc00], [R24.64], P0 ;  /* 0x9440000018037fae */ /* 0x0003e20008121844 */
[----:B---3--:R-:W-:-:S05]  /*87b30*/  IADD3 R29, P1, R29, R30, RZ ;  /* 0x0000001e1d1d7210 */ /* 0x008fca0007f3e0ff */
[----:B------:R-:W-:Y:S01]  /*87b40*/  IMAD.X R33, R33, 0x1, R2, P1 ;  /* 0x0000000121217824 */ /* 0x000fe200008e0602 */
[----:B------:R-:W-:Y:S04]  /*87b50*/  STL [R1+0x1050], R29 ;  /* 0x0010501d01007387 */ /* 0x000fe80000100800 */
[----:B------:R3:W-:Y:S01]  /*87b60*/  STL [R1+0x104c], R33 ;  /* 0x00104c2101007387 */ /* 0x0007e20000100800 */
[----:B-1----:R-:W-:Y:S01]  /*87b70*/  IMAD.MOV.U32 R24, RZ, RZ, R29 ;  /* 0x000000ffff187224 */ /* 0x002fe200078e001d */
[----:B------:R-:W-:Y:S02]  /*87b80*/  MOV R25, R33 ;  /* 0x0000002100197202 */ /* 0x000fe40000000f00 */
[----:B------:R-:W2:Y:S04]  /*87b90*/  LDL.LU R35, [R1+0x118c] ;  /* 0x00118c0001237983 */ /* 0x000ea80000300800 */
[----:B------:R1:W-:Y:S01]  /*87ba0*/  LDGSTS.E [R3+-0x6ac00], [R24.64], P0 ;  /* 0x9540000018037fae */ /* 0x0003e20008121844 */
[----:B------:R-:W-:-:S03]  /*87bb0*/  IADD3 R21, P1, R21, R30, RZ ;  /* 0x0000001e15157210 */ /* 0x000fc60007f3e0ff */
[----:B---3--:R-:W3:Y:S02]  /*87bc0*/  LDL.LU R33, [R1+0x11cc] ;  /* 0x0011cc0001217983 */ /* 0x008ee40000300800 */
[----:B------:R-:W-:Y:S02]  /*87bd0*/  IMAD.X R28, R28, 0x1, R2, P1 ;  /* 0x000000011c1c7824 */ /* 0x000fe400008e0602 */
[----:B------:R-:W3:Y:S01]  /*87be0*/  LDL.LU R29, [R1+0x11d0] ;  /* 0x0011d000011d7983 */ /* 0x000ee20000300800 */
[----:B-1----:R-:W-:-:S03]  /*87bf0*/  IMAD.MOV.U32 R24, RZ, RZ, R21 ;  /* 0x000000ffff187224 */ /* 0x002fc600078e0015 */
[----:B------:R-:W-:Y:S01]  /*87c00*/  STL [R1+0x1090], R21 ;  /* 0x0010901501007387 */ /* 0x000fe20000100800 */
[----:B------:R-:W-:-:S03]  /*87c10*/  MOV R25, R28 ;  /* 0x0000001c00197202 */ /* 0x000fc60000000f00 */
[----:B------:R1:W-:Y:S04]  /*87c20*/  STL [R1+0x108c], R28 ;  /* 0x00108c1c01007387 */ /* 0x0003e80000100800 */
[----:B------:R1:W-:Y:S04]  /*87c30*/  LDGSTS.E [R3+-0x69c00], [R24.64], P0 ;  /* 0x9640000018037fae */ /* 0x0003e80008121844 */
[----:B-1----:R-:W3:Y:S01]  /*87c40*/  LDL.LU R28, [R1+0x120c] ;  /* 0x00120c00011c7983 */ /* 0x002ee20000300800 */
[----:B------:R-:W-:-:S03]  /*87c50*/  IADD3 R36, P1, R36, R30, RZ ;  /* 0x0000001e24247210 */ /* 0x000fc60007f3e0ff */
[----:B------:R-:W3:Y:S02]  /*87c60*/  LDL.LU R21, [R1+0x1210] ;  /* 0x0012100001157983 */ /* 0x000ee40000300800 */
[----:B------:R-:W-:Y:S02]  /*87c70*/  IMAD.X R37, R37, 0x1, R2, P1 ;  /* 0x0000000125257824 */ /* 0x000fe400008e0602 */
[----:B------:R-:W-:Y:S01]  /*87c80*/  STL [R1+0x10d0], R36 ;  /* 0x0010d02401007387 */ /* 0x000fe20000100800 */
[----:B------:R-:W-:-:S03]  /*87c90*/  IMAD.MOV.U32 R24, RZ, RZ, R36 ;  /* 0x000000ffff187224 */ /* 0x000fc600078e0024 */
[----:B------:R-:W-:Y:S01]  /*87ca0*/  STL [R1+0x10cc], R37 ;  /* 0x0010cc2501007387 */ /* 0x000fe20000100800 */
[----:B------:R-:W-:-:S05]  /*87cb0*/  MOV R25, R37 ;  /* 0x0000002500197202 */ /* 0x000fca0000000f00 */
[----:B------:R1:W-:Y:S01]  /*87cc0*/  LDGSTS.E [R3+-0x68c00], [R24.64], P0 ;  /* 0x9740000018037fae */ /* 0x0003e20008121844 */
[----:B------:R-:W-:-:S05]  /*87cd0*/  IADD3 R26, P1, R26, R30, RZ ;  /* 0x0000001e1a1a7210 */ /* 0x000fca0007f3e0ff */
[----:B------:R-:W-:Y:S01]  /*87ce0*/  IMAD.X R27, R27, 0x1, R2, P1 ;  /* 0x000000011b1b7824 */ /* 0x000fe200008e0602 */
[----:B------:R-:W-:Y:S04]  /*87cf0*/  STL [R1+0x1110], R26 ;  /* 0x0011101a01007387 */ /* 0x000fe80000100800 */
[----:B------:R1:W-:Y:S04]  /*87d00*/  STL [R1+0x110c], R27 ;  /* 0x00110c1b01007387 */ /* 0x0003e80000100800 */
[----:B------:R-:W3:Y:S01]  /*87d10*/  LDL.LU.64 R42, [R1+0xa68] ;  /* 0x000a6800012a7983 */ /* 0x000ee20000300a00 */
[----:B-1----:R-:W-:Y:S01]  /*87d20*/  IMAD.MOV.U32 R24, RZ, RZ, R26 ;  /* 0x000000ffff187224 */ /* 0x002fe200078e001a */
[----:B------:R-:W-:-:S02]  /*87d30*/  MOV R25, R27 ;  /* 0x0000001b00197202 */ /* 0x000fc40000000f00 */
[----:B------:R-:W3:Y:S04]  /*87d40*/  LDL.LU.64 R26, [R1+0xb10] ;  /* 0x000b1000011a7983 */ /* 0x000ee80000300a00 */
[----:B------:R-:W3:Y:S04]  /*87d50*/  LDL.LU.64 R36, [R1+0xad0] ;  /* 0x000ad00001247983 */ /* 0x000ee80000300a00 */
[----:B------:R1:W-:Y:S01]  /*87d60*/  LDGSTS.E [R3+-0x67c00], [R24.64], P0 ;  /* 0x9840000018037fae */ /* 0x0003e20008121844 */
[----:B----4-:R-:W-:-:S05]  /*87d70*/  IADD3 R38, P1, R38, R30, RZ ;  /* 0x0000001e26267210 */ /* 0x010fca0007f3e0ff */
[----:B------:R-:W-:Y:S01]  /*87d80*/  IMAD.X R40, R40, 0x1, R2, P1 ;  /* 0x0000000128287824 */ /* 0x000fe200008e0602 */
[----:B--2---:R-:W-:Y:S01]  /*87d90*/  IADD3 R34, P1, R34, R30, RZ ;  /* 0x0000001e22227210 */ /* 0x004fe20007f3e0ff */
[----:B-1----:R-:W-:-:S03]  /*87da0*/  IMAD.MOV.U32 R24, RZ, RZ, R38 ;  /* 0x000000ffff187224 */ /* 0x002fc600078e0026 */
[----:B------:R-:W-:-:S05]  /*87db0*/  MOV R25, R40 ;  /* 0x0000002800197202 */ /* 0x000fca0000000f00 */
[----:B------:R1:W-:Y:S01]  /*87dc0*/  LDGSTS.E [R3+-0x66c00], [R24.64], P0 ;  /* 0x9940000018037fae */ /* 0x0003e20008121844 */
[----:B------:R-:W-:Y:S02]  /*87dd0*/  IMAD.X R35, R35, 0x1, R2, P1 ;  /* 0x0000000123237824 */ /* 0x000fe400008e0602 */
[----:B-1----:R-:W-:-:S03]  /*87de0*/  IMAD.MOV.U32 R24, RZ, RZ, R34 ;  /* 0x000000ffff187224 */ /* 0x002fc600078e0022 */
[----:B------:R-:W-:Y:S01]  /*87df0*/  MOV R25, R35 ;  /* 0x0000002300197202 */ /* 0x000fe20000000f00 */
[----:B------:R-:W-:Y:S01]  /*87e00*/  STL [R1+0x1150], R38 ;  /* 0x0011502601007387 */ /* 0x000fe20000100800 */
[----:B---3--:R-:W-:-:S03]  /*87e10*/  IADD3 R29, P1, R29, R30, RZ ;  /* 0x0000001e1d1d7210 */ /* 0x008fc60007f3e0ff */
[----:B------:R-:W-:Y:S02]  /*87e20*/  STL [R1+0x114c], R40 ;  /* 0x00114c2801007387 */ /* 0x000fe40000100800 */
[----:B------:R-:W-:Y:S02]  /*87e30*/  IMAD.X R33, R33, 0x1, R2, P1 ;  /* 0x0000000121217824 */ /* 0x000fe400008e0602 */
[----:B------:R1:W-:Y:S04]  /*87e40*/  LDGSTS.E [R3+-0x65c00], [R24.64], P0 ;  /* 0x9a40000018037fae */ /* 0x0003e80008121844 */
[----:B------:R-:W-:Y:S04]  /*87e50*/  STL [R1+0x1190], R34 ;  /* 0x0011902201007387 */ /* 0x000fe80000100800 */
[----:B------:R2:W-:Y:S01]  /*87e60*/  STL [R1+0x118c], R35 ;  /* 0x00118c2301007387 */ /* 0x0005e20000100800 */
[----:B-1----:R-:W-:Y:S01]  /*87e70*/  IMAD.MOV.U32 R24, RZ, RZ, R29 ;  /* 0x000000ffff187224 */ /* 0x002fe200078e001d */
[----:B------:R-:W-:-:S02]  /*87e80*/  IADD3 R21, P1, R21, R30, RZ ;  /* 0x0000001e15157210 */ /* 0x000fc40007f3e0ff */
[----:B------:R-:W-:Y:S01]  /*87e90*/  MOV R25, R33 ;  /* 0x0000002100197202 */ /* 0x000fe20000000f00 */
[----:B------:R-:W-:Y:S02]  /*87ea0*/  STL [R1+0x11d0], R29 ;  /* 0x0011d01d01007387 */ /* 0x000fe40000100800 */
[----:B------:R-:W-:Y:S02]  /*87eb0*/  IMAD.X R28, R28, 0x1, R2, P1 ;  /* 0x000000011c1c7824 */ /* 0x000fe400008e0602 */
[----:B------:R1:W-:Y:S04]  /*87ec0*/  STL [R1+0x11cc], R33 ;  /* 0x0011cc2101007387 */ /* 0x0003e80000100800 */
[----:B--2---:R-:W2:Y:S04]  /*87ed0*/  LDL.LU R35, [R1+0x1608] ;  /* 0x0016080001237983 */ /* 0x004ea80000300800 */
[----:B------:R3:W-:Y:S04]  /*87ee0*/  LDGSTS.E [R3+-0x64c00], [R24.64], P0 ;  /* 0x9b40000018037fae */ /* 0x0007e80008121844 */
[----:B-1----:R-:W4:Y:S04]  /*87ef0*/  LDL.LU R33, [R1+0x160c] ;  /* 0x00160c0001217983 */ /* 0x002f280000300800 */
[----:B------:R1:W-:Y:S01]  /*87f00*/  STL [R1+0x1210], R21 ;  /* 0x0012101501007387 */ /* 0x0003e20000100800 */
[----:B---3--:R-:W-:Y:S01]  /*87f10*/  IMAD.MOV.U32 R24, RZ, RZ, R21 ;  /* 0x000000ffff187224 */ /* 0x008fe200078e0015 */
[----:B------:R-:W-:-:S05]  /*87f20*/  MOV R25, R28 ;  /* 0x0000001c00197202 */ /* 0x000fca0000000f00 */
[----:B------:R3:W-:Y:S01]  /*87f30*/  LDGSTS.E [R3+-0x63c00], [R24.64], P0 ;  /* 0x9c40000018037fae */ /* 0x0007e20008121844 */
[----:B-1----:R-:W-:-:S05]  /*87f40*/  IADD3 R21, P1, R42, R30, RZ ;  /* 0x0000001e2a157210 */ /* 0x002fca0007f3e0ff */
[----:B---3--:R-:W-:Y:S01]  /*87f50*/  IMAD.X R3, R43, 0x1, R2, P1 ;  /* 0x000000012b037824 */ /* 0x008fe200008e0602 */
[----:B------:R-:W-:-:S05]  /*87f60*/  IADD3 R25, P1, R26, R30, RZ ;  /* 0x0000001e1a197210 */ /* 0x000fca0007f3e0ff */
[----:B------:R-:W-:Y:S01]  /*87f70*/  IMAD.X R24, R27, 0x1, R2, P1 ;  /* 0x000000011b187824 */ /* 0x000fe200008e0602 */
[----:B------:R-:W-:-:S04]  /*87f80*/  IADD3 R27, P1, R36, R30, RZ ;  /* 0x0000001e241b7210 */ /* 0x000fc80007f3e0ff */
[----:B------:R-:W-:Y:S02]  /*87f90*/  LOP3.LUT R25, R25, R24, RZ, 0x3c, !PT ;  /* 0x0000001819197212 */ /* 0x000fe400078e3cff */
[----:B------:R-:W-:Y:S02]  /*87fa0*/  IADD3.X R26, R37, R2, RZ, P1, !PT ;  /* 0x00000002251a7210 */ /* 0x000fe40000ffe4ff */
[----:B------:R-:W-:Y:S01]  /*87fb0*/  LOP3.LUT R24, R25, R24, RZ, 0x3c, !PT ;  /* 0x0000001819187212 */ /* 0x000fe200078e3cff */
[----:B------:R1:W-:Y:S01]  /*87fc0*/  STL [R1+0x120c], R28 ;  /* 0x00120c1c01007387 */ /* 0x0003e20000100800 */
[----:B------:R-:W-:Y:S02]  /*87fd0*/  LOP3.LUT R27, R27, R26, RZ, 0x3c, !PT ;  /* 0x0000001a1b1b7212 */ /* 0x000fe400078e3cff */
[----:B------:R-:W-:Y:S01]  /*87fe0*/  LOP3.LUT R25, R25, R24, RZ, 0x3c, !PT ;  /* 0x0000001819197212 */ /* 0x000fe200078e3cff */
[----:B------:R-:W3:Y:S01]  /*87ff0*/  LDL.LU R34, [R1+0xb54] ;  /* 0x000b540001227983 */ /* 0x000ee20000300800 */
[----:B------:R-:W-:-:S03]  /*88000*/  LOP3.LUT R26, R27, R26, RZ, 0x3c, !PT ;  /* 0x0000001a1b1a7212 */ /* 0x000fc600078e3cff */
[----:B------:R-:W3:Y:S01]  /*88010*/  LDL.LU R29, [R1+0xb58] ;  /* 0x000b5800011d7983 */ /* 0x000ee20000300800 */
[----:B-1----:R-:W-:-:S03]  /*88020*/  IADD3 R28, R22, 0x100000, RZ ;  /* 0x00100000161c7810 */ /* 0x002fc60007ffe0ff */
[----:B------:R-:W3:Y:S01]  /*88030*/  LDL.LU R40, [R1+0xb94] ;  /* 0x000b940001287983 */ /* 0x000ee20000300800 */
[----:B------:R-:W-:-:S03]  /*88040*/  LOP3.LUT R27, R27, R26, RZ, 0x3c, !PT ;  /* 0x0000001a1b1b7212 */ /* 0x000fc600078e3cff */
[----:B------:R-:W3:Y:S04]  /*88050*/  LDL.LU R38, [R1+0xb98] ;  /* 0x000b980001267983 */ /* 0x000ee80000300800 */
[----:B------:R1:W-:Y:S04]  /*88060*/  STL.64 [R1+0xb10], R24 ;  /* 0x000b101801007387 */ /* 0x0003e80000100a00 */
[----:B------:R1:W-:Y:S04]  /*88070*/  LDGSTS.E [R28+-0x62c00], [R24.64], P0 ;  /* 0x9d400000181c7fae */ /* 0x0003e80008121844 */
[----:B------:R-:W3:Y:S04]  /*88080*/  LDL.LU R37, [R1+0xbd4] ;  /* 0x000bd40001257983 */ /* 0x000ee80000300800 */
[----:B------:R-:W3:Y:S01]  /*88090*/  LDL.LU R36, [R1+0xbd8] ;  /* 0x000bd80001247983 */ /* 0x000ee20000300800 */
[----:B-1----:R-:W-:-:S03]  /*880a0*/  IADD3 R24, R22, 0x100000, RZ ;  /* 0x0010000016187810 */ /* 0x002fc60007ffe0ff */
[----:B------:R1:W-:Y:S01]  /*880b0*/  STL.64 [R1+0xad0], R26 ;  /* 0x000ad01a01007387 */ /* 0x0003e20000100a00 */
[----:B------:R-:W-:-:S03]  /*880c0*/  IADD3 R22, R22, 0x100000, RZ ;  /* 0x0010000016167810 */ /* 0x000fc60007ffe0ff */
[----:B------:R1:W-:Y:S02]  /*880d0*/  LDGSTS.E [R24+-0x61c00], [R26.64], P0 ;  /* 0x9e4000001a187fae */ /* 0x0003e40008121844 */
[----:B-1----:R-:W-:Y:S01]  /*880e0*/  IMAD.MOV.U32 R26, RZ, RZ, R21 ;  /* 0x000000ffff1a7224 */ /* 0x002fe200078e0015 */
[----:B------:R-:W-:-:S05]  /*880f0*/  MOV R27, R3 ;  /* 0x00000003001b7202 */ /* 0x000fca0000000f00 */
[----:B------:R1:W-:Y:S04]  /*88100*/  STL.64 [R1+0xa68], R26 ;  /* 0x000a681a01007387 */ /* 0x0003e80000100a00 */
[----:B------:R1:W-:Y:S04]  /*88110*/  LDGSTS.E [R22+-0x60c00], [R26.64], P0 ;  /* 0x9f4000001a167fae */ /* 0x0003e80008121844 */
[----:B-1----:R-:W3:Y:S04]  /*88120*/  LDL.LU R27, [R1+0xc14] ;  /* 0x000c1400011b7983 */ /* 0x002ee80000300800 */
[----:B------:R-:W3:Y:S01]  /*88130*/  LDL.LU R26, [R1+0xc18] ;  /* 0x000c1800011a7983 */ /* 0x000ee20000300800 */
[----:B------:R-:W-:-:S05]  /*88140*/  IMAD.SHL.U32 R45, R45, 0x4, RZ ;  /* 0x000000042d2d7824 */ /* 0x000fca00078e00ff */
[----:B------:R-:W-:-:S05]  /*88150*/  LOP3.LUT R42, R45, 0x30, RZ, 0x3c, !PT ;  /* 0x000000302d2a7812 */ /* 0x000fca00078e3cff */
[----:B------:R-:W-:-:S05]  /*88160*/  IMAD R3, R41, 0x20000, R42 ;  /* 0x0002000029037824 */ /* 0x000fca00078e022a */
[----:B------:R-:W-:Y:S02]  /*88170*/  IADD3 R21, R3, 0x100000, RZ ;  /* 0x0010000003157810 */ /* 0x000fe40007ffe0ff */
[----:B----4-:R-:W-:-:S05]  /*88180*/  IADD3 R33, P1, R33, R30, RZ ;  /* 0x0000001e21217210 */ /* 0x010fca0007f3e0ff */
[----:B--2---:R-:W-:Y:S01]  /*88190*/  IMAD.X R35, R35, 0x1, R2, P1 ;  /* 0x0000000123237824 */ /* 0x004fe200008e0602 */
[----:B------:R-:W-:Y:S01]  /*881a0*/  STL [R1+0x160c], R33 ;  /* 0x00160c2101007387 */ /* 0x000fe20000100800 */
[----:B------:R-:W-:Y:S02]  /*881b0*/  MOV R24, R33 ;  /* 0x0000002100187202 */ /* 0x000fe40000000f00 */
[----:B------:R-:W-:Y:S01]  /*881c0*/  IMAD.MOV.U32 R25, RZ, RZ, R35 ;  /* 0x000000ffff197224 */ /* 0x000fe200078e0023 */
[----:B------:R1:W-:Y:S04]  /*881d0*/  STL [R1+0x1608], R35 ;  /* 0x0016082301007387 */ /* 0x0003e80000100800 */
[----:B------:R2:W-:Y:S04]  /*881e0*/  LDGSTS.E [R21+-0x7fa00], [R24.64], P0 ;  /* 0x8060000018157fae */ /* 0x0005e80008121844 */
[----:B-1----:R-:W4:Y:S04]  /*881f0*/  LDL.LU R35, [R1+0xc54] ;  /* 0x000c540001237983 */ /* 0x002f280000300800 */
[----:B------:R-:W4:Y:S01]  /*88200*/  LDL.LU R33, [R1+0xc58] ;  /* 0x000c580001217983 */ /* 0x000f220000300800 */
[----:B---3--:R-:W-:-:S05]  /*88210*/  IADD3 R29, P1, R29, R30, RZ ;  /* 0x0000001e1d1d7210 */ /* 0x008fca0007f3e0ff */
[----:B------:R-:W-:Y:S01]  /*88220*/  IMAD.X R34, R34, 0x1, R2, P1 ;  /* 0x0000000122227824 */ /* 0x000fe200008e0602 */
[----:B------:R-:W-:Y:S01]  /*88230*/  IADD3 R38, P1, R38, R30, RZ ;  /* 0x0000001e26267210 */ /* 0x000fe20007f3e0ff */
[----:B------:R-:W-:Y:S01]  /*88240*/  STL [R1+0xb58], R29 ;  /* 0x000b581d01007387 */ /* 0x000fe20000100800 */
[----:B--2---:R-:W-:Y:S01]  /*88250*/  MOV R24, R29 ;  /* 0x0000001d00187202 */ /* 0x004fe20000000f00 */
[----:B------:R-:W-:Y:S02]  /*88260*/  IMAD.MOV.U32 R25, RZ, RZ, R34 ;  /* 0x000000ffff197224 */ /* 0x000fe400078e0022 */
[----:B------:R1:W-:Y:S01]  /*88270*/  STL [R1+0xb54], R34 ;  /* 0x000b542201007387 */ /* 0x0003e20000100800 */
[----:B------:R-:W-:-:S03]  /*88280*/  IMAD.X R40, R40, 0x1, R2, P1 ;  /* 0x0000000128287824 */ /* 0x000fc600008e0602 */
[----:B------:R2:W-:Y:S04]  /*88290*/  LDGSTS.E [R21+-0x7ea00], [R24.64], P0 ;  /* 0x8160000018157fae */ /* 0x0005e80008121844 */
[----:B-1----:R-:W3:Y:S01]  /*882a0*/  LDL.LU R34, [R1+0xc94] ;  /* 0x000c940001227983 */ /* 0x002ee20000300800 */
[----:B------:R-:W-:-:S03]  /*882b0*/  IADD3 R36, P1, R36, R30, RZ ;  /* 0x0000001e24247210 */ /* 0x000fc60007f3e0ff */
[----:B------:R-:W3:Y:S01]  /*882c0*/  LDL.LU R29, [R1+0xc98] ;  /* 0x000c9800011d7983 */ /* 0x000ee20000300800 */
[----:B--2---:R-:W-:Y:S01]  /*882d0*/  MOV R24, R38 ;  /* 0x0000002600187202 */ /* 0x004fe20000000f00 */
[----:B------:R-:W-:Y:S02]  /*882e0*/  IMAD.MOV.U32 R25, RZ, RZ, R40 ;  /* 0x000000ffff197224 */ /* 0x000fe400078e0028 */
[----:B------:R-:W-:Y:S01]  /*882f0*/  STL [R1+0xb98], R38 ;  /* 0x000b982601007387 */ /* 0x000fe20000100800 */
[----:B------:R-:W-:-:S03]  /*88300*/  IMAD.X R37, R37, 0x1, R2, P1 ;  /* 0x0000000125257824 */ /* 0x000fc600008e0602 */
[----:B------:R-:W-:Y:S04]  /*88310*/  STL [R1+0xb94], R40 ;  /* 0x000b942801007387 */ /* 0x000fe80000100800 */
[----:B------:R-:W4:Y:S04]  /*88320*/  LDL.LU R28, [R1+0xcd4] ;  /* 0x000cd400011c7983 */ /* 0x000f280000300800 */
[----:B------:R-:W4:Y:S04]  /*88330*/  LDL.LU R22, [R1+0xcd8] ;  /* 0x000cd80001167983 */ /* 0x000f280000300800 */
[----:B------:R1:W-:Y:S04]  /*88340*/  LDGSTS.E [R21+-0x7da00], [R24.64], P0 ;  /* 0x8260000018157fae */ /* 0x0003e80008121844 */
[----:B------:R-:W-:Y:S04]  /*88350*/  STL [R1+0xbd8], R36 ;  /* 0x000bd82401007387 */ /* 0x000fe80000100800 */
[----:B------:R1:W-:Y:S02]  /*88360*/  STL [R1+0xbd4], R37 ;  /* 0x000bd42501007387 */ /* 0x0003e40000100800 */
[----:B-1----:R-:W-:Y:S01]  /*88370*/  MOV R24, R36 ;  /* 0x0000002400187202 */ /* 0x002fe20000000f00 */
[----:B------:R-:W-:-:S02]  /*88380*/  IMAD.MOV.U32 R25, RZ, RZ, R37 ;  /* 0x000000ffff197224 */ /* 0x000fc400078e0025 */
[----:B------:R-:W4:Y:S04]  /*88390*/  LDL.LU R37, [R1+0xd14] ;  /* 0x000d140001257983 */ /* 0x000f280000300800 */
[----:B------:R-:W4:Y:S01]  /*883a0*/  LDL.LU R36, [R1+0xd18] ;  /* 0x000d180001247983 */ /* 0x000f220000300800 */
[----:B------:R-:W-:-:S03]  /*883b0*/  IADD3 R26, P1, R26, R30, RZ ;  /* 0x0000001e1a1a7210 */ /* 0x000fc60007f3e0ff */
[----:B------:R1:W-:Y:S02]  /*883c0*/  LDGSTS.E [R21+-0x7ca00], [R24.64], P0 ;  /* 0x8360000018157fae */ /* 0x0003e40008121844 */
[----:B------:R-:W-:Y:S02]  /*883d0*/  IMAD.X R27, R27, 0x1, R2, P1 ;  /* 0x000000011b1b7824 */ /* 0x000fe400008e0602 */
[----:B------:R-:W-:Y:S04]  /*883e0*/  STL [R1+0xc18], R26 ;  /* 0x000c181a01007387 */ /* 0x000fe80000100800 */
[----:B------:R1:W-:Y:S02]  /*883f0*/  STL [R1+0xc14], R27 ;  /* 0x000c141b01007387 */ /* 0x0003e40000100800 */
[----:B-1----:R-:W-:Y:S01]  /*88400*/  IMAD.MOV.U32 R25, RZ, RZ, R27 ;  /* 0x000000ffff197224 */ /* 0x002fe200078e001b */
[----:B------:R-:W-:Y:S01]  /*88410*/  MOV R24, R26 ;  /* 0x0000001a00187202 */ /* 0x000fe20000000f00 */
[----:B------:R-:W4:Y:S04]  /*88420*/  LDL.LU R27, [R1+0xd54] ;  /* 0x000d5400011b7983 */ /* 0x000f280000300800 */
[----:B------:R-:W4:Y:S04]  /*88430*/  LDL.LU R26, [R1+0xd58] ;  /* 0x000d5800011a7983 */ /* 0x000f280000300800 */
[----:B------:R1:W-:Y:S01]  /*88440*/  LDGSTS.E [R21+-0x7ba00], [R24.64], P0 ;  /* 0x8460000018157fae */ /* 0x0003e20008121844 */
[----:B----4-:R-:W-:-:S05]  /*88450*/  IADD3 R33, P1, R33, R30, RZ ;  /* 0x0000001e21217210 */ /* 0x010fca0007f3e0ff */
[----:B------:R-:W-:Y:S01]  /*88460*/  IMAD.X R35, R35, 0x1, R2, P1 ;  /* 0x0000000123237824 */ /* 0x000fe200008e0602 */
[----:B------:R-:W-:Y:S01]  /*88470*/  STL [R1+0xc58], R33 ;  /* 0x000c582101007387 */ /* 0x000fe20000100800 */
[----:B-1----:R-:W-:Y:S02]  /*88480*/  MOV R24, R33 ;  /* 0x0000002100187202 */ /* 0x002fe40000000f00 */
[----:B------:R-:W-:Y:S01]  /*88490*/  IMAD.MOV.U32 R25, RZ, RZ, R35 ;  /* 0x000000ffff197224 */ /* 0x000fe200078e0023 */
[----:B------:R1:W-:Y:S04]  /*884a0*/  STL [R1+0xc54], R35 ;  /* 0x000c542301007387 */ /* 0x0003e80000100800 */
[----:B------:R4:W-:Y:S04]  /*884b0*/  LDGSTS.E [R21+-0x7aa00], [R24.64], P0 ;  /* 0x8560000018157fae */ /* 0x0009e80008121844 */
[----:B-1----:R-:W2:Y:S04]  /*884c0*/  LDL.LU R35, [R1+0xd94] ;  /* 0x000d940001237983 */ /* 0x002ea80000300800 */
[----:B------:R-:W2:Y:S01]  /*884d0*/  LDL.LU R33, [R1+0xd98] ;  /* 0x000d980001217983 */ /* 0x000ea20000300800 */
[----:B---3--:R-:W-:-:S05]  /*884e0*/  IADD3 R29, P1, R29, R30, RZ ;  /* 0x0000001e1d1d7210 */ /* 0x008fca0007f3e0ff */
[----:B------:R-:W-:Y:S01]  /*884f0*/  IMAD.X R34, R34, 0x1, R2, P1 ;  /* 0x0000000122227824 */ /* 0x000fe200008e0602 */
[----:B------:R-:W-:Y:S01]  /*88500*/  STL [R1+0xc98], R29 ;  /* 0x000c981d01007387 */ /* 0x000fe20000100800 */
[----:B----4-:R-:W-:Y:S02]  /*88510*/  MOV R24, R29 ;  /* 0x0000001d00187202 */ /* 0x010fe40000000f00 */
[----:B------:R-:W-:Y:S01]  /*88520*/  IMAD.MOV.U32 R25, RZ, RZ, R34 ;  /* 0x000000ffff197224 */ /* 0x000fe200078e0022 */
[----:B------:R1:W-:Y:S04]  /*88530*/  STL [R1+0xc94], R34 ;  /* 0x000c942201007387 */ /* 0x0003e80000100800 */
[----:B------:R3:W-:Y:S01]  /*88540*/  LDGSTS.E [R21+-0x79a00], [R24.64], P0 ;  /* 0x8660000018157fae */ /* 0x0007e20008121844 */
[----:B------:R-:W-:-:S03]  /*88550*/  IADD3 R22, P1, R22, R30, RZ ;  /* 0x0000001e16167210 */ /* 0x000fc60007f3e0ff */
[----:B-1----:R-:W4:Y:S02]  /*88560*/  LDL.LU R34, [R1+0xdd4] ;  /* 0x000dd40001227983 */ /* 0x002f240000300800 */
[----:B------:R-:W-:Y:S02]  /*88570*/  IMAD.X R28, R28, 0x1, R2, P1 ;  /* 0x000000011c1c7824 */ /* 0x000fe400008e0602 */
[----:B------:R-:W4:Y:S01]  /*88580*/  LDL.LU R29, [R1+0xdd8] ;  /* 0x000dd800011d7983 */ /* 0x000f220000300800 */
[----:B---3--:R-:W-:Y:S01]  /*88590*/  MOV R24, R22 ;  /* 0x0000001600187202 */ /* 0x008fe20000000f00 */
[----:B------:R-:W-:Y:S02]  /*885a0*/  IMAD.MOV.U32 R25, RZ, RZ, R28 ;  /* 0x000000ffff197224 */ /* 0x000fe400078e001c */
[----:B------:R-:W-:Y:S04]  /*885b0*/  STL [R1+0xcd8], R22 ;  /* 0x000cd81601007387 */ /* 0x000fe80000100800 */
        /* <DEDUP_REMOVED lines=10> */
[----:B------:R3:W-:Y:S04]  /*88660*/  LDGSTS.E [R21+-0x77a00], [R24.64], P0 ;  /* 0x8860000018157fae */ /* 0x0007e80008121844 */
[----:B-1----:R-:W4:Y:S01]  /*88670*/  LDL.LU R37, [R1+0xe54] ;  /* 0x000e540001257983 */ /* 0x002f220000300800 */
[----:B------:R-:W-:-:S03]  /*88680*/  IADD3 R26, P1, R26, R30, RZ ;  /* 0x0000001e1a1a7210 */ /* 0x000fc60007f3e0ff */
[----:B------:R-:W4:Y:S02]  /*88690*/  LDL.LU R36, [R1+0xe58] ;  /* 0x000e580001247983 */ /* 0x000f240000300800 */
[----:B------:R-:W-:Y:S02]  /*886a0*/  IMAD.X R27, R27, 0x1, R2, P1 ;  /* 0x000000011b1b7824 */ /* 0x000fe400008e0602 */
[----:B------:R-:W-:Y:S01]  /*886b0*/  STL [R1+0xd58], R26 ;  /* 0x000d581a01007387 */ /* 0x000fe20000100800 */
[----:B---3--:R-:W-:Y:S01]  /*886c0*/  MOV R24, R26 ;  /* 0x0000001a00187202 */ /* 0x008fe20000000f00 */
[----:B------:R-:W-:Y:S02]  /*886d0*/  IMAD.MOV.U32 R25, RZ, RZ, R27 ;  /* 0x000000ffff197224 */ /* 0x000fe400078e001b */
        /* <DEDUP_REMOVED lines=16> */
[----:B--2---:R-:W-:Y:S02]  /*887e0*/  MOV R24, R29 ;  /* 0x0000001d00187202 */ /* 0x004fe40000000f00 */
        /* <DEDUP_REMOVED lines=35> */
[----:B--2---:R-:W-:Y:S02]  /*88a20*/  MOV R24, R33 ;  /* 0x0000002100187202 */ /* 0x004fe40000000f00 */
        /* <DEDUP_REMOVED lines=47> */
[----:B--2---:R-:W-:Y:S01]  /*88d20*/  MOV R24, R33 ;  /* 0x0000002100187202 */ /* 0x004fe20000000f00 */
[----:B------:R-:W-:-:S02]  /*88d30*/  IMAD.MOV.U32 R25, RZ, RZ, R35 ;  /* 0x000000ffff197224 */ /* 0x000fc400078e0023 */
[----:B-1----:R-:W2:Y:S04]  /*88d40*/  LDL.LU R33, [R1+0x1198] ;  /* 0x0011980001217983 */ /* 0x002ea80000300800 */
[----:B------:R1:W-:Y:S01]  /*88d50*/  LDGSTS.E [R21+-0x6ba00], [R24.64], P0 ;  /* 0x9460000018157fae */ /* 0x0003e20008121844 */
[----:B---3--:R-:W-:-:S05]  /*88d60*/  IADD3 R29, P1, R29, R30, RZ ;  /* 0x0000001e1d1d7210 */ /* 0x008fca0007f3e0ff */
[----:B------:R-:W-:Y:S01]  /*88d70*/  IMAD.X R34, R34, 0x1, R2, P1 ;  /* 0x0000000122227824 */ /* 0x000fe200008e0602 */
        /* <DEDUP_REMOVED lines=11> */
[----:B------:R-:W-:Y:S01]  /*88e30*/  MOV R24, R22 ;  /* 0x0000001600187202 */ /* 0x000fe20000000f00 */
        /* <DEDUP_REMOVED lines=10> */
[----:B------:R-:W-:Y:S04]  /*88ee0*/  STL [R1+0x10d4], R37 ;  /* 0x0010d42501007387 */ /* 0x000fe80000100800 */
[----:B------:R1:W-:Y:S01]  /*88ef0*/  LDGSTS.E [R21+-0x68a00], [R24.64], P0 ;  /* 0x9760000018157fae */ /* 0x0003e20008121844 */
[----:B------:R-:W-:-:S05]  /*88f00*/  IADD3 R26, P1, R26, R30, RZ ;  /* 0x0000001e1a1a7210 */ /* 0x000fca0007f3e0ff */
[----:B------:R-:W-:Y:S01]  /*88f10*/  IMAD.X R27, R27, 0x1, R2, P1 ;  /* 0x000000011b1b7824 */ /* 0x000fe200008e0602 */
[----:B------:R-:W-:Y:S04]  /*88f20*/  STL [R1+0x1118], R26 ;  /* 0x0011181a01007387 */ /* 0x000fe80000100800 */
[----:B------:R1:W-:Y:S04]  /*88f30*/  STL [R1+0x1114], R27 ;  /* 0x0011141b01007387 */ /* 0x0003e80000100800 */
[----:B------:R-:W3:Y:S01]  /*88f40*/  LDL.LU.64 R44, [R1+0xb08] ;  /* 0x000b0800012c7983 */ /* 0x000ee20000300a00 */
[----:B-1----:R-:W-:Y:S01]  /*88f50*/  MOV R24, R26 ;  /* 0x0000001a00187202 */ /* 0x002fe20000000f00 */
[----:B------:R-:W-:-:S02]  /*88f60*/  IMAD.MOV.U32 R25, RZ, RZ, R27 ;  /* 0x000000ffff197224 */ /* 0x000fc400078e001b */
[----:B------:R-:W3:Y:S04]  /*88f70*/  LDL.LU.64 R26, [R1+0xac8] ;  /* 0x000ac800011a7983 */ /* 0x000ee80000300a00 */
[----:B------:R-:W3:Y:S04]  /*88f80*/  LDL.LU.64 R36, [R1+0xa90] ;  /* 0x000a900001247983 */ /* 0x000ee80000300a00 */
[----:B------:R1:W-:Y:S01]  /*88f90*/  LDGSTS.E [R21+-0x67a00], [R24.64], P0 ;  /* 0x9860000018157fae */ /* 0x0003e20008121844 */
[----:B----4-:R-:W-:-:S05]  /*88fa0*/  IADD3 R38, P1, R38, R30, RZ ;  /* 0x0000001e26267210 */ /* 0x010fca0007f3e0ff */
[----:B------:R-:W-:Y:S01]  /*88fb0*/  IMAD.X R40, R40, 0x1, R2, P1 ;  /* 0x0000000128287824 */ /* 0x000fe200008e0602 */
[----:B--2---:R-:W-:Y:S02]  /*88fc0*/  IADD3 R33, P1, R33, R30, RZ ;  /* 0x0000001e21217210 */ /* 0x004fe40007f3e0ff */
[----:B-1----:R-:W-:Y:S01]  /*88fd0*/  MOV R24, R38 ;  /* 0x0000002600187202 */ /* 0x002fe20000000f00 */
[----:B------:R-:W-:-:S05]  /*88fe0*/  IMAD.MOV.U32 R25, RZ, RZ, R40 ;  /* 0x000000ffff197224 */ /* 0x000fca00078e0028 */
[----:B------:R1:W-:Y:S04]  /*88ff0*/  LDGSTS.E [R21+-0x66a00], [R24.64], P0 ;  /* 0x9960000018157fae */ /* 0x0003e80008121844 */
[----:B------:R-:W-:Y:S01]  /*89000*/  STL [R1+0x1158], R38 ;  /* 0x0011582601007387 */ /* 0x000fe20000100800 */
[----:B-1----:R-:W-:-:S03]  /*89010*/  MOV R24, R33 ;  /* 0x0000002100187202 */ /* 0x002fc60000000f00 */
[----:B------:R-:W-:Y:S04]  /*89020*/  STL [R1+0x1154], R40 ;  /* 0x0011542801007387 */ /* 0x000fe80000100800 */
[----:B------:R1:W-:Y:S01]  /*89030*/  STL [R1+0x1198], R33 ;  /* 0x0011982101007387 */ /* 0x0003e20000100800 */
[----:B---3--:R-:W-:-:S04]  /*89040*/  IMAD.X R35, R35, 0x1, R2, P1 ;  /* 0x0000000123237824 */ /* 0x008fc800008e0602 */
[----:B------:R-:W-:Y:S01]  /*89050*/  IMAD.MOV.U32 R25, RZ, RZ, R35 ;  /* 0x000000ffff197224 */ /* 0x000fe200078e0023 */
[----:B------:R-:W-:-:S04]  /*89060*/  IADD3 R29, P1, R29, R30, RZ ;  /* 0x0000001e1d1d7210 */ /* 0x000fc80007f3e0ff */
[----:B------:R2:W-:Y:S01]  /*89070*/  LDGSTS.E [R21+-0x65a00], [R24.64], P0 ;  /* 0x9a60000018157fae */ /* 0x0005e20008121844 */
[----:B------:R-:W-:-:S03]  /*89080*/  IMAD.X R34, R34, 0x1, R2, P1 ;  /* 0x0000000122227824 */ /* 0x000fc600008e0602 */
[----:B------:R-:W-:Y:S04]  /*89090*/  STL [R1+0x1194], R35 ;  /* 0x0011942301007387 */ /* 0x000fe80000100800 */
[----:B-1----:R-:W3:Y:S01]  /*890a0*/  LDL.LU R33, [R1+0x1614] ;  /* 0x0016140001217983 */ /* 0x002ee20000300800 */
[----:B--2---:R-:W-:Y:S01]  /*890b0*/  MOV R24, R29 ;  /* 0x0000001d00187202 */ /* 0x004fe20000000f00 */
[----:B------:R-:W-:Y:S02]  /*890c0*/  IMAD.MOV.U32 R25, RZ, RZ, R34 ;  /* 0x000000ffff197224 */ /* 0x000fe400078e0022 */
[----:B------:R-:W-:Y:S01]  /*890d0*/  STL [R1+0x11d8], R29 ;  /* 0x0011d81d01007387 */ /* 0x000fe20000100800 */
[----:B------:R-:W-:-:S03]  /*890e0*/  IADD3 R22, P1, R22, R30, RZ ;  /* 0x0000001e16167210 */ /* 0x000fc60007f3e0ff */
[----:B------:R1:W-:Y:S02]  /*890f0*/  STL [R1+0x11d4], R34 ;  /* 0x0011d42201007387 */ /* 0x0003e40000100800 */
[----:B------:R-:W-:Y:S02]  /*89100*/  IMAD.X R28, R28, 0x1, R2, P1 ;  /* 0x000000011c1c7824 */ /* 0x000fe400008e0602 */
[----:B------:R2:W-:Y:S04]  /*89110*/  LDGSTS.E [R21+-0x64a00], [R24.64], P0 ;  /* 0x9b60000018157fae */ /* 0x0005e80008121844 */
[----:B-1----:R-:W4:Y:S04]  /*89120*/  LDL.LU R34, [R1+0x1610] ;  /* 0x0016100001227983 */ /* 0x002f280000300800 */
[----:B------:R1:W-:Y:S01]  /*89130*/  STL [R1+0x1218], R22 ;  /* 0x0012181601007387 */ /* 0x0003e20000100800 */
[----:B--2---:R-:W-:Y:S01]  /*89140*/  MOV R24, R22 ;  /* 0x0000001600187202 */ /* 0x004fe20000000f00 */
[----:B------:R-:W-:-:S05]  /*89150*/  IMAD.MOV.U32 R25, RZ, RZ, R28 ;  /* 0x000000ffff197224 */ /* 0x000fca00078e001c */
[----:B------:R2:W-:Y:S01]  /*89160*/  LDGSTS.E [R21+-0x63a00], [R24.64], P0 ;  /* 0x9c60000018157fae */ /* 0x0005e20008121844 */
[----:B-1----:R-:W-:-:S03]  /*89170*/  IADD3 R22, P1, R44, R30, RZ ;  /* 0x0000001e2c167210 */ /* 0x002fc60007f3e0ff */
[----:B------:R1:W-:Y:S02]  /*89180*/  STL [R1+0x1214], R28 ;  /* 0x0012141c01007387 */ /* 0x0003e40000100800 */
[--C-:B--2---:R-:W-:Y:S01]  /*89190*/  IMAD.X R21, R45, 0x1, R2.reuse, P1 ;  /* 0x000000012d157824 */ /* 0x104fe200008e0602 */
[----:B------:R-:W-:Y:S01]  /*891a0*/  IADD3 R25, P1, R26, R30, RZ ;  /* 0x0000001e1a197210 */ /* 0x000fe20007f3e0ff */
[----:B------:R-:W2:Y:S03]  /*891b0*/  LDL.LU R43, [R1+0xb5c] ;  /* 0x000b5c00012b7983 */ /* 0x000ea60000300800 */
[----:B------:R-:W-:Y:S01]  /*891c0*/  IADD3.X R24, R27, R2, RZ, P1, !PT ;  /* 0x000000021b187210 */ /* 0x000fe20000ffe4ff */
[----:B------:R-:W2:Y:S01]  /*891d0*/  LDL.LU R29, [R1+0xb60] ;  /* 0x000b6000011d7983 */ /* 0x000ea20000300800 */
[----:B------:R-:W-:Y:S02]  /*891e0*/  IADD3 R27, P1, R36, R30, RZ ;  /* 0x0000001e241b7210 */ /* 0x000fe40007f3e0ff */
[-C--:B------:R-:W-:Y:S01]  /*891f0*/  LOP3.LUT R25, R25, R24.reuse, RZ, 0x3c, !PT ;  /* 0x0000001819197212 */ /* 0x080fe200078e3cff */
[----:B------:R-:W2:Y:S01]  /*89200*/  LDL.LU R42, [R1+0xb9c] ;  /* 0x000b9c00012a7983 */ /* 0x000ea20000300800 */
[----:B-1----:R-:W-:Y:S01]  /*89210*/  IADD3 R28, R3, 0x100000, RZ ;  /* 0x00100000031c7810 */ /* 0x002fe20007ffe0ff */
[----:B------:R-:W-:Y:S01]  /*89220*/  IMAD.X R26, R37, 0x1, R2, P1 ;  /* 0x00000001251a7824 */ /* 0x000fe200008e0602 */
[----:B------:R-:W-:Y:S01]  /*89230*/  MOV R37, R21 ;  /* 0x0000001500257202 */ /* 0x000fe20000000f00 */
[----:B------:R-:W-:Y:S01]  /*89240*/  IMAD.MOV.U32 R36, RZ, RZ, R22 ;  /* 0x000000ffff247224 */ /* 0x000fe200078e0016 */
[----:B------:R-:W2:Y:S01]  /*89250*/  LDL.LU R40, [R1+0xba0] ;  /* 0x000ba00001287983 */ /* 0x000ea20000300800 */
[----:B------:R-:W-:-:S03]  /*89260*/  LOP3.LUT R24, R25, R24, RZ, 0x3c, !PT ;  /* 0x0000001819187212 */ /* 0x000fc600078e3cff */
[----:B------:R1:W-:Y:S01]  /*89270*/  STL.64 [R1+0xb08], R36 ;  /* 0x000b082401007387 */ /* 0x0003e20000100a00 */
[----:B------:R-:W-:-:S03]  /*89280*/  LOP3.LUT R25, R25, R24, RZ, 0x3c, !PT ;  /* 0x0000001819197212 */ /* 0x000fc600078e3cff */
        /* <DEDUP_REMOVED lines=9> */
[----:B-1----:R-:W-:Y:S02]  /*89320*/  IMAD.MOV.U32 R24, RZ, RZ, R27 ;  /* 0x000000ffff187224 */ /* 0x002fe400078e001b */
[----:B------:R-:W-:-:S05]  /*89330*/  IMAD.MOV.U32 R25, RZ, RZ, R26 ;  /* 0x000000ffff197224 */ /* 0x000fca00078e001a */
[----:B------:R1:W-:Y:S04]  /*89340*/  STL.64 [R1+0xa90], R24 ;  /* 0x000a901801007387 */ /* 0x0003e80000100a00 */
[----:B------:R1:W-:Y:S02]  /*89350*/  LDGSTS.E [R3+-0x60a00], [R24.64], P0 ;  /* 0x9f60000018037fae */ /* 0x0003e40008121844 */
[----:B-1----:R-:W-:Y:S02]  /*89360*/  IADD3 R3, R23, 0x100000, RZ ;  /* 0x0010000017037810 */ /* 0x002fe40007ffe0ff */
[----:B---3--:R-:W-:-:S05]  /*89370*/  IADD3 R33, P1, R33, R30, RZ ;  /* 0x0000001e21217210 */ /* 0x008fca0007f3e0ff */
[----:B------:R-:W-:Y:S01]  /*89380*/  STL [R1+0x1614], R33 ;  /* 0x0016142101007387 */ /* 0x000fe20000100800 */
[----:B------:R-:W-:Y:S01]  /*89390*/  IMAD.MOV.U32 R24, RZ, RZ, R33 ;  /* 0x000000ffff187224 */ /* 0x000fe200078e0021 */
[----:B----4-:R-:W-:-:S05]  /*893a0*/  IADD3.X R34, R34, R2, RZ, P1, !PT ;  /* 0x0000000222227210 */ /* 0x010fca0000ffe4ff */
[----:B------:R1:W-:Y:S01]  /*893b0*/  STL [R1+0x1610], R34 ;  /* 0x0016102201007387 */ /* 0x0003e20000100800 */
[----:B------:R-:W-:-:S05]  /*893c0*/  IMAD.MOV.U32 R25, RZ, RZ, R34 ;  /* 0x000000ffff197224 */ /* 0x000fca00078e0022 */
[----:B------:R3:W-:Y:S04]  /*893d0*/  LDGSTS.E [R3+-0x7f800], [R24.64], P0 ;  /* 0x8080000018037fae */ /* 0x0007e80008121844 */
[----:B-1----:R-:W4:Y:S04]  /*893e0*/  LDL.LU R34, [R1+0xc5c] ;  /* 0x000c5c0001227983 */ /* 0x002f280000300800 */
[----:B------:R-:W4:Y:S01]  /*893f0*/  LDL.LU R33, [R1+0xc60] ;  /* 0x000c600001217983 */ /* 0x000f220000300800 */
[----:B--2---:R-:W-:-:S04]  /*89400*/  IADD3 R29, P1, R29, R30, RZ ;  /* 0x0000001e1d1d7210 */ /* 0x004fc80007f3e0ff */
[----:B------:R-:W-:Y:S01]  /*89410*/  IADD3.X R43, R43, R2, RZ, P1, !PT ;  /* 0x000000022b2b7210 */ /* 0x000fe20000ffe4ff */
[----:B------:R1:W-:Y:S01]  /*89420*/  STL [R1+0xb60], R29 ;  /* 0x000b601d01007387 */ /* 0x0003e20000100800 */
[----:B---3--:R-:W-:Y:S01]  /*89430*/  IMAD.MOV.U32 R24, RZ, RZ, R29 ;  /* 0x000000ffff187224 */ /* 0x008fe200078e001d */
[----:B------:R-:W-:Y:S02]  /*89440*/  IADD3 R40, P1, R40, R30, RZ ;  /* 0x0000001e28287210 */ /* 0x000fe40007f3e0ff */
[----:B------:R-:W-:Y:S01]  /*89450*/  STL [R1+0xb5c], R43 ;  /* 0x000b5c2b01007387 */ /* 0x000fe20000100800 */
[----:B------:R-:W-:Y:S01]  /*89460*/  IMAD.MOV.U32 R25, RZ, RZ, R43 ;  /* 0x000000ffff197224 */ /* 0x000fe200078e002b */
[----:B------:R-:W-:Y:S02]  /*89470*/  IADD3.X R42, R42, R2, RZ, P1, !PT ;  /* 0x000000022a2a7210 */ /* 0x000fe40000ffe4ff */
[----:B-1----:R-:W4:Y:S04]  /*89480*/  LDL.LU R29, [R1+0xc9c] ;  /* 0x000c9c00011d7983 */ /* 0x002f280000300800 */
[----:B------:R-:W3:Y:S04]  /*89490*/  LDL.LU R28, [R1+0xca0] ;  /* 0x000ca000011c7983 */ /* 0x000ee80000300800 */
[----:B------:R1:W-:Y:S04]  /*894a0*/  LDGSTS.E [R3+-0x7e800], [R24.64], P0 ;  /* 0x8180000018037fae */ /* 0x0003e80008121844 */
[----:B------:R-:W-:Y:S01]  /*894b0*/  STL [R1+0xba0], R40 ;  /* 0x000ba02801007387 */ /* 0x000fe20000100800 */
[----:B------:R-:W-:-:S03]  /*894c0*/  IADD3 R35, P1, R35, R30, RZ ;  /* 0x0000001e23237210 */ /* 0x000fc60007f3e0ff */
[----:B------:R-:W-:Y:S01]  /*894d0*/  STL [R1+0xb9c], R42 ;  /* 0x000b9c2a01007387 */ /* 0x000fe20000100800 */
[----:B-1----:R-:W-:Y:S02]  /*894e0*/  IMAD.MOV.U32 R24, RZ, RZ, R40 ;  /* 0x000000ffff187224 */ /* 0x002fe400078e0028 */
[----:B------:R-:W-:Y:S01]  /*894f0*/  IMAD.MOV.U32 R25, RZ, RZ, R42 ;  /* 0x000000ffff197224 */ /* 0x000fe200078e002a */
[----:B------:R-:W4:Y:S01]  /*89500*/  LDL.LU R22, [R1+0xcdc] ;  /* 0x000cdc0001167983 */ /* 0x000f220000300800 */
[----:B------:R-:W-:-:S03]  /*89510*/  IADD3.X R36, R36, R2, RZ, P1, !PT ;  /* 0x0000000224247210 */ /* 0x000fc60000ffe4ff */
[----:B------:R-:W4:Y:S01]  /*89520*/  LDL.LU R21, [R1+0xce0] ;  /* 0x000ce00001157983 */ /* 0x000f220000300800 */
[----:B------:R-:W-:-:S03]  /*89530*/  IADD3 R37, P1, R37, R30, RZ ;  /* 0x0000001e25257210 */ /* 0x000fc60007f3e0ff */
[----:B------:R1:W-:Y:S04]  /*89540*/  LDGSTS.E [R3+-0x7d800], [R24.64], P0 ;  /* 0x8280000018037fae */ /* 0x0003e80008121844 */
[----:B------:R-:W-:Y:S01]  /*89550*/  STL [R1+0xbe0], R35 ;  /* 0x000be02301007387 */ /* 0x000fe20000100800 */
[----:B------:R-:W-:-:S03]  /*89560*/  IADD3.X R38, R38, R2, RZ, P1, !PT ;  /* 0x0000000226267210 */ /* 0x000fc60000ffe4ff */
[----:B------:R1:W-:Y:S02]  /*89570*/  STL [R1+0xbdc], R36 ;  /* 0x000bdc2401007387 */ /* 0x0003e40000100800 */
[----:B-1----:R-:W-:Y:S02]  /*89580*/  IMAD.MOV.U32 R25, RZ, RZ, R36 ;  /* 0x000000ffff197224 */ /* 0x002fe400078e0024 */
[----:B------:R-:W-:Y:S01]  /*89590*/  IMAD.MOV.U32 R24, RZ, RZ, R35 ;  /* 0x000000ffff187224 */ /* 0x000fe200078e0023 */
[----:B------:R-:W4:Y:S04]  /*895a0*/  LDL.LU R36, [R1+0xd1c] ;  /* 0x000d1c0001247983 */ /* 0x000f280000300800 */
[----:B------:R-:W4:Y:S04]  /*895b0*/  LDL.LU R35, [R1+0xd20] ;  /* 0x000d200001237983 */ /* 0x000f280000300800 */
[----:B------:R-:W-:Y:S04]  /*895c0*/  STL [R1+0xc20], R37 ;  /* 0x000c202501007387 */ /* 0x000fe80000100800 */
[----:B------:R-:W-:Y:S04]  /*895d0*/  STL [R1+0xc1c], R38 ;  /* 0x000c1c2601007387 */ /* 0x000fe80000100800 */
[----:B------:R-:W4:Y:S04]  /*895e0*/  LDL.LU R27, [R1+0xd5c] ;  /* 0x000d5c00011b7983 */ /* 0x000f280000300800 */
[----:B------:R-:W4:Y:S04]  /*895f0*/  LDL.LU R26, [R1+0xd60] ;  /* 0x000d6000011a7983 */ /* 0x000f280000300800 */
[----:B------:R1:W-:Y:S02]  /*89600*/  LDGSTS.E [R3+-0x7c800], [R24.64], P0 ;  /* 0x8380000018037fae */ /* 0x0003e40008121844 */
[----:B-1----:R-:W-:-:S02]  /*89610*/  IMAD.MOV.U32 R24, RZ, RZ, R37 ;  /* 0x000000ffff187224 */ /* 0x002fc400078e0025 */
[----:B------:R-:W-:-:S05]  /*89620*/  IMAD.MOV.U32 R25, RZ, RZ, R38 ;  /* 0x000000ffff197224 */ /* 0x000fca00078e0026 */
[----:B------:R1:W-:Y:S01]  /*89630*/  LDGSTS.E [R3+-0x7b800], [R24.64], P0 ;  /* 0x8480000018037fae */ /* 0x0003e20008121844 */
[----:B----4-:R-:W-:-:S04]  /*89640*/  IADD3 R33, P1, R33, R30, RZ ;  /* 0x0000001e21217210 */ /* 0x010fc80007f3e0ff */
        /* <DEDUP_REMOVED lines=8> */
[----:B---3--:R-:W-:-:S04]  /*896d0*/  IADD3 R28, P1, R28, R30, RZ ;  /* 0x0000001e1c1c7210 */ /* 0x008fc80007f3e0ff */
[----:B----4-:R-:W-:Y:S01]  /*896e0*/  IADD3.X R29, R29, R2, RZ, P1, !PT ;  /* 0x000000021d1d7210 */ /* 0x010fe20000ffe4ff */
[----:B------:R-:W-:Y:S01]  /*896f0*/  STL [R1+0xca0], R28 ;  /* 0x000ca01c01007387 */ /* 0x000fe20000100800 */
[----:B------:R-:W-:-:S03]  /*89700*/  IMAD.MOV.U32 R24, RZ, RZ, R28 ;  /* 0x000000ffff187224 */ /* 0x000fc600078e001c */
[----:B------:R1:W-:Y:S01]  /*89710*/  STL [R1+0xc9c], R29 ;  /* 0x000c9c1d01007387 */ /* 0x0003e20000100800 */
[----:B------:R-:W-:-:S05]  /*89720*/  IMAD.MOV.U32 R25, RZ, RZ, R29 ;  /* 0x000000ffff197224 */ /* 0x000fca00078e001d */
[----:B------:R3:W-:Y:S04]  /*89730*/  LDGSTS.E [R3+-0x79800], [R24.64], P0 ;  /* 0x8680000018037fae */ /* 0x0007e80008121844 */
[----:B-1----:R-:W4:Y:S01]  /*89740*/  LDL.LU R29, [R1+0xddc] ;  /* 0x000ddc00011d7983 */ /* 0x002f220000300800 */
[----:B------:R-:W-:-:S03]  /*89750*/  IADD3 R21, P1, R21, R30, RZ ;  /* 0x0000001e15157210 */ /* 0x000fc60007f3e0ff */
[----:B------:R-:W4:Y:S01]  /*89760*/  LDL.LU R28, [R1+0xde0] ;  /* 0x000de000011c7983 */ /* 0x000f220000300800 */
[----:B------:R-:W-:-:S03]  /*89770*/  IADD3.X R22, R22, R2, RZ, P1, !PT ;  /* 0x0000000216167210 */ /* 0x000fc60000ffe4ff */
[----:B------:R-:W-:Y:S01]  /*89780*/  STL [R1+0xce0], R21 ;  /* 0x000ce01501007387 */ /* 0x000fe20000100800 */
[----:B---3--:R-:W-:-:S03]  /*89790*/  IMAD.MOV.U32 R24, RZ, RZ, R21 ;  /* 0x000000ffff187224 */ /* 0x008fc600078e0015 */
[----:B------:R1:W-:Y:S01]  /*897a0*/  STL [R1+0xcdc], R22 ;  /* 0x000cdc1601007387 */ /* 0x0003e20000100800 */
[----:B------:R-:W-:-:S05]  /*897b0*/  IMAD.MOV.U32 R25, RZ, RZ, R22 ;  /* 0x000000ffff197224 */ /* 0x000fca00078e0016 */
[----:B------:R3:W-:Y:S04]  /*897c0*/  LDGSTS.E [R3+-0x78800], [R24.64], P0 ;  /* 0x8780000018037fae */ /* 0x0007e80008121844 */
[----:B-1----:R-:W4:Y:S04]  /*897d0*/  LDL.LU R22, [R1+0xe1c] ;  /* 0x000e1c0001167983 */ /* 0x002f280000300800 */
[----:B------:R-:W4:Y:S01]  /*897e0*/  LDL.LU R21, [R1+0xe20] ;  /* 0x000e200001157983 */ /* 0x000f220000300800 */
[----:B------:R-:W-:-:S04]  /*897f0*/  IADD3 R35, P1, R35, R30, RZ ;  /* 0x0000001e23237210 */ /* 0x000fc80007f3e0ff */
[----:B------:R-:W-:Y:S01]  /*89800*/  IADD3.X R36, R36, R2, RZ, P1, !PT ;  /* 0x0000000224247210 */ /* 0x000fe20000ffe4ff */
[----:B------:R-:W-:Y:S01]  /*89810*/  STL [R1+0xd20], R35 ;  /* 0x000d202301007387 */ /* 0x000fe20000100800 */
[----:B---3--:R-:W-:-:S03]  /*89820*/  IMAD.MOV.U32 R24, RZ, RZ, R35 ;  /* 0x000000ffff187224 */ /* 0x008fc600078e0023 */
[----:B------:R1:W-:Y:S01]  /*89830*/  STL [R1+0xd1c], R36 ;  /* 0x000d1c2401007387 */ /* 0x0003e20000100800 */
[----:B------:R-:W-:-:S05]  /*89840*/  IMAD.MOV.U32 R25, RZ, RZ, R36 ;  /* 0x000000ffff197224 */ /* 0x000fca00078e0024 */
[----:B------:R3:W-:Y:S01]  /*89850*/  LDGSTS.E [R3+-0x77800], [R24.64], P0 ;  /* 0x8880000018037fae */ /* 0x0007e20008121844 */
[----:B------:R-:W-:-:S03]  /*89860*/  IADD3 R26, P1, R26, R30, RZ ;  /* 0x0000001e1a1a7210 */ /* 0x000fc60007f3e0ff */
[----:B-1----:R-:W4:Y:S01]  /*89870*/  LDL.LU R36, [R1+0xe5c] ;  /* 0x000e5c0001247983 */ /* 0x002f220000300800 */
[----:B------:R-:W-:-:S03]  /*89880*/  IADD3.X R27, R27, R2, RZ, P1, !PT ;  /* 0x000000021b1b7210 */ /* 0x000fc60000ffe4ff */
[----:B------:R-:W4:Y:S04]  /*89890*/  LDL.LU R35, [R1+0xe60] ;  /* 0x000e600001237983 */ /* 0x000f280000300800 */
[----:B------:R-:W-:Y:S01]  /*898a0*/  STL [R1+0xd60], R26 ;  /* 0x000d601a01007387 */ /* 0x000fe20000100800 */
[----:B---3--:R-:W-:Y:S02]  /*898b0*/  IMAD.MOV.U32 R25, RZ, RZ, R27 ;  /* 0x000000ffff197224 */ /* 0x008fe400078e001b */
[----:B------:R-:W-:Y:S01]  /*898c0*/  IMAD.MOV.U32 R24, RZ, RZ, R26 ;  /* 0x000000ffff187224 */ /* 0x000fe200078e001a */
[----:B------:R1:W-:Y:S04]  /*898d0*/  STL [R1+0xd5c], R27 ;  /* 0x000d5c1b01007387 */ /* 0x0003e80000100800 */
[----:B------:R3:W-:Y:S04]  /*898e0*/  LDGSTS.E [R3+-0x76800], [R24.64], P0 ;  /* 0x8980000018037fae */ /* 0x0007e80008121844 */
[----:B-1----:R-:W4:Y:S04]  /*898f0*/  LDL.LU R27, [R1+0xe9c] ;  /* 0x000e9c00011b7983 */ /* 0x002f280000300800 */
[----:B------:R-:W4:Y:S01]  /*89900*/  LDL.LU R26, [R1+0xea0] ;  /* 0x000ea000011a7983 */ /* 0x000f220000300800 */
[----:B--2---:R-:W-:-:S04]  /*89910*/  IADD3 R33, P1, R33, R30, RZ ;  /* 0x0000001e21217210 */ /* 0x004fc80007f3e0ff */
[----:B------:R-:W-:Y:S01]  /*89920*/  IADD3.X R34, R34, R2, RZ, P1, !PT ;  /* 0x0000000222227210 */ /* 0x000fe20000ffe4ff */
[----:B------:R-:W-:Y:S01]  /*89930*/  STL [R1+0xda0], R33 ;  /* 0x000da02101007387 */ /* 0x000fe20000100800 */
[----:B---3--:R-:W-:-:S03]  /*89940*/  IMAD.MOV.U32 R24, RZ, RZ, R33 ;  /* 0x000000ffff187224 */ /* 0x008fc600078e0021 */
[----:B------:R1:W-:Y:S01]  /*89950*/  STL [R1+0xd9c], R34 ;  /* 0x000d9c2201007387 */ /* 0x0003e20000100800 */
[----:B------:R-:W-:-:S05]  /*89960*/  IMAD.MOV.U32 R25, RZ, RZ, R34 ;  /* 0x000000ffff197224 */ /* 0x000fca00078e0022 */
[----:B------:R2:W-:Y:S04]  /*89970*/  LDGSTS.E [R3+-0x75800], [R24.64], P0 ;  /* 0x8a80000018037fae */ /* 0x0005e80008121844 */
[----:B-1----:R-:W3:Y:S04]  /*89980*/  LDL.LU R34, [R1+0xedc] ;  /* 0x000edc0001227983 */ /* 0x002ee80000300800 */
[----:B------:R-:W3:Y:S01]  /*89990*/  LDL.LU R33, [R1+0xee0] ;  /* 0x000ee00001217983 */ /* 0x000ee20000300800 */
[----:B----4-:R-:W-:-:S04]  /*899a0*/  IADD3 R28, P1, R28, R30, RZ ;  /* 0x0000001e1c1c7210 */ /* 0x010fc80007f3e0ff */
[----:B------:R-:W-:Y:S01]  /*899b0*/  IADD3.X R29, R29, R2, RZ, P1, !PT ;  /* 0x000000021d1d7210 */ /* 0x000fe20000ffe4ff */
[----:B------:R-:W-:Y:S01]  /*899c0*/  STL [R1+0xde0], R28 ;  /* 0x000de01c01007387 */ /* 0x000fe20000100800 */
[----:B--2---:R-:W-:-:S03]  /*899d0*/  IMAD.MOV.U32 R24, RZ, RZ, R28 ;  /* 0x000000ffff187224 */ /* 0x004fc600078e001c */
        /* <DEDUP_REMOVED lines=32> */
[----:B---3--:R-:W-:-:S04]  /*89be0*/  IADD3 R33, P1, R33, R30, RZ ;  /* 0x0000001e21217210 */ /* 0x008fc80007f3e0ff */
[----:B------:R-:W-:Y:S01]  /*89bf0*/  IADD3.X R34, R34, R2, RZ, P1, !PT ;  /* 0x0000000222227210 */ /* 0x000fe20000ffe4ff */
[----:B------:R-:W-:Y:S01]  /*89c00*/  STL [R1+0xee0], R33 ;  /* 0x000ee02101007387 */ /* 0x000fe20000100800 */
[----:B--2---:R-:W-:-:S03]  /*89c10*/  IMAD.MOV.U32 R24, RZ, RZ, R33 ;  /* 0x000000ffff187224 */ /* 0x004fc600078e0021 */
        /* <DEDUP_REMOVED lines=27> */
[----:B------:R-:W-:Y:S01]  /*89dd0*/  IMAD.MOV.U32 R25, RZ, RZ, R36 ;  /* 0x000000ffff197224 */ /* 0x000fe200078e0024 */
[----:B------:R-:W-:Y:S04]  /*89de0*/  STL [R1+0xf9c], R36 ;  /* 0x000f9c2401007387 */ /* 0x000fe80000100800 */
[----:B------:R-:W4:Y:S04]  /*89df0*/  LDL.LU R38, [R1+0x10dc] ;  /* 0x0010dc0001267983 */ /* 0x000f280000300800 */
[----:B------:R-:W4:Y:S01]  /*89e00*/  LDL.LU R37, [R1+0x10e0] ;  /* 0x0010e00001257983 */ /* 0x000f220000300800 */
[----:B------:R-:W-:-:S03]  /*89e10*/  IADD3 R26, P1, R26, R30, RZ ;  /* 0x0000001e1a1a7210 */ /* 0x000fc60007f3e0ff */
[----:B------:R1:W-:Y:S01]  /*89e20*/  LDGSTS.E [R3+-0x6d800], [R24.64], P0 ;  /* 0x9280000018037fae */ /* 0x0003e20008121844 */
[----:B------:R-:W-:-:S03]  /*89e30*/  IADD3.X R27, R27, R2, RZ, P1, !PT ;  /* 0x000000021b1b7210 */ /* 0x000fc60000ffe4ff */
[----:B------:R-:W-:Y:S04]  /*89e40*/  STL [R1+0xfe0], R26 ;  /* 0x000fe01a01007387 */ /* 0x000fe80000100800 */
[----:B------:R1:W-:Y:S02]  /*89e50*/  STL [R1+0xfdc], R27 ;  /* 0x000fdc1b01007387 */ /* 0x0003e40000100800 */
[----:B-1----:R-:W-:Y:S02]  /*89e60*/  IMAD.MOV.U32 R25, RZ, RZ, R27 ;  /* 0x000000ffff197224 */ /* 0x002fe400078e001b */
[----:B------:R-:W-:Y:S01]  /*89e70*/  IMAD.MOV.U32 R24, RZ, RZ, R26 ;  /* 0x000000ffff187224 */ /* 0x000fe200078e001a */
[----:B------:R-:W4:Y:S04]  /*89e80*/  LDL.LU R27, [R1+0x111c] ;  /* 0x00111c00011b7983 */ /* 0x000f280000300800 */
[----:B------:R-:W4:Y:S04]  /*89e90*/  LDL.LU R26, [R1+0x1120] ;  /* 0x00112000011a7983 */ /* 0x000f280000300800 */
[----:B------:R1:W-:Y:S01]  /*89ea0*/  LDGSTS.E [R3+-0x6c800], [R24.64], P0 ;  /* 0x9380000018037fae */ /* 0x0003e20008121844 */
[----:B---3--:R-:W-:-:S04]  /*89eb0*/  IADD3 R33, P1, R33, R30, RZ ;  /* 0x0000001e21217210 */ /* 0x008fc80007f3e0ff */
[----:B------:R-:W-:Y:S01]  /*89ec0*/  IADD3.X R34, R34, R2, RZ, P1, !PT ;  /* 0x0000000222227210 */ /* 0x000fe20000ffe4ff */
[----:B------:R3:W-:Y:S04]  /*89ed0*/  STL [R1+0x1020], R33 ;  /* 0x0010202101007387 */ /* 0x0007e80000100800 */
[----:B------:R3:W-:Y:S04]  /*89ee0*/  STL [R1+0x101c], R34 ;  /* 0x00101c2201007387 */ /* 0x0007e80000100800 */
[----:B------:R-:W2:Y:S04]  /*89ef0*/  LDL.LU R36, [R1+0x115c] ;  /* 0x00115c0001247983 */ /* 0x000ea80000300800 */
[----:B------:R-:W2:Y:S01]  /*89f00*/  LDL.LU R35, [R1+0x1160] ;  /* 0x0011600001237983 */ /* 0x000ea20000300800 */
[----:B-1----:R-:W-:-:S02]  /*89f10*/  IMAD.MOV.U32 R24, RZ, RZ, R33 ;  /* 0x000000ffff187224 */ /* 0x002fc400078e0021 */
[----:B------:R-:W-:Y:S01]  /*89f20*/  IMAD.MOV.U32 R25, RZ, RZ, R34 ;  /* 0x000000ffff197224 */ /* 0x000fe200078e0022 */
[----:B---3--:R-:W3:Y:S04]  /*89f30*/  LDL.LU R33, [R1+0x11a0] ;  /* 0x0011a00001217983 */ /* 0x008ee80000300800 */
[----:B------:R1:W-:Y:S01]  /*89f40*/  LDGSTS.E [R3+-0x6b800], [R24.64], P0 ;  /* 0x9480000018037fae */ /* 0x0003e20008121844 */
[----:B----4-:R-:W-:-:S04]  /*89f50*/  IADD3 R28, P1, R28, R30, RZ ;  /* 0x0000001e1c1c7210 */ /* 0x010fc80007f3e0ff */
[----:B------:R-:W-:Y:S01]  /*89f60*/  IADD3.X R29, R29, R2, RZ, P1, !PT ;  /* 0x000000021d1d7210 */ /* 0x000fe20000ffe4ff */
[----:B------:R-:W-:Y:S01]  /*89f70*/  STL [R1+0x1060], R28 ;  /* 0x0010601c01007387 */ /* 0x000fe20000100800 */
[----:B-1----:R-:W-:-:S03]  /*89f80*/  IMAD.MOV.U32 R24, RZ, RZ, R28 ;  /* 0x000000ffff187224 */ /* 0x002fc600078e001c */
[----:B------:R1:W-:Y:S01]  /*89f90*/  STL [R1+0x105c], R29 ;  /* 0x00105c1d01007387 */ /* 0x0003e20000100800 */
[----:B------:R-:W-:-:S03]  /*89fa0*/  IMAD.MOV.U32 R25, RZ, RZ, R29 ;  /* 0x000000ffff197224 */ /* 0x000fc600078e001d */
[----:B------:R-:W4:Y:S04]  /*89fb0*/  LDL.LU R34, [R1+0x119c] ;  /* 0x00119c0001227983 */ /* 0x000f280000300800 */
[----:B------:R1:W-:Y:S04]  /*89fc0*/  LDGSTS.E [R3+-0x6a800], [R24.64], P0 ;  /* 0x9580000018037fae */ /* 0x0003e80008121844 */
[----:B-1----:R-:W4:Y:S01]  /*89fd0*/  LDL.LU R29, [R1+0x11dc] ;  /* 0x0011dc00011d7983 */ /* 0x002f220000300800 */
[----:B------:R-:W-:-:S03]  /*89fe0*/  IADD3 R21, P1, R21, R30, RZ ;  /* 0x0000001e15157210 */ /* 0x000fc60007f3e0ff */
[----:B------:R-:W4:Y:S01]  /*89ff0*/  LDL.LU R28, [R1+0x11e0] ;  /* 0x0011e000011c7983 */ /* 0x000f220000300800 */
[----:B------:R-:W-:-:S03]  /*8a000*/  IADD3.X R22, R22, R2, RZ, P1, !PT ;  /* 0x0000000216167210 */ /* 0x000fc60000ffe4ff */
[----:B------:R-:W-:Y:S01]  /*8a010*/  STL [R1+0x10a0], R21 ;  /* 0x0010a01501007387 */ /* 0x000fe20000100800 */
[----:B------:R-:W-:Y:S02]  /*8a020*/  IMAD.MOV.U32 R24, RZ, RZ, R21 ;  /* 0x000000ffff187224 */ /* 0x000fe400078e0015 */
[----:B------:R-:W-:Y:S01]  /*8a030*/  IMAD.MOV.U32 R25, RZ, RZ, R22 ;  /* 0x000000ffff197224 */ /* 0x000fe200078e0016 */
[----:B------:R1:W-:Y:S04]  /*8a040*/  STL [R1+0x109c], R22 ;  /* 0x00109c1601007387 */ /* 0x0003e80000100800 */
[----:B------:R1:W-:Y:S01]  /*8a050*/  LDGSTS.E [R3+-0x69800], [R24.64], P0 ;  /* 0x9680000018037fae */ /* 0x0003e20008121844 */
[----:B------:R-:W-:-:S03]  /*8a060*/  IADD3 R37, P1, R37, R30, RZ ;  /* 0x0000001e25257210 */ /* 0x000fc60007f3e0ff */
[----:B-1----:R-:W4:Y:S01]  /*8a070*/  LDL.LU R22, [R1+0x121c] ;  /* 0x00121c0001167983 */ /* 0x002f220000300800 */
[----:B------:R-:W-:-:S03]  /*8a080*/  IADD3.X R38, R38, R2, RZ, P1, !PT ;  /* 0x0000000226267210 */ /* 0x000fc60000ffe4ff */
[----:B------:R-:W4:Y:S01]  /*8a090*/  LDL.LU R21, [R1+0x1220] ;  /* 0x0012200001157983 */ /* 0x000f220000300800 */
[----:B------:R-:W-:-:S03]  /*8a0a0*/  IMAD.MOV.U32 R24, RZ, RZ, R37 ;  /* 0x000000ffff187224 */ /* 0x000fc600078e0025 */
[----:B------:R-:W-:Y:S01]  /*8a0b0*/  STL [R1+0x10e0], R37 ;  /* 0x0010e02501007387 */ /* 0x000fe20000100800 */
[----:B------:R-:W-:-:S03]  /*8a0c0*/  IMAD.MOV.U32 R25, RZ, RZ, R38 ;  /* 0x000000ffff197224 */ /* 0x000fc600078e0026 */
[----:B------:R-:W-:Y:S04]  /*8a0d0*/  STL [R1+0x10dc], R38 ;  /* 0x0010dc2601007387 */ /* 0x000fe80000100800 */
[----:B------:R1:W-:Y:S01]  /*8a0e0*/  LDGSTS.E [R3+-0x68800], [R24.64], P0 ;  /* 0x9780000018037fae */ /* 0x0003e20008121844 */
[----:B------:R-:W-:-:S04]  /*8a0f0*/  IADD3 R26, P1, R26, R30, RZ ;  /* 0x0000001e1a1a7210 */ /* 0x000fc80007f3e0ff */
[----:B------:R-:W-:Y:S01]  /*8a100*/  IADD3.X R27, R27, R2, RZ, P1, !PT ;  /* 0x000000021b1b7210 */ /* 0x000fe20000ffe4ff */
[----:B------:R-:W-:Y:S04]  /*8a110*/  STL [R1+0x1120], R26 ;  /* 0x0011201a01007387 */ /* 0x000fe80000100800 */
[----:B------:R1:W-:Y:S04]  /*8a120*/  STL [R1+0x111c], R27 ;  /* 0x00111c1b01007387 */ /* 0x0003e80000100800 */
[----:B------:R-:W4:Y:S01]  /*8a130*/  LDL.LU.64 R44, [R1+0xb00] ;  /* 0x000b0000012c7983 */ /* 0x000f220000300a00 */
[----:B-1----:R-:W-:-:S02]  /*8a140*/  IMAD.MOV.U32 R24, RZ, RZ, R26 ;  /* 0x000000ffff187224 */ /* 0x002fc400078e001a */
[----:B------:R-:W-:Y:S02]  /*8a150*/  IMAD.MOV.U32 R25, RZ, RZ, R27 ;  /* 0x000000ffff197224 */ /* 0x000fe400078e001b */
[----:B------:R-:W4:Y:S04]  /*8a160*/  LDL.LU.64 R26, [R1+0xac0] ;  /* 0x000ac000011a7983 */ /* 0x000f280000300a00 */
[----:B------:R-:W4:Y:S04]  /*8a170*/  LDL.LU.64 R42, [R1+0xa88] ;  /* 0x000a8800012a7983 */ /* 0x000f280000300a00 */
[----:B------:R1:W-:Y:S01]  /*8a180*/  LDGSTS.E [R3+-0x67800], [R24.64], P0 ;  /* 0x9880000018037fae */ /* 0x0003e20008121844 */
[----:B--2---:R-:W-:-:S04]  /*8a190*/  IADD3 R35, P1, R35, R30, RZ ;  /* 0x0000001e23237210 */ /* 0x004fc80007f3e0ff */
[----:B------:R-:W-:Y:S02]  /*8a1a0*/  IADD3.X R36, R36, R2, RZ, P1, !PT ;  /* 0x0000000224247210 */ /* 0x000fe40000ffe4ff */
[----:B---3--:R-:W-:Y:S01]  /*8a1b0*/  IADD3 R33, P1, R33, R30, RZ ;  /* 0x0000001e21217210 */ /* 0x008fe20007f3e0ff */
[----:B-1----:R-:W-:Y:S02]  /*8a1c0*/  IMAD.MOV.U32 R24, RZ, RZ, R35 ;  /* 0x000000ffff187224 */ /* 0x002fe400078e0023 */
[----:B------:R-:W-:Y:S01]  /*8a1d0*/  IMAD.MOV.U32 R25, RZ, RZ, R36 ;  /* 0x000000ffff197224 */ /* 0x000fe200078e0024 */
[----:B------:R-:W-:Y:S04]  /*8a1e0*/  STL [R1+0x1160], R35 ;  /* 0x0011602301007387 */ /* 0x000fe80000100800 */
[----:B------:R1:W-:Y:S04]  /*8a1f0*/  LDGSTS.E [R3+-0x66800], [R24.64], P0 ;  /* 0x9980000018037fae */ /* 0x0003e80008121844 */
[----:B------:R2:W-:Y:S04]  /*8a200*/  STL [R1+0x115c], R36 ;  /* 0x00115c2401007387 */ /* 0x0005e80000100800 */
[----:B------:R-:W-:Y:S01]  /*8a210*/  STL [R1+0x11a0], R33 ;  /* 0x0011a02101007387 */ /* 0x000fe20000100800 */
[----:B----4-:R-:W-:Y:S01]  /*8a220*/  IADD3.X R34, R34, R2, RZ, P1, !PT ;  /* 0x0000000222227210 */ /* 0x010fe20000ffe4ff */
[----:B-1----:R-:W-:-:S04]  /*8a230*/  IMAD.MOV.U32 R24, RZ, RZ, R33 ;  /* 0x000000ffff187224 */ /* 0x002fc800078e0021 */
[----:B------:R-:W-:Y:S01]  /*8a240*/  IMAD.MOV.U32 R25, RZ, RZ, R34 ;  /* 0x000000ffff197224 */ /* 0x000fe200078e0022 */
[----:B------:R-:W-:Y:S01]  /*8a250*/  IADD3 R28, P1, R28, R30, RZ ;  /* 0x0000001e1c1c7210 */ /* 0x000fe20007f3e0ff */
[----:B------:R-:W-:Y:S03]  /*8a260*/  STL [R1+0x119c], R34 ;  /* 0x00119c2201007387 */ /* 0x000fe60000100800 */
[----:B------:R-:W-:Y:S01]  /*8a270*/  IADD3.X R29, R29, R2, RZ, P1, !PT ;  /* 0x000000021d1d7210 */ /* 0x000fe20000ffe4ff */
[----:B------:R1:W-:Y:S04]  /*8a280*/  LDGSTS.E [R3+-0x65800], [R24.64], P0 ;  /* 0x9a80000018037fae */ /* 0x0003e80008121844 */
[----:B------:R-:W-:Y:S04]  /*8a290*/  STL [R1+0x11e0], R28 ;  /* 0x0011e01c01007387 */ /* 0x000fe80000100800 */
[----:B------:R3:W-:Y:S01]  /*8a2a0*/  STL [R1+0x11dc], R29 ;  /* 0x0011dc1d01007387 */ /* 0x0007e20000100800 */
[----:B-1----:R-:W-:-:S03]  /*8a2b0*/  IMAD.MOV.U32 R24, RZ, RZ, R28 ;  /* 0x000000ffff187224 */ /* 0x002fc600078e001c */
[----:B--2---:R-:W2:Y:S01]  /*8a2c0*/  LDL.LU R36, [R1+0x1618] ;  /* 0x0016180001247983 */ /* 0x004ea20000300800 */
[----:B------:R-:W-:Y:S01]  /*8a2d0*/  IMAD.MOV.U32 R25, RZ, RZ, R29 ;  /* 0x000000ffff197224 */ /* 0x000fe200078e001d */
[----:B------:R-:W-:Y:S02]  /*8a2e0*/  IADD3 R21, P1, R21, R30, RZ ;  /* 0x0000001e15157210 */ /* 0x000fe40007f3e0ff */
[----:B---3--:R-:W3:Y:S02]  /*8a2f0*/  LDL.LU R29, [R1+0x161c] ;  /* 0x00161c00011d7983 */ /* 0x008ee40000300800 */
[----:B------:R-:W-:Y:S02]  /*8a300*/  IADD3.X R22, R22, R2, RZ, P1, !PT ;  /* 0x0000000216167210 */ /* 0x000fe40000ffe4ff */
[----:B------:R1:W-:Y:S04]  /*8a310*/  LDGSTS.E [R3+-0x64800], [R24.64], P0 ;  /* 0x9b80000018037fae */ /* 0x0003e80008121844 */
[----:B------:R4:W-:Y:S01]  /*8a320*/  STL [R1+0x1220], R21 ;  /* 0x0012201501007387 */ /* 0x0009e20000100800 */
[----:B-1----:R-:W-:-:S02]  /*8a330*/  IMAD.MOV.U32 R24, RZ, RZ, R21 ;  /* 0x000000ffff187224 */ /* 0x002fc400078e0015 */
[----:B------:R-:W-:Y:S01]  /*8a340*/  IMAD.MOV.U32 R25, RZ, RZ, R22 ;  /* 0x000000ffff197224 */ /* 0x000fe200078e0016 */
[----:B------:R1:W-:Y:S04]  /*8a350*/  STL [R1+0x121c], R22 ;  /* 0x00121c1601007387 */ /* 0x0003e80000100800 */
[----:B------:R1:W-:Y:S04]  /*8a360*/  LDGSTS.E [R3+-0x63800], [R24.64], P0 ;  /* 0x9c80000018037fae */ /* 0x0003e80008121844 */
[----:B------:R-:W2:Y:S04]  /*8a370*/  LDL.LU R35, [R1+0xb64] ;  /* 0x000b640001237983 */ /* 0x000ea80000300800 */
[----:B------:R-:W2:Y:S01]  /*8a380*/  LDL.LU R33, [R1+0xb68] ;  /* 0x000b680001217983 */ /* 0x000ea20000300800 */
[----:B----4-:R-:W-:-:S03]  /*8a390*/  IADD3 R21, P1, R44, R30, RZ ;  /* 0x0000001e2c157210 */ /* 0x010fc60007f3e0ff */
[----:B------:R-:W4:Y:S01]  /*8a3a0*/  LDL.LU R34, [R1+0xba4] ;  /* 0x000ba40001227983 */ /* 0x000f220000300800 */
[----:B-1----:R-:W-:-:S03]  /*8a3b0*/  IADD3.X R3, R45, R2, RZ, P1, !PT ;  /* 0x000000022d037210 */ /* 0x002fc60000ffe4ff */
[----:B------:R-:W4:Y:S01]  /*8a3c0*/  LDL.LU R28, [R1+0xba8] ;  /* 0x000ba800011c7983 */ /* 0x000f220000300800 */
[----:B------:R-:W-:-:S05]  /*8a3d0*/  IADD3 R24, P1, R26, R30, RZ ;  /* 0x0000001e1a187210 */ /* 0x000fca0007f3e0ff */
[--C-:B------:R-:W-:Y:S01]  /*8a3e0*/  IMAD.X R22, R27, 0x1, R2.reuse, P1 ;  /* 0x000000011b167824 */ /* 0x100fe200008e0602 */
[----:B------:R-:W-:Y:S02]  /*8a3f0*/  IADD3 R26, P1, R42, R30, RZ ;  /* 0x0000001e2a1a7210 */ /* 0x000fe40007f3e0ff */
[----:B------:R-:W-:Y:S02]  /*8a400*/  IADD3 R27, R23, 0x100000, RZ ;  /* 0x00100000171b7810 */ /* 0x000fe40007ffe0ff */
[----:B------:R-:W-:Y:S01]  /*8a410*/  MOV R42, R21 ;  /* 0x00000015002a7202 */ /* 0x000fe20000000f00 */
[----:B------:R-:W-:Y:S02]  /*8a420*/  IMAD.X R25, R43, 0x1, R2, P1 ;  /* 0x000000012b197824 */ /* 0x000fe400008e0602 */
[----:B------:R-:W-:Y:S01]  /*8a430*/  IMAD.MOV.U32 R43, RZ, RZ, R3 ;  /* 0x000000ffff2b7224 */ /* 0x000fe200078e0003 */
[C---:B------:R-:W-:Y:S02]  /*8a440*/  IADD3 R3, R23.reuse, 0x100000, RZ ;  /* 0x0010000017037810 */ /* 0x040fe40007ffe0ff */
[----:B------:R-:W-:-:S02]  /*8a450*/  IADD3 R23, R23, 0x100000, RZ ;  /* 0x0010000017177810 */ /* 0x000fc40007ffe0ff */
[----:B------:R1:W-:Y:S04]  /*8a460*/  STL.64 [R1+0xb00], R42 ;  /* 0x000b002a01007387 */ /* 0x0003e80000100a00 */
[----:B------:R1:W-:Y:S04]  /*8a470*/  LDGSTS.E [R27+-0x62800], [R42.64], P0 ;  /* 0x9d8000002a1b7fae */ /* 0x0003e80008121844 */
[----:B------:R-:W4:Y:S04]  /*8a480*/  LDL.LU R38, [R1+0xbe4] ;  /* 0x000be40001267983 */ /* 0x000f280000300800 */
[----:B------:R-:W4:Y:S01]  /*8a490*/  LDL.LU R37, [R1+0xbe8] ;  /* 0x000be80001257983 */ /* 0x000f220000300800 */
[----:B-1----:R-:W-:Y:S01]  /*8a4a0*/  IMAD.MOV.U32 R42, RZ, RZ, R24 ;  /* 0x000000ffff2a7224 */ /* 0x002fe200078e0018 */
[----:B------:R-:W-:Y:S01]  /*8a4b0*/  MOV R43, R22 ;  /* 0x00000016002b7202 */ /* 0x000fe20000000f00 */
[----:B------:R-:W-:-:S04]  /*8a4c0*/  IMAD.MOV.U32 R24, RZ, RZ, R26 ;  /* 0x000000ffff187224 */ /* 0x000fc800078e001a */
[----:B------:R-:W-:Y:S04]  /*8a4d0*/  STL.64 [R1+0xac0], R42 ;  /* 0x000ac02a01007387 */ /* 0x000fe80000100a00 */
[----:B------:R1:W-:Y:S04]  /*8a4e0*/  LDGSTS.E [R3+-0x61800], [R42.64], P0 ;  /* 0x9e8000002a037fae */ /* 0x0003e80008121844 */
[----:B------:R1:W-:Y:S04]  /*8a4f0*/  STL.64 [R1+0xa88], R24 ;  /* 0x000a881801007387 */ /* 0x0003e80000100a00 */
[----:B------:R1:W-:Y:S04]  /*8a500*/  LDGSTS.E [R23+-0x60800], [R24.64], P0 ;  /* 0x9f80000018177fae */ /* 0x0003e80008121844 */
[----:B-1----:R-:W4:Y:S04]  /*8a510*/  LDL.LU R25, [R1+0xc24] ;  /* 0x000c240001197983 */ /* 0x002f280000300800 */
[----:B------:R-:W4:Y:S01]  /*8a520*/  LDL.LU R24, [R1+0xc28] ;  /* 0x000c280001187983 */ /* 0x000f220000300800 */
[----:B------:R-:W-:-:S05]  /*8a530*/  IMAD.SHL.U32 R40, R39, 0x4, RZ ;  /* 0x0000000427287824 */ /* 0x000fca00078e00ff */
[----:B------:R-:W-:-:S04]  /*8a540*/  LOP3.LUT R39, R40, 0x50, RZ, 0x3c, !PT ;  /* 0x0000005028277812 */ /* 0x000fc800078e3cff */
[----:B------:R-:W-:-:S04]  /*8a550*/  LEA R3, R41, R39, 0x11 ;  /* 0x0000002729037211 */ /* 0x000fc800078e88ff */
[----:B------:R-:W-:Y:S02]  /*8a560*/  IADD3 R21, R3, 0x100000, RZ ;  /* 0x0010000003157810 */ /* 0x000fe40007ffe0ff */
[----:B---3--:R-:W-:-:S05]  /*8a570*/  IADD3 R29, P1, R29, R30, RZ ;  /* 0x0000001e1d1d7210 */ /* 0x008fca0007f3e0ff */
[----:B--2---:R-:W-:Y:S01]  /*8a580*/  IMAD.X R36, R36, 0x1, R2, P1 ;  /* 0x0000000124247824 */ /* 0x004fe200008e0602 */
[----:B------:R-:W-:Y:S01]  /*8a590*/  STL [R1+0x161c], R29 ;  /* 0x00161c1d01007387 */ /* 0x000fe20000100800 */
[----:B------:R-:W-:-:S03]  /*8a5a0*/  IMAD.MOV.U32 R22, RZ, RZ, R29 ;  /* 0x000000ffff167224 */ /* 0x000fc600078e001d */
[----:B------:R1:W-:Y:S01]  /*8a5b0*/  STL [R1+0x1618], R36 ;  /* 0x0016182401007387 */ /* 0x0003e20000100800 */
[----:B------:R-:W-:-:S05]  /*8a5c0*/  MOV R23, R36 ;  /* 0x0000002400177202 */ /* 0x000fca0000000f00 */
[----:B------:R2:W-:Y:S04]  /*8a5d0*/  LDGSTS.E [R21+-0x7f600], [R22.64], P0 ;  /* 0x80a0000016157fae */ /* 0x0005e80008121844 */
[----:B-1----:R-:W3:Y:S04]  /*8a5e0*/  LDL.LU R36, [R1+0xc64] ;  /* 0x000c640001247983 */ /* 0x002ee80000300800 */
[----:B------:R-:W3:Y:S01]  /*8a5f0*/  LDL.LU R29, [R1+0xc68] ;  /* 0x000c6800011d7983 */ /* 0x000ee20000300800 */
[----:B------:R-:W-:-:S05]  /*8a600*/  IADD3 R33, P1, R33, R30, RZ ;  /* 0x0000001e21217210 */ /* 0x000fca0007f3e0ff */
[--C-:B------:R-:W-:Y:S01]  /*8a610*/  IMAD.X R35, R35, 0x1, R2.reuse, P1 ;  /* 0x0000000123237824 */ /* 0x100fe200008e0602 */
[----:B------:R-:W-:Y:S01]  /*8a620*/  STL [R1+0xb68], R33 ;  /* 0x000b682101007387 */ /* 0x000fe20000100800 */
[----:B----4-:R-:W-:Y:S01]  /*8a630*/  IADD3 R28, P1, R28, R30, RZ ;  /* 0x0000001e1c1c7210 */ /* 0x010fe20007f3e0ff */
[----:B--2---:R-:W-:Y:S02]  /*8a640*/  IMAD.MOV.U32 R22, RZ, RZ, R33 ;  /* 0x000000ffff167224 */ /* 0x004fe400078e0021 */
[----:B------:R1:W-:Y:S01]  /*8a650*/  STL [R1+0xb64], R35 ;  /* 0x000b642301007387 */ /* 0x0003e20000100800 */
[----:B------:R-:W-:Y:S01]  /*8a660*/  MOV R23, R35 ;  /* 0x0000002300177202 */ /* 0x000fe20000000f00 */
[----:B------:R-:W-:-:S04]  /*8a670*/  IMAD.X R34, R34, 0x1, R2, P1 ;  /* 0x0000000122227824 */ /* 0x000fc800008e0602 */
[----:B------:R2:W-:Y:S04]  /*8a680*/  LDGSTS.E [R21+-0x7e600], [R22.64], P0 ;  /* 0x81a0000016157fae */ /* 0x0005e80008121844 */
[----:B-1----:R-:W4:Y:S04]  /*8a690*/  LDL.LU R35, [R1+0xca4] ;  /* 0x000ca40001237983 */ /* 0x002f280000300800 */
[----:B------:R-:W4:Y:S04]  /*8a6a0*/  LDL.LU R33, [R1+0xca8] ;  /* 0x000ca80001217983 */ /* 0x000f280000300800 */
[----:B------:R-:W-:Y:S01]  /*8a6b0*/  STL [R1+0xba8], R28 ;  /* 0x000ba81c01007387 */ /* 0x000fe20000100800 */
[----:B--2---:R-:W-:Y:S01]  /*8a6c0*/  MOV R23, R34 ;  /* 0x0000002200177202 */ /* 0x004fe20000000f00 */
[----:B------:R-:W-:-:S02]  /*8a6d0*/  IMAD.MOV.U32 R22, RZ, RZ, R28 ;  /* 0x000000ffff167224 */ /* 0x000fc400078e001c */
[----:B------:R1:W-:Y:S04]  /*8a6e0*/  STL [R1+0xba4], R34 ;  /* 0x000ba42201007387 */ /* 0x0003e80000100800 */
[----:B------:R2:W-:Y:S01]  /*8a6f0*/  LDGSTS.E [R21+-0x7d600], [R22.64], P0 ;  /* 0x82a0000016157fae */ /* 0x0005e20008121844 */
[----:B------:R-:W-:-:S03]  /*8a700*/  IADD3 R37, P1, R37, R30, RZ ;  /* 0x0000001e25257210 */ /* 0x000fc60007f3e0ff */
[----:B-1----:R-:W4:Y:S04]  /*8a710*/  LDL.LU R34, [R1+0xce4] ;  /* 0x000ce40001227983 */ /* 0x002f280000300800 */
[----:B------:R-:W4:Y:S01]  /*8a720*/  LDL.LU R28, [R1+0xce8] ;  /* 0x000ce800011c7983 */ /* 0x000f220000300800 */
[----:B------:R-:W-:Y:S02]  /*8a730*/  IMAD.X R38, R38, 0x1, R2, P1 ;  /* 0x0000000126267824 */ /* 0x000fe400008e0602 */
[----:B--2---:R-:W-:Y:S01]  /*8a740*/  IMAD.MOV.U32 R22, RZ, RZ, R37 ;  /* 0x000000ffff167224 */ /* 0x004fe200078e0025 */
[----:B------:R-:W-:Y:S02]  /*8a750*/  STL [R1+0xbe8], R37 ;  /* 0x000be82501007387 */ /* 0x000fe40000100800 */
[----:B------:R-:W-:-:S02]  /*8a760*/  MOV R23, R38 ;  /* 0x0000002600177202 */ /* 0x000fc40000000f00 */
[----:B------:R-:W-:Y:S04]  /*8a770*/  STL [R1+0xbe4], R38 ;  /* 0x000be42601007387 */ /* 0x000fe80000100800 */
[----:B------:R-:W4:Y:S04]  /*8a780*/  LDL.LU R27, [R1+0xd24] ;  /* 0x000d2400011b7983 */ /* 0x000f280000300800 */
[----:B------:R-:W4:Y:S04]  /*8a790*/  LDL.LU R26, [R1+0xd28] ;  /* 0x000d2800011a7983 */ /* 0x000f280000300800 */
[----:B------:R1:W-:Y:S01]  /*8a7a0*/  LDGSTS.E [R21+-0x7c600], [R22.64], P0 ;  /* 0x83a0000016157fae */ /* 0x0003e20008121844 */
[----:B------:R-:W-:-:S05]  /*8a7b0*/  IADD3 R24, P1, R24, R30, RZ ;  /* 0x0000001e18187210 */ /* 0x000fca0007f3e0ff */
[----:B------:R-:W-:Y:S01]  /*8a7c0*/  IMAD.X R25, R25, 0x1, R2, P1 ;  /* 0x0000000119197824 */ /* 0x000fe200008e0602 */
[----:B------:R-:W-:Y:S01]  /*8a7d0*/  STL [R1+0xc28], R24 ;  /* 0x000c281801007387 */ /* 0x000fe20000100800 */
[----:B-1----:R-:W-:-:S03]  /*8a7e0*/  IMAD.MOV.U32 R22, RZ, RZ, R24 ;  /* 0x000000ffff167224 */ /* 0x002fc600078e0018 */
        /* <DEDUP_REMOVED lines=8> */
[----:B------:R-:W-:-:S03]  /*8a870*/  IMAD.MOV.U32 R22, RZ, RZ, R29 ;  /* 0x000000ffff167224 */ /* 0x000fc600078e001d */
[----:B------:R1:W-:Y:S01]  /*8a880*/  STL [R1+0xc64], R36 ;  /* 0x000c642401007387 */ /* 0x0003e20000100800 */
[----:B------:R-:W-:-:S05]  /*8a890*/  MOV R23, R36 ;  /* 0x0000002400177202 */ /* 0x000fca0000000f00 */
[----:B------:R3:W-:Y:S04]  /*8a8a0*/  LDGSTS.E [R21+-0x7a600], [R22.64], P0 ;  /* 0x85a0000016157fae */ /* 0x0007e80008121844 */
[----:B-1----:R-:W2:Y:S04]  /*8a8b0*/  LDL.LU R36, [R1+0xda4] ;  /* 0x000da40001247983 */ /* 0x002ea80000300800 */
[----:B------:R-:W2:Y:S01]  /*8a8c0*/  LDL.LU R29, [R1+0xda8] ;  /* 0x000da800011d7983 */ /* 0x000ea20000300800 */
[----:B----4-:R-:W-:-:S05]  /*8a8d0*/  IADD3 R33, P1, R33, R30, RZ ;  /* 0x0000001e21217210 */ /* 0x010fca0007f3e0ff */
        /* <DEDUP_REMOVED lines=16> */
[----:B-1----:R-:W4:Y:S04]  /*8a9e0*/  LDL.LU R34, [R1+0xe24] ;  /* 0x000e240001227983 */ /* 0x002f280000300800 */
[----:B------:R-:W4:Y:S01]  /*8a9f0*/  LDL.LU R28, [R1+0xe28] ;  /* 0x000e2800011c7983 */ /* 0x000f220000300800 */
[----:B------:R-:W-:-:S03]  /*8aa00*/  IMAD.X R27, R27, 0x1, R2, P1 ;  /* 0x000000011b1b7824 */ /* 0x000fc600008e0602 */
[----:B------:R-:W-:Y:S01]  /*8aa10*/  STL [R1+0xd28], R26 ;  /* 0x000d281a01007387 */ /* 0x000fe20000100800 */
[----:B---3--:R-:W-:Y:S01]  /*8aa20*/  IMAD.MOV.U32 R22, RZ, RZ, R26 ;  /* 0x000000ffff167224 */ /* 0x008fe200078e001a */
[----:B------:R-:W-:Y:S02]  /*8aa30*/  MOV R23, R27 ;  /* 0x0000001b00177202 */ /* 0x000fe40000000f00 */
[----:B------:R1:W-:Y:S04]  /*8aa40*/  STL [R1+0xd24], R27 ;  /* 0x000d241b01007387 */ /* 0x0003e80000100800 */
        /* <DEDUP_REMOVED lines=108> */
[----:B--2---:R-:W-:Y:S01]  /*8b110*/  IMAD.MOV.U32 R22, RZ, RZ, R29 ;  /* 0x000000ffff167224 */ /* 0x004fe200078e001d */
[----:B------:R-:W-:-:S02]  /*8b120*/  MOV R23, R36 ;  /* 0x0000002400177202 */ /* 0x000fc40000000f00 */
[----:B-1----:R-:W2:Y:S04]  /*8b130*/  LDL.LU R29, [R1+0x11a8] ;  /* 0x0011a800011d7983 */ /* 0x002ea80000300800 */
[----:B------:R1:W-:Y:S01]  /*8b140*/  LDGSTS.E [R21+-0x6b600], [R22.64], P0 ;  /* 0x94a0000016157fae */ /* 0x0003e20008121844 */
[----:B----4-:R-:W-:-:S05]  /*8b150*/  IADD3 R33, P1, R33, R30, RZ ;  /* 0x0000001e21217210 */ /* 0x010fca0007f3e0ff */
[----:B------:R-:W-:Y:S01]  /*8b160*/  IMAD.X R35, R35, 0x1, R2, P1 ;  /* 0x0000000123237824 */ /* 0x000fe200008e0602 */
[----:B------:R4:W-:Y:S01]  /*8b170*/  STL [R1+0x1068], R33 ;  /* 0x0010682101007387 */ /* 0x0009e20000100800 */
[----:B-1----:R-:W-:-:S03]  /*8b180*/  IMAD.MOV.U32 R22, RZ, RZ, R33 ;  /* 0x000000ffff167224 */ /* 0x002fc600078e0021 */
[----:B------:R-:W-:Y:S01]  /*8b190*/  STL [R1+0x1064], R35 ;  /* 0x0010642301007387 */ /* 0x000fe20000100800 */
[----:B------:R-:W-:-:S03]  /*8b1a0*/  MOV R23, R35 ;  /* 0x0000002300177202 */ /* 0x000fc60000000f00 */
        /* <DEDUP_REMOVED lines=8> */
[----:B-1----:R-:W-:-:S03]  /*8b230*/  IMAD.MOV.U32 R22, RZ, RZ, R28 ;  /* 0x000000ffff167224 */ /* 0x002fc600078e001c */
[----:B------:R-:W4:Y:S04]  /*8b240*/  LDL.LU R36, [R1+0x1224] ;  /* 0x0012240001247983 */ /* 0x000f280000300800 */
[----:B------:R-:W4:Y:S01]  /*8b250*/  LDL.LU R28, [R1+0x1228] ;  /* 0x00122800011c7983 */ /* 0x000f220000300800 */
[----:B------:R-:W-:Y:S02]  /*8b260*/  IADD3 R26, P1, R26, R30, RZ ;  /* 0x0000001e1a1a7210 */ /* 0x000fe40007f3e0ff */
[----:B------:R-:W-:-:S03]  /*8b270*/  MOV R23, R34 ;  /* 0x0000002200177202 */ /* 0x000fc60000000f00 */
[----:B------:R-:W-:Y:S02]  /*8b280*/  IMAD.X R27, R27, 0x1, R2, P1 ;  /* 0x000000011b1b7824 */ /* 0x000fe400008e0602 */
[----:B------:R1:W-:Y:S04]  /*8b290*/  LDGSTS.E [R21+-0x69600], [R22.64], P0 ;  /* 0x96a0000016157fae */ /* 0x0003e80008121844 */
[----:B------:R-:W-:Y:S04]  /*8b2a0*/  STL [R1+0x10e8], R26 ;  /* 0x0010e81a01007387 */ /* 0x000fe80000100800 */
[----:B------:R-:W-:Y:S01]  /*8b2b0*/  STL [R1+0x10e4], R27 ;  /* 0x0010e41b01007387 */ /* 0x000fe20000100800 */
[----:B-1----:R-:W-:Y:S01]  /*8b2c0*/  IMAD.MOV.U32 R22, RZ, RZ, R26 ;  /* 0x000000ffff167224 */ /* 0x002fe200078e001a */
[----:B------:R-:W-:-:S05]  /*8b2d0*/  MOV R23, R27 ;  /* 0x0000001b00177202 */ /* 0x000fca0000000f00 */
        /* <DEDUP_REMOVED lines=8> */
[----:B-1----:R-:W4:Y:S04]  /*8b360*/  LDL.LU.64 R24, [R1+0xaf8] ;  /* 0x000af80001187983 */ /* 0x002f280000300a00 */
[----:B------:R-:W4:Y:S04]  /*8b370*/  LDL.LU.64 R26, [R1+0xab8] ;  /* 0x000ab800011a7983 */ /* 0x000f280000300a00 */
[----:B------:R-:W4:Y:S01]  /*8b380*/  LDL.LU.64 R34, [R1+0xa80] ;  /* 0x000a800001227983 */ /* 0x000f220000300a00 */
[----:B---3--:R-:W-:-:S05]  /*8b390*/  IADD3 R39, P1, R39, R30, RZ ;  /* 0x0000001e27277210 */ /* 0x008fca0007f3e0ff */
[----:B------:R-:W-:Y:S01]  /*8b3a0*/  IMAD.X R40, R40, 0x1, R2, P1 ;  /* 0x0000000128287824 */ /* 0x000fe200008e0602 */
[----:B--2---:R-:W-:Y:S01]  /*8b3b0*/  IADD3 R29, P1, R29, R30, RZ ;  /* 0x0000001e1d1d7210 */ /* 0x004fe20007f3e0ff */
[----:B------:R-:W-:-:S03]  /*8b3c0*/  IMAD.MOV.U32 R22, RZ, RZ, R39 ;  /* 0x000000ffff167224 */ /* 0x000fc600078e0027 */
[----:B------:R-:W-:Y:S01]  /*8b3d0*/  MOV R23, R40 ;  /* 0x0000002800177202 */ /* 0x000fe20000000f00 */
[----:B------:R-:W-:Y:S04]  /*8b3e0*/  STL [R1+0x1168], R39 ;  /* 0x0011682701007387 */ /* 0x000fe80000100800 */
[----:B------:R1:W-:Y:S04]  /*8b3f0*/  LDGSTS.E [R21+-0x66600], [R22.64], P0 ;  /* 0x99a0000016157fae */ /* 0x0003e80008121844 */
[----:B------:R-:W-:Y:S01]  /*8b400*/  STL [R1+0x1164], R40 ;  /* 0x0011642801007387 */ /* 0x000fe20000100800 */
[----:B------:R-:W-:-:S03]  /*8b410*/  IMAD.X R38, R38, 0x1, R2, P1 ;  /* 0x0000000126267824 */ /* 0x000fc600008e0602 */
[----:B------:R2:W-:Y:S01]  /*8b420*/  STL [R1+0x11a8], R29 ;  /* 0x0011a81d01007387 */ /* 0x0005e20000100800 */
[----:B-1----:R-:W-:Y:S01]  /*8b430*/  IMAD.MOV.U32 R22, RZ, RZ, R29 ;  /* 0x000000ffff167224 */ /* 0x002fe200078e001d */
[----:B----4-:R-:W-:Y:S02]  /*8b440*/  IADD3 R33, P1, R33, R30, RZ ;  /* 0x0000001e21217210 */ /* 0x010fe40007f3e0ff */
[----:B------:R-:W-:Y:S01]  /*8b450*/  MOV R23, R38 ;  /* 0x0000002600177202 */ /* 0x000fe20000000f00 */
[----:B------:R-:W-:Y:S02]  /*8b460*/  STL [R1+0x11a4], R38 ;  /* 0x0011a42601007387 */ /* 0x000fe40000100800 */
[----:B------:R-:W-:Y:S02]  /*8b470*/  IMAD.X R37, R37, 0x1, R2, P1 ;  /* 0x0000000125257824 */ /* 0x000fe400008e0602 */
[----:B--2---:R-:W2:Y:S04]  /*8b480*/  LDL.LU R29, [R1+0x1624] ;  /* 0x00162400011d7983 */ /* 0x004ea80000300800 */
[----:B------:R1:W-:Y:S04]  /*8b490*/  LDGSTS.E [R21+-0x65600], [R22.64], P0 ;  /* 0x9aa0000016157fae */ /* 0x0003e80008121844 */
[----:B------:R3:W-:Y:S01]  /*8b4a0*/  STL [R1+0x11e8], R33 ;  /* 0x0011e82101007387 */ /* 0x0007e20000100800 */
[----:B------:R-:W-:-:S03]  /*8b4b0*/  IADD3 R28, P1, R28, R30, RZ ;  /* 0x0000001e1c1c7210 */ /* 0x000fc60007f3e0ff */
[----:B------:R-:W-:Y:S01]  /*8b4c0*/  STL [R1+0x11e4], R37 ;  /* 0x0011e42501007387 */ /* 0x000fe20000100800 */
[----:B-1----:R-:W-:Y:S01]  /*8b4d0*/  IMAD.MOV.U32 R22, RZ, RZ, R33 ;  /* 0x000000ffff167224 */ /* 0x002fe200078e0021 */
[----:B------:R-:W-:Y:S01]  /*8b4e0*/  MOV R23, R37 ;  /* 0x0000002500177202 */ /* 0x000fe20000000f00 */
[----:B------:R-:W-:Y:S01]  /*8b4f0*/  IMAD.X R36, R36, 0x1, R2, P1 ;  /* 0x0000000124247824 */ /* 0x000fe200008e0602 */
[----:B---3--:R-:W3:Y:S04]  /*8b500*/  LDL.LU R33, [R1+0x1620] ;  /* 0x0016200001217983 */ /* 0x008ee80000300800 */
[----:B------:R1:W-:Y:S04]  /*8b510*/  STL [R1+0x1228], R28 ;  /* 0x0012281c01007387 */ /* 0x0003e80000100800 */
[----:B------:R4:W-:Y:S04]  /*8b520*/  LDGSTS.E [R21+-0x64600], [R22.64], P0 ;  /* 0x9ba0000016157fae */ /* 0x0009e80008121844 */
[----:B------:R1:W-:Y:S04]  /*8b530*/  STL [R1+0x1224], R36 ;  /* 0x0012242401007387 */ /* 0x0003e80000100800 */
[----:B------:R-:W3:Y:S01]  /*8b540*/  LDL.LU R40, [R1+0xb6c] ;  /* 0x000b6c0001287983 */ /* 0x000ee20000300800 */
[----:B----4-:R-:W-:Y:S01]  /*8b550*/  IMAD.MOV.U32 R22, RZ, RZ, R28 ;  /* 0x000000ffff167224 */ /* 0x010fe200078e001c */
[----:B------:R-:W-:-:S02]  /*8b560*/  MOV R23, R36 ;  /* 0x0000002400177202 */ /* 0x000fc40000000f00 */
[----:B-1----:R-:W4:Y:S04]  /*8b570*/  LDL.LU R28, [R1+0xb70] ;  /* 0x000b7000011c7983 */ /* 0x002f280000300800 */
[----:B------:R1:W-:Y:S04]  /*8b580*/  LDGSTS.E [R21+-0x63600], [R22.64], P0 ;  /* 0x9ca0000016157fae */ /* 0x0003e80008121844 */
[----:B------:R-:W4:Y:S04]  /*8b590*/  LDL.LU R39, [R1+0xbac] ;  /* 0x000bac0001277983 */ /* 0x000f280000300800 */
[----:B------:R-:W4:Y:S01]  /*8b5a0*/  LDL.LU R38, [R1+0xbb0] ;  /* 0x000bb00001267983 */ /* 0x000f220000300800 */
[----:B-1----:R-:W-:-:S05]  /*8b5b0*/  IADD3 R22, P1, R24, R30, RZ ;  /* 0x0000001e18167210 */ /* 0x002fca0007f3e0ff */
[----:B------:R-:W-:Y:S01]  /*8b5c0*/  IMAD.X R21, R25, 0x1, R2, P1 ;  /* 0x0000000119157824 */ /* 0x000fe200008e0602 */
[----:B------:R-:W-:-:S05]  /*8b5d0*/  IADD3 R24, P1, R26, R30, RZ ;  /* 0x0000001e1a187210 */ /* 0x000fca0007f3e0ff */
[----:B------:R-:W-:Y:S01]  /*8b5e0*/  IMAD.X R23, R27, 0x1, R2, P1 ;  /* 0x000000011b177824 */ /* 0x000fe200008e0602 */
[----:B------:R-:W-:Y:S01]  /*8b5f0*/  IADD3 R26, P1, R34, R30, RZ ;  /* 0x0000001e221a7210 */ /* 0x000fe20007f3e0ff */
[----:B------:R-:W-:-:S03]  /*8b600*/  IMAD.MOV.U32 R34, RZ, RZ, R22 ;  /* 0x000000ffff227224 */ /* 0x000fc600078e0016 */
[----:B------:R-:W-:Y:S01]  /*8b610*/  IADD3.X R25, R35, R2, RZ, P1, !PT ;  /* 0x0000000223197210 */ /* 0x000fe20000ffe4ff */
[----:B------:R-:W-:-:S05]  /*8b620*/  IMAD.MOV.U32 R35, RZ, RZ, R21 ;  /* 0x000000ffff237224 */ /* 0x000fca00078e0015 */
[----:B------:R1:W-:Y:S04]  /*8b630*/  STL.64 [R1+0xaf8], R34 ;  /* 0x000af82201007387 */ /* 0x0003e80000100a00 */
[----:B------:R-:W4:Y:S04]  /*8b640*/  LDL.LU R37, [R1+0xbec] ;  /* 0x000bec0001257983 */ /* 0x000f280000300800 */
[----:B------:R-:W4:Y:S01]  /*8b650*/  LDL.LU R36, [R1+0xbf0] ;  /* 0x000bf00001247983 */ /* 0x000f220000300800 */
[C---:B------:R-:W-:Y:S02]  /*8b660*/  IADD3 R27, R3.reuse, 0x100000, RZ ;  /* 0x00100000031b7810 */ /* 0x040fe40007ffe0ff */
[----:B------:R-:W-:-:S02]  /*8b670*/  IADD3 R21, R3, 0x100000, RZ ;  /* 0x0010000003157810 */ /* 0x000fc40007ffe0ff */
[----:B------:R-:W-:Y:S01]  /*8b680*/  MOV R22, R24 ;  /* 0x0000001800167202 */ /* 0x000fe20000000f00 */
[----:B------:R1:W-:Y:S01]  /*8b690*/  LDGSTS.E [R27+-0x62600], [R34.64], P0 ;  /* 0x9da00000221b7fae */ /* 0x0003e20008121844 */
[----:B------:R-:W-:-:S03]  /*8b6a0*/  IADD3 R3, R3, 0x100000, RZ ;  /* 0x0010000003037810 */ /* 0x000fc60007ffe0ff */
[----:B------:R1:W-:Y:S04]  /*8b6b0*/  STL.64 [R1+0xab8], R22 ;  /* 0x000ab81601007387 */ /* 0x0003e80000100a00 */
[----:B------:R1:W-:Y:S04]  /*8b6c0*/  LDGSTS.E [R21+-0x61600], [R22.64], P0 ;  /* 0x9ea0000016157fae */ /* 0x0003e80008121844 */
[----:B-1----:R-:W4:Y:S04]  /*8b6d0*/  LDL.LU R35, [R1+0xc2c] ;  /* 0x000c2c0001237983 */ /* 0x002f280000300800 */
[----:B------:R-:W4:Y:S01]  /*8b6e0*/  LDL.LU R34, [R1+0xc30] ;  /* 0x000c300001227983 */ /* 0x000f220000300800 */
[----:B------:R-:W-:-:S02]  /*8b6f0*/  IMAD.MOV.U32 R22, RZ, RZ, R26 ;  /* 0x000000ffff167224 */ /* 0x000fc400078e001a */
[----:B------:R-:W-:-:S05]  /*8b700*/  IMAD.MOV.U32 R23, RZ, RZ, R25 ;  /* 0x000000ffff177224 */ /* 0x000fca00078e0019 */
[----:B------:R1:W-:Y:S04]  /*8b710*/  STL.64 [R1+0xa80], R22 ;  /* 0x000a801601007387 */ /* 0x0003e80000100a00 */
[----:B------:R1:W-:Y:S02]  /*8b720*/  LDGSTS.E [R3+-0x60600], [R22.64], P0 ;  /* 0x9fa0000016037fae */ /* 0x0003e40008121844 */
[----:B-1----:R-:W-:Y:S02]  /*8b730*/  IADD3 R3, R20, 0x100000, RZ ;  /* 0x0010000014037810 */ /* 0x002fe40007ffe0ff */
[----:B--2---:R-:W-:-:S05]  /*8b740*/  IADD3 R29, P1, R29, R30, RZ ;  /* 0x0000001e1d1d7210 */ /* 0x004fca0007f3e0ff */
[----:B------:R-:W-:Y:S01]  /*8b750*/  STL [R1+0x1624], R29 ;  /* 0x0016241d01007387 */ /* 0x000fe20000100800 */
[----:B------:R-:W-:Y:S01]  /*8b760*/  IMAD.MOV.U32 R22, RZ, RZ, R29 ;  /* 0x000000ffff167224 */ /* 0x000fe200078e001d */
[----:B---3--:R-:W-:-:S05]  /*8b770*/  IADD3.X R33, R33, R2, RZ, P1, !PT ;  /* 0x0000000221217210 */ /* 0x008fca0000ffe4ff */
[----:B------:R1:W-:Y:S01]  /*8b780*/  STL [R1+0x1620], R33 ;  /* 0x0016202101007387 */ /* 0x0003e20000100800 */
[----:B------:R-:W-:-:S05]  /*8b790*/  IMAD.MOV.U32 R23, RZ, RZ, R33 ;  /* 0x000000ffff177224 */ /* 0x000fca00078e0021 */
[----:B------:R2:W-:Y:S04]  /*8b7a0*/  LDGSTS.E [R3+-0x7f400], [R22.64], P0 ;  /* 0x80c0000016037fae */ /* 0x0005e80008121844 */
[----:B-1----:R-:W3:Y:S04]  /*8b7b0*/  LDL.LU R33, [R1+0xc6c] ;  /* 0x000c6c0001217983 */ /* 0x002ee80000300800 */
[----:B------:R-:W3:Y:S01]  /*8b7c0*/  LDL.LU R29, [R1+0xc70] ;  /* 0x000c7000011d7983 */ /* 0x000ee20000300800 */
[----:B----4-:R-:W-:-:S04]  /*8b7d0*/  IADD3 R28, P1, R28, R30, RZ ;  /* 0x0000001e1c1c7210 */ /* 0x010fc80007f3e0ff */
[----:B------:R-:W-:Y:S01]  /*8b7e0*/  IADD3.X R40, R40, R2, RZ, P1, !PT ;  /* 0x0000000228287210 */ /* 0x000fe20000ffe4ff */
[----:B------:R1:W-:Y:S01]  /*8b7f0*/  STL [R1+0xb70], R28 ;  /* 0x000b701c01007387 */ /* 0x0003e20000100800 */
[----:B--2---:R-:W-:-:S03]  /*8b800*/  IMAD.MOV.U32 R22, RZ, RZ, R28 ;  /* 0x000000ffff167224 */ /* 0x004fc600078e001c */
[----:B------:R-:W-:Y:S04]  /*8b810*/  STL [R1+0xb6c], R40 ;  /* 0x000b6c2801007387 */ /* 0x000fe80000100800 */
[----:B-1----:R-:W3:Y:S04]  /*8b820*/  LDL.LU R28, [R1+0xcac] ;  /* 0x000cac00011c7983 */ /* 0x002ee80000300800 */
[----:B------:R-:W4:Y:S01]  /*8b830*/  LDL.LU R21, [R1+0xcb0] ;  /* 0x000cb00001157983 */ /* 0x000f220000300800 */
[----:B------:R-:W-:-:S04]  /*8b840*/  IADD3 R38, P1, R38, R30, RZ ;  /* 0x0000001e26267210 */ /* 0x000fc80007f3e0ff */
[----:B------:R-:W-:Y:S01]  /*8b850*/  IADD3.X R39, R39, R2, RZ, P1, !PT ;  /* 0x0000000227277210 */ /* 0x000fe20000ffe4ff */
[----:B------:R-:W-:Y:S04]  /*8b860*/  STL [R1+0xbb0], R38 ;  /* 0x000bb02601007387 */ /* 0x000fe80000100800 */
[----:B------:R-:W-:Y:S04]  /*8b870*/  STL [R1+0xbac], R39 ;  /* 0x000bac2701007387 */ /* 0x000fe80000100800 */
[----:B------:R-:W3:Y:S04]  /*8b880*/  LDL.LU R27, [R1+0xcec] ;  /* 0x000cec00011b7983 */ /* 0x000ee80000300800 */
[----:B------:R-:W3:Y:S01]  /*8b890*/  LDL.LU R26, [R1+0xcf0] ;  /* 0x000cf000011a7983 */ /* 0x000ee20000300800 */
[----:B------:R-:W-:-:S04]  /*8b8a0*/  IADD3 R36, P1, R36, R30, RZ ;  /* 0x0000001e24247210 */ /* 0x000fc80007f3e0ff */
[----:B------:R-:W-:Y:S01]  /*8b8b0*/  IADD3.X R37, R37, R2, RZ, P1, !PT ;  /* 0x0000000225257210 */ /* 0x000fe20000ffe4ff */
[----:B------:R-:W-:Y:S04]  /*8b8c0*/  STL [R1+0xbf0], R36 ;  /* 0x000bf02401007387 */ /* 0x000fe80000100800 */
[----:B------:R-:W-:Y:S04]  /*8b8d0*/  STL [R1+0xbec], R37 ;  /* 0x000bec2501007387 */ /* 0x000fe80000100800 */
[----:B------:R-:W3:Y:S04]  /*8b8e0*/  LDL.LU R25, [R1+0xd2c] ;  /* 0x000d2c0001197983 */ /* 0x000ee80000300800 */
[----:B------:R-:W3:Y:S01]  /*8b8f0*/  LDL.LU R24, [R1+0xd30] ;  /* 0x000d300001187983 */ /* 0x000ee20000300800 */
[----:B------:R-:W-:-:S05]  /*8b900*/  IMAD.MOV.U32 R23, RZ, RZ, R40 ;  /* 0x000000ffff177224 */ /* 0x000fca00078e0028 */
[----:B------:R1:W-:Y:S01]  /*8b910*/  LDGSTS.E [R3+-0x7e400], [R22.64], P0 ;  /* 0x81c0000016037fae */ /* 0x0003e20008121844 */
[----:B------:R-:W-:-:S04]  /*8b920*/  IADD3 R34, P1, R34, R30, RZ ;  /* 0x0000001e22227210 */ /* 0x000fc80007f3e0ff */
[----:B------:R-:W-:Y:S01]  /*8b930*/  IADD3.X R35, R35, R2, RZ, P1, !PT ;  /* 0x0000000223237210 */ /* 0x000fe20000ffe4ff */
[----:B-1----:R-:W-:Y:S02]  /*8b940*/  IMAD.MOV.U32 R22, RZ, RZ, R38 ;  /* 0x000000ffff167224 */ /* 0x002fe400078e0026 */
[----:B------:R-:W-:-:S05]  /*8b950*/  IMAD.MOV.U32 R23, RZ, RZ, R39 ;  /* 0x000000ffff177224 */ /* 0x000fca00078e0027 */
[----:B------:R1:W-:Y:S04]  /*8b960*/  LDGSTS.E [R3+-0x7d400], [R22.64], P0 ;  /* 0x82c0000016037fae */ /* 0x0003e80008121844 */
[----:B------:R-:W-:Y:S01]  /*8b970*/  STL [R1+0xc30], R34 ;  /* 0x000c302201007387 */ /* 0x000fe20000100800 */
[----:B-1----:R-:W-:Y:S02]  /*8b980*/  IMAD.MOV.U32 R22, RZ, RZ, R36 ;  /* 0x000000ffff167224 */ /* 0x002fe400078e0024 */
[----:B------:R-:W-:Y:S01]  /*8b990*/  IMAD.MOV.U32 R23, RZ, RZ, R37 ;  /* 0x000000ffff177224 */ /* 0x000fe200078e0025 */
[----:B------:R1:W-:Y:S04]  /*8b9a0*/  STL [R1+0xc2c], R35 ;  /* 0x000c2c2301007387 */ /* 0x0003e80000100800 */
[----:B------:R1:W-:Y:S02]  /*8b9b0*/  LDGSTS.E [R3+-0x7c400], [R22.64], P0 ;  /* 0x83c0000016037fae */ /* 0x0003e40008121844 */
[----:B-1----:R-:W-:-:S02]  /*8b9c0*/  IMAD.MOV.U32 R22, RZ, RZ, R34 ;  /* 0x000000ffff167224 */ /* 0x002fc400078e0022 */
[----:B------:R-:W-:Y:S02]  /*8b9d0*/  IMAD.MOV.U32 R23, RZ, RZ, R35 ;  /* 0x000000ffff177224 */ /* 0x000fe400078e0023 */
[----:B------:R-:W3:Y:S04]  /*8b9e0*/  LDL.LU R35, [R1+0xd6c] ;  /* 0x000d6c0001237983 */ /* 0x000ee80000300800 */
[----:B------:R-:W3:Y:S04]  /*8b9f0*/  LDL.LU R34, [R1+0xd70] ;  /* 0x000d700001227983 */ /* 0x000ee80000300800 */
        /* <DEDUP_REMOVED lines=8> */
[----:B-1----:R-:W2:Y:S01]  /*8ba80*/  LDL.LU R33, [R1+0xdac] ;  /* 0x000dac0001217983 */ /* 0x002ea20000300800 */
[----:B----4-:R-:W-:-:S03]  /*8ba90*/  IADD3 R21, P1, R21, R30, RZ ;  /* 0x0000001e15157210 */ /* 0x010fc60007f3e0ff */
[----:B------:R-:W4:Y:S01]  /*8baa0*/  LDL.LU R29, [R1+0xdb0] ;  /* 0x000db000011d7983 */ /* 0x000f220000300800 */
[----:B---3--:R-:W-:-:S03]  /*8bab0*/  IADD3.X R28, R28, R2, RZ, P1, !PT ;  /* 0x000000021c1c7210 */ /* 0x008fc60000ffe4ff */
[----:B------:R-:W-:Y:S01]  /*8bac0*/  STL [R1+0xcb0], R21 ;  /* 0x000cb01501007387 */ /* 0x000fe20000100800 */
[----:B------:R-:W-:-:S03]  /*8bad0*/  IMAD.MOV.U32 R22, RZ, RZ, R21 ;  /* 0x000000ffff167224 */ /* 0x000fc600078e0015 */
[----:B------:R1:W-:Y:S01]  /*8bae0*/  STL [R1+0xcac], R28 ;  /* 0x000cac1c01007387 */ /* 0x0003e20000100800 */
[----:B------:R-:W-:-:S05]  /*8baf0*/  IMAD.MOV.U32 R23, RZ, RZ, R28 ;  /* 0x000000ffff177224 */ /* 0x000fca00078e001c */
[----:B------:R3:W-:Y:S04]  /*8bb00*/  LDGSTS.E [R3+-0x79400], [R22.64], P0 ;  /* 0x86c0000016037fae */ /* 0x0007e80008121844 */
[----:B-1----:R-:W2:Y:S04]  /*8bb10*/  LDL.LU R28, [R1+0xdec] ;  /* 0x000dec00011c7983 */ /* 0x002ea80000300800 */
[----:B------:R-:W2:Y:S01]  /*8bb20*/  LDL.LU R21, [R1+0xdf0] ;  /* 0x000df00001157983 */ /* 0x000ea20000300800 */
[----:B------:R-:W-:-:S04]  /*8bb30*/  IADD3 R26, P1, R26, R30, RZ ;  /* 0x0000001e1a1a7210 */ /* 0x000fc80007f3e0ff */
[----:B------:R-:W-:Y:S01]  /*8bb40*/  IADD3.X R27, R27, R2, RZ, P1, !PT ;  /* 0x000000021b1b7210 */ /* 0x000fe20000ffe4ff */
[----:B------:R-:W-:Y:S01]  /*8bb50*/  STL [R1+0xcf0], R26 ;  /* 0x000cf01a01007387 */ /* 0x000fe20000100800 */
[----:B---3--:R-:W-:-:S03]  /*8bb60*/  IMAD.MOV.U32 R22, RZ, RZ, R26 ;  /* 0x000000ffff167224 */ /* 0x008fc600078e001a */
        /* <DEDUP_REMOVED lines=23> */
[----:B----4-:R-:W-:-:S04]  /*8bce0*/  IADD3 R29, P1, R29, R30, RZ ;  /* 0x0000001e1d1d7210 */ /* 0x010fc80007f3e0ff */
[----:B--2---:R-:W-:Y:S01]  /*8bcf0*/  IADD3.X R33, R33, R2, RZ, P1, !PT ;  /* 0x0000000221217210 */ /* 0x004fe20000ffe4ff */
[----:B------:R-:W-:Y:S01]  /*8bd00*/  STL [R1+0xdb0], R29 ;  /* 0x000db01d01007387 */ /* 0x000fe20000100800 */
[----:B---3--:R-:W-:-:S03]  /*8bd10*/  IMAD.MOV.U32 R22, RZ, RZ, R29 ;  /* 0x000000ffff167224 */ /* 0x008fc600078e001d */
[----:B------:R1:W-:Y:S01]  /*8bd20*/  STL [R1+0xdac], R33 ;  /* 0x000dac2101007387 */ /* 0x0003e20000100800 */
[----:B------:R-:W-:-:S05]  /*8bd30*/  IMAD.MOV.U32 R23, RZ, RZ, R33 ;  /* 0x000000ffff177224 */ /* 0x000fca00078e0021 */
[----:B------:R2:W-:Y:S04]  /*8bd40*/  LDGSTS.E [R3+-0x75400], [R22.64], P0 ;  /* 0x8ac0000016037fae */ /* 0x0005e80008121844 */
[----:B-1----:R-:W3:Y:S01]  /*8bd50*/  LDL.LU R33, [R1+0xeec] ;  /* 0x000eec0001217983 */ /* 0x002ee20000300800 */
        /* <DEDUP_REMOVED lines=8> */
[----:B-1----:R-:W3:Y:S04]  /*8bde0*/  LDL.LU R28, [R1+0xf2c] ;  /* 0x000f2c00011c7983 */ /* 0x002ee80000300800 */
[----:B------:R-:W3:Y:S01]  /*8bdf0*/  LDL.LU R21, [R1+0xf30] ;  /* 0x000f300001157983 */ /* 0x000ee20000300800 */
[----:B------:R-:W-:-:S04]  /*8be00*/  IADD3 R26, P1, R26, R30, RZ ;  /* 0x0000001e1a1a7210 */ /* 0x000fc80007f3e0ff */
        /* <DEDUP_REMOVED lines=64> */
[----:B------:R-:W-:Y:S04]  /*8c210*/  STL [R1+0xff0], R34 ;  /* 0x000ff02201007387 */ /* 0x000fe80000100800 */
[----:B------:R1:W-:Y:S01]  /*8c220*/  STL [R1+0xfec], R35 ;  /* 0x000fec2301007387 */ /* 0x0003e20000100800 */
[----:B--2---:R-:W-:-:S03]  /*8c230*/  IMAD.MOV.U32 R22, RZ, RZ, R34 ;  /* 0x000000ffff167224 */ /* 0x004fc600078e0022 */
[----:B------:R-:W2:Y:S01]  /*8c240*/  LDL.LU R39, [R1+0x112c] ;  /* 0x00112c0001277983 */ /* 0x000ea20000300800 */
[----:B------:R-:W-:-:S03]  /*8c250*/  IMAD.MOV.U32 R23, RZ, RZ, R35 ;  /* 0x000000ffff177224 */ /* 0x000fc600078e0023 */
[----:B------:R-:W2:Y:S04]  /*8c260*/  LDL.LU R38, [R1+0x1130] ;  /* 0x0011300001267983 */ /* 0x000ea80000300800 */
[----:B------:R1:W-:Y:S01]  /*8c270*/  LDGSTS.E [R3+-0x6c400], [R22.64], P0 ;  /* 0x93c0000016037fae */ /* 0x0003e20008121844 */
[----:B----4-:R-:W-:-:S04]  /*8c280*/  IADD3 R29, P1, R29, R30, RZ ;  /* 0x0000001e1d1d7210 */ /* 0x010fc80007f3e0ff */
[----:B---3--:R-:W-:Y:S01]  /*8c290*/  IADD3.X R33, R33, R2, RZ, P1, !PT ;  /* 0x0000000221217210 */ /* 0x008fe20000ffe4ff */
[----:B------:R-:W-:Y:S04]  /*8c2a0*/  STL [R1+0x1030], R29 ;  /* 0x0010301d01007387 */ /* 0x000fe80000100800 */
[----:B------:R3:W-:Y:S04]  /*8c2b0*/  STL [R1+0x102c], R33 ;  /* 0x00102c2101007387 */ /* 0x0007e80000100800 */
[----:B------:R-:W4:Y:S01]  /*8c2c0*/  LDL.LU R37, [R1+0x116c] ;  /* 0x00116c0001257983 */ /* 0x000f220000300800 */
[----:B-1----:R-:W-:-:S03]  /*8c2d0*/  IMAD.MOV.U32 R22, RZ, RZ, R29 ;  /* 0x000000ffff167224 */ /* 0x002fc600078e001d */
[----:B------:R-:W4:Y:S01]  /*8c2e0*/  LDL.LU R36, [R1+0x1170] ;  /* 0x0011700001247983 */ /* 0x000f220000300800 */
[----:B------:R-:W-:-:S03]  /*8c2f0*/  IMAD.MOV.U32 R23, RZ, RZ, R33 ;  /* 0x000000ffff177224 */ /* 0x000fc600078e0021 */
[----:B------:R-:W4:Y:S01]  /*8c300*/  LDL.LU R35, [R1+0x11ac] ;  /* 0x0011ac0001237983 */ /* 0x000f220000300800 */
[----:B------:R-:W-:-:S03]  /*8c310*/  IADD3 R21, P1, R21, R30, RZ ;  /* 0x0000001e15157210 */ /* 0x000fc60007f3e0ff */
[----:B------:R-:W4:Y:S01]  /*8c320*/  LDL.LU R34, [R1+0x11b0] ;  /* 0x0011b00001227983 */ /* 0x000f220000300800 */
[----:B------:R-:W-:-:S03]  /*8c330*/  IADD3.X R28, R28, R2, RZ, P1, !PT ;  /* 0x000000021c1c7210 */ /* 0x000fc60000ffe4ff */
[----:B------:R1:W-:Y:S04]  /*8c340*/  STL [R1+0x1070], R21 ;  /* 0x0010701501007387 */ /* 0x0003e80000100800 */
[----:B------:R1:W-:Y:S04]  /*8c350*/  LDGSTS.E [R3+-0x6b400], [R22.64], P0 ;  /* 0x94c0000016037fae */ /* 0x0003e80008121844 */
[----:B------:R-:W-:Y:S04]  /*8c360*/  STL [R1+0x106c], R28 ;  /* 0x00106c1c01007387 */ /* 0x000fe80000100800 */
[----:B---3--:R-:W3:Y:S01]  /*8c370*/  LDL.LU R33, [R1+0x11ec] ;  /* 0x0011ec0001217983 */ /* 0x008ee20000300800 */
[----:B-1----:R-:W-:-:S03]  /*8c380*/  IMAD.MOV.U32 R22, RZ, RZ, R21 ;  /* 0x000000ffff167224 */ /* 0x002fc600078e0015 */
[----:B------:R-:W3:Y:S01]  /*8c390*/  LDL.LU R21, [R1+0x11f0] ;  /* 0x0011f00001157983 */ /* 0x000ee20000300800 */
[----:B------:R-:W-:-:S04]  /*8c3a0*/  IADD3 R26, P1, R26, R30, RZ ;  /* 0x0000001e1a1a7210 */ /* 0x000fc80007f3e0ff */
[----:B------:R-:W-:Y:S01]  /*8c3b0*/  IADD3.X R27, R27, R2, RZ, P1, !PT ;  /* 0x000000021b1b7210 */ /* 0x000fe20000ffe4ff */
[----:B------:R-:W-:Y:S04]  /*8c3c0*/  STL [R1+0x10b0], R26 ;  /* 0x0010b01a01007387 */ /* 0x000fe80000100800 */
[----:B------:R-:W-:Y:S01]  /*8c3d0*/  STL [R1+0x10ac], R27 ;  /* 0x0010ac1b01007387 */ /* 0x000fe20000100800 */
[----:B------:R-:W-:-:S04]  /*8c3e0*/  IADD3 R24, P1, R24, R30, RZ ;  /* 0x0000001e18187210 */ /* 0x000fc80007f3e0ff */
[----:B------:R-:W-:Y:S01]  /*8c3f0*/  IADD3.X R25, R25, R2, RZ, P1, !PT ;  /* 0x0000000219197210 */ /* 0x000fe20000ffe4ff */
[----:B------:R-:W-:Y:S04]  /*8c400*/  STL [R1+0x10f0], R24 ;  /* 0x0010f01801007387 */ /* 0x000fe80000100800 */
[----:B------:R1:W-:Y:S04]  /*8c410*/  STL [R1+0x10ec], R25 ;  /* 0x0010ec1901007387 */ /* 0x0003e80000100800 */
[----:B------:R-:W3:Y:S01]  /*8c420*/  LDL.LU.64 R42, [R1+0xb30] ;  /* 0x000b3000012a7983 */ /* 0x000ee20000300a00 */
[----:B------:R-:W-:-:S05]  /*8c430*/  IMAD.MOV.U32 R23, RZ, RZ, R28 ;  /* 0x000000ffff177224 */ /* 0x000fca00078e001c */
[----:B------:R1:W-:Y:S02]  /*8c440*/  LDGSTS.E [R3+-0x6a400], [R22.64], P0 ;  /* 0x95c0000016037fae */ /* 0x0003e40008121844 */
[----:B-1----:R-:W-:Y:S02]  /*8c450*/  IMAD.MOV.U32 R22, RZ, RZ, R26 ;  /* 0x000000ffff167224 */ /* 0x002fe400078e001a */
[----:B------:R-:W-:-:S05]  /*8c460*/  IMAD.MOV.U32 R23, RZ, RZ, R27 ;  /* 0x000000ffff177224 */ /* 0x000fca00078e001b */
[----:B------:R1:W-:Y:S02]  /*8c470*/  LDGSTS.E [R3+-0x69400], [R22.64], P0 ;  /* 0x96c0000016037fae */ /* 0x0003e40008121844 */
[----:B-1----:R-:W-:Y:S02]  /*8c480*/  IMAD.MOV.U32 R22, RZ, RZ, R24 ;  /* 0x000000ffff167224 */ /* 0x002fe400078e0018 */
[----:B------:R-:W-:Y:S02]  /*8c490*/  IMAD.MOV.U32 R23, RZ, RZ, R25 ;  /* 0x000000ffff177224 */ /* 0x000fe400078e0019 */
[----:B------:R-:W3:Y:S04]  /*8c4a0*/  LDL.LU.64 R24, [R1+0xaf0] ;  /* 0x000af00001187983 */ /* 0x000ee80000300a00 */
[----:B------:R-:W3:Y:S01]  /*8c4b0*/  LDL.LU.64 R26, [R1+0xab0] ;  /* 0x000ab000011a7983 */ /* 0x000ee20000300a00 */
[----:B--2---:R-:W-:-:S03]  /*8c4c0*/  IADD3 R38, P1, R38, R30, RZ ;  /* 0x0000001e26267210 */ /* 0x004fc60007f3e0ff */
[----:B------:R-:W3:Y:S01]  /*8c4d0*/  LDL.LU.64 R28, [R1+0xa78] ;  /* 0x000a7800011c7983 */ /* 0x000ee20000300a00 */
[----:B------:R-:W-:-:S03]  /*8c4e0*/  IADD3.X R39, R39, R2, RZ, P1, !PT ;  /* 0x0000000227277210 */ /* 0x000fc60000ffe4ff */
[----:B------:R-:W-:Y:S04]  /*8c4f0*/  STL [R1+0x1130], R38 ;  /* 0x0011302601007387 */ /* 0x000fe80000100800 */
[----:B------:R1:W-:Y:S04]  /*8c500*/  STL [R1+0x112c], R39 ;  /* 0x00112c2701007387 */ /* 0x0003e80000100800 */
[----:B------:R1:W-:Y:S02]  /*8c510*/  LDGSTS.E [R3+-0x68400], [R22.64], P0 ;  /* 0x97c0000016037fae */ /* 0x0003e40008121844 */
[----:B-1----:R-:W-:-:S02]  /*8c520*/  IMAD.MOV.U32 R22, RZ, RZ, R38 ;  /* 0x000000ffff167224 */ /* 0x002fc400078e0026 */
[----:B------:R-:W-:-:S05]  /*8c530*/  IMAD.MOV.U32 R23, RZ, RZ, R39 ;  /* 0x000000ffff177224 */ /* 0x000fca00078e0027 */
[----:B------:R1:W-:Y:S01]  /*8c540*/  LDGSTS.E [R3+-0x67400], [R22.64], P0 ;  /* 0x98c0000016037fae */ /* 0x0003e20008121844 */
[----:B----4-:R-:W-:-:S04]  /*8c550*/  IADD3 R36, P1, R36, R30, RZ ;  /* 0x0000001e24247210 */ /* 0x010fc80007f3e0ff */
[----:B------:R-:W-:Y:S02]  /*8c560*/  IADD3.X R37, R37, R2, RZ, P1, !PT ;  /* 0x0000000225257210 */ /* 0x000fe40000ffe4ff */
[----:B------:R-:W-:-:S04]  /*8c570*/  IADD3 R34, P1, R34, R30, RZ ;  /* 0x0000001e22227210 */ /* 0x000fc80007f3e0ff */
[----:B------:R-:W-:Y:S01]  /*8c580*/  IADD3.X R35, R35, R2, RZ, P1, !PT ;  /* 0x0000000223237210 */ /* 0x000fe20000ffe4ff */
[----:B------:R-:W-:Y:S04]  /*8c590*/  STL [R1+0x1170], R36 ;  /* 0x0011702401007387 */ /* 0x000fe80000100800 */
[----:B------:R4:W-:Y:S04]  /*8c5a0*/  STL [R1+0x116c], R37 ;  /* 0x00116c2501007387 */ /* 0x0009e80000100800 */
[----:B------:R-:W-:Y:S01]  /*8c5b0*/  STL [R1+0x11b0], R34 ;  /* 0x0011b02201007387 */ /* 0x000fe20000100800 */
[----:B---3--:R-:W-:-:S03]  /*8c5c0*/  IADD3 R21, P1, R21, R30, RZ ;  /* 0x0000001e15157210 */ /* 0x008fc60007f3e0ff */
[----:B------:R3:W-:Y:S01]  /*8c5d0*/  STL [R1+0x11ac], R35 ;  /* 0x0011ac2301007387 */ /* 0x0007e20000100800 */
[----:B------:R-:W-:-:S03]  /*8c5e0*/  IADD3.X R33, R33, R2, RZ, P1, !PT ;  /* 0x0000000221217210 */ /* 0x000fc60000ffe4ff */
[----:B------:R1:W-:Y:S04]  /*8c5f0*/  STL [R1+0x11f0], R21 ;  /* 0x0011f01501007387 */ /* 0x0003e80000100800 */
[----:B------:R3:W-:Y:S04]  /*8c600*/  STL [R1+0x11ec], R33 ;  /* 0x0011ec2101007387 */ /* 0x0007e80000100800 */
[----:B------:R-:W2:Y:S04]  /*8c610*/  LDL.LU R40, [R1+0xb38] ;  /* 0x000b380001287983 */ /* 0x000ea80000300800 */
[----:B------:R-:W2:Y:S01]  /*8c620*/  LDL.LU R39, [R1+0x1628] ;  /* 0x0016280001277983 */ /* 0x000ea20000300800 */
[----:B-1----:R-:W-:-:S02]  /*8c630*/  IMAD.MOV.U32 R22, RZ, RZ, R36 ;  /* 0x000000ffff167224 */ /* 0x002fc400078e0024 */
[----:B------:R-:W-:Y:S01]  /*8c640*/  IMAD.MOV.U32 R23, RZ, RZ, R37 ;  /* 0x000000ffff177224 */ /* 0x000fe200078e0025 */
[----:B------:R-:W2:Y:S04]  /*8c650*/  LDL.LU R38, [R1+0xb74] ;  /* 0x000b740001267983 */ /* 0x000ea80000300800 */
[----:B------:R1:W-:Y:S04]  /*8c660*/  LDGSTS.E [R3+-0x66400], [R22.64], P0 ;  /* 0x99c0000016037fae */ /* 0x0003e80008121844 */
[----:B----4-:R-:W4:Y:S01]  /*8c670*/  LDL.LU R37, [R1+0xb78] ;  /* 0x000b780001257983 */ /* 0x010f220000300800 */
[----:B-1----:R-:W-:-:S02]  /*8c680*/  IMAD.MOV.U32 R22, RZ, RZ, R34 ;  /* 0x000000ffff167224 */ /* 0x002fc400078e0022 */
[----:B------:R-:W-:Y:S02]  /*8c690*/  IMAD.MOV.U32 R23, RZ, RZ, R35 ;  /* 0x000000ffff177224 */ /* 0x000fe400078e0023 */
[----:B---3--:R-:W3:Y:S04]  /*8c6a0*/  LDL.LU R35, [R1+0xbb8] ;  /* 0x000bb80001237983 */ /* 0x008ee80000300800 */
[----:B------:R1:W-:Y:S02]  /*8c6b0*/  LDGSTS.E [R3+-0x65400], [R22.64], P0 ;  /* 0x9ac0000016037fae */ /* 0x0003e40008121844 */
[----:B-1----:R-:W-:Y:S02]  /*8c6c0*/  IMAD.MOV.U32 R22, RZ, RZ, R21 ;  /* 0x000000ffff167224 */ /* 0x002fe400078e0015 */
[----:B------:R-:W-:Y:S01]  /*8c6d0*/  IMAD.MOV.U32 R23, RZ, RZ, R33 ;  /* 0x000000ffff177224 */ /* 0x000fe200078e0021 */
[----:B------:R-:W-:-:S04]  /*8c6e0*/  IADD3 R21, P1, R42, R30, RZ ;  /* 0x0000001e2a157210 */ /* 0x000fc80007f3e0ff */
[----:B------:R1:W-:Y:S01]  /*8c6f0*/  LDGSTS.E [R3+-0x64400], [R22.64], P0 ;  /* 0x9bc0000016037fae */ /* 0x0003e20008121844 */
[----:B------:R-:W-:Y:S01]  /*8c700*/  IMAD.MOV.U32 R42, RZ, RZ, R21 ;  /* 0x000000ffff2a7224 */ /* 0x000fe200078e0015 */
[----:B-1----:R-:W-:-:S05]  /*8c710*/  IADD3.X R3, R43, R2, RZ, P1, !PT ;  /* 0x000000022b037210 */ /* 0x002fca0000ffe4ff */
[----:B------:R-:W-:-:S05]  /*8c720*/  IMAD.MOV.U32 R43, RZ, RZ, R3 ;  /* 0x000000ffff2b7224 */ /* 0x000fca00078e0003 */
[----:B------:R-:W-:Y:S04]  /*8c730*/  STL.64 [R1+0xb30], R42 ;  /* 0x000b302a01007387 */ /* 0x000fe80000100a00 */
[----:B------:R-:W3:Y:S01]  /*8c740*/  LDL.LU R36, [R1+0xbb4] ;  /* 0x000bb40001247983 */ /* 0x000ee20000300800 */
[----:B------:R-:W-:-:S05]  /*8c750*/  IADD3 R23, P1, R24, R30, RZ ;  /* 0x0000001e18177210 */ /* 0x000fca0007f3e0ff */
[----:B------:R-:W-:Y:S01]  /*8c760*/  IMAD.X R22, R25, 0x1, R2, P1 ;  /* 0x0000000119167824 */ /* 0x000fe200008e0602 */
[----:B------:R-:W-:-:S04]  /*8c770*/  IADD3 R25, P1, R26, R30, RZ ;  /* 0x0000001e1a197210 */ /* 0x000fc80007f3e0ff */
[----:B------:R-:W-:Y:S01]  /*8c780*/  LOP3.LUT R23, R23, R22, RZ, 0x3c, !PT ;  /* 0x0000001617177212 */ /* 0x000fe200078e3cff */
[----:B------:R-:W-:Y:S01]  /*8c790*/  IMAD.X R24, R27, 0x1, R2, P1 ;  /* 0x000000011b187824 */ /* 0x000fe200008e0602 */
[----:B------:R-:W-:Y:S02]  /*8c7a0*/  IADD3 R27, P1, R28, R30, RZ ;  /* 0x0000001e1c1b7210 */ /* 0x000fe40007f3e0ff */
[C---:B------:R-:W-:Y:S02]  /*8c7b0*/  LOP3.LUT R22, R23.reuse, R22, RZ, 0x3c, !PT ;  /* 0x0000001617167212 */ /* 0x040fe400078e3cff */
[C---:B------:R-:W-:Y:S02]  /*8c7c0*/  IADD3 R28, R20.reuse, 0x100000, RZ ;  /* 0x00100000141c7810 */ /* 0x040fe40007ffe0ff */
[----:B------:R-:W-:Y:S02]  /*8c7d0*/  IADD3 R3, R20, 0x100000, RZ ;  /* 0x0010000014037810 */ /* 0x000fe40007ffe0ff */
[----:B------:R-:W-:Y:S01]  /*8c7e0*/  LOP3.LUT R23, R23, R22, RZ, 0x3c, !PT ;  /* 0x0000001617177212 */ /* 0x000fe200078e3cff */
[----:B------:R1:W-:Y:S01]  /*8c7f0*/  LDGSTS.E [R28+-0x63400], [R42.64], P0 ;  /* 0x9cc000002a1c7fae */ /* 0x0003e20008121844 */
[----:B------:R-:W-:-:S03]  /*8c800*/  IADD3.X R26, R29, R2, RZ, P1, !PT ;  /* 0x000000021d1a7210 */ /* 0x000fc60000ffe4ff */
[----:B------:R1:W-:Y:S04]  /*8c810*/  STL.64 [R1+0xaf0], R22 ;  /* 0x000af01601007387 */ /* 0x0003e80000100a00 */
[----:B------:R1:W-:Y:S04]  /*8c820*/  LDGSTS.E [R3+-0x62400], [R22.64], P0 ;  /* 0x9dc0000016037fae */ /* 0x0003e80008121844 */
[----:B------:R-:W3:Y:S04]  /*8c830*/  LDL.LU R33, [R1+0xbf4] ;  /* 0x000bf40001217983 */ /* 0x000ee80000300800 */
[----:B------:R-:W3:Y:S01]  /*8c840*/  LDL.LU R29, [R1+0xbf8] ;  /* 0x000bf800011d7983 */ /* 0x000ee20000300800 */
[----:B-1----:R-:W-:Y:S01]  /*8c850*/  MOV R22, R25 ;  /* 0x0000001900167202 */ /* 0x002fe20000000f00 */
[----:B------:R-:W-:-:S05]  /*8c860*/  IMAD.MOV.U32 R23, RZ, RZ, R24 ;  /* 0x000000ffff177224 */ /* 0x000fca00078e0018 */
[----:B------:R1:W-:Y:S04]  /*8c870*/  STL.64 [R1+0xab0], R22 ;  /* 0x000ab01601007387 */ /* 0x0003e80000100a00 */
[----:B------:R1:W-:Y:S01]  /*8c880*/  LDGSTS.E [R3+-0x61400], [R22.64], P0 ;  /* 0x9ec0000016037fae */ /* 0x0003e20008121844 */
[----:B------:R-:W-:Y:S01]  /*8c890*/  LOP3.LUT R42, R31, 0x70, RZ, 0x3c, !PT ;  /* 0x000000701f2a7812 */ /* 0x000fe200078e3cff */
[----:B-1----:R-:W-:Y:S01]  /*8c8a0*/  IMAD.MOV.U32 R22, RZ, RZ, R27 ;  /* 0x000000ffff167224 */ /* 0x002fe200078e001b */
[----:B------:R-:W-:-:S05]  /*8c8b0*/  MOV R23, R26 ;  /* 0x0000001a00177202 */ /* 0x000fca0000000f00 */
[----:B------:R1:W-:Y:S04]  /*8c8c0*/  STL.64 [R1+0xa78], R22 ;  /* 0x000a781601007387 */ /* 0x0003e80000100a00 */
[----:B------:R-:W3:Y:S04]  /*8c8d0*/  LDL.LU R34, [R1+0xc34] ;  /* 0x000c340001227983 */ /* 0x000ee80000300800 */
[----:B------:R-:W3:Y:S01]  /*8c8e0*/  LDL.LU R31, [R1+0xc38] ;  /* 0x000c3800011f7983 */ /* 0x000ee20000300800 */
[----:B------:R-:W-:-:S05]  /*8c8f0*/  IADD3 R20, R20, 0x100000, RZ ;  /* 0x0010000014147810 */ /* 0x000fca0007ffe0ff */
[----:B------:R1:W-:Y:S01]  /*8c900*/  LDGSTS.E [R20+-0x60400], [R22.64], P0 ;  /* 0x9fc0000016147fae */ /* 0x0003e20008121844 */
[----:B--2---:R-:W-:-:S05]  /*8c910*/  IADD3 R39, P1, R39, R30, RZ ;  /* 0x0000001e27277210 */ /* 0x004fca0007f3e0ff */
[----:B------:R-:W-:Y:S01]  /*8c920*/  IMAD.X R40, R40, 0x1, R2, P1 ;  /* 0x0000000128287824 */ /* 0x000fe200008e0602 */
[----:B------:R-:W-:Y:S04]  /*8c930*/  STL [R1+0x1628], R39 ;  /* 0x0016282701007387 */ /* 0x000fe80000100800 */
[----:B------:R-:W-:Y:S01]  /*8c940*/  STL [R1+0xb38], R40 ;  /* 0x000b382801007387 */ /* 0x000fe20000100800 */
[----:B----4-:R-:W-:-:S03]  /*8c950*/  IADD3 R37, P1, R37, R30, RZ ;  /* 0x0000001e25257210 */ /* 0x010fc60007f3e0ff */
[----:B------:R-:W2:Y:S04]  /*8c960*/  LDL.LU R28, [R1+0xc74] ;  /* 0x000c7400011c7983 */ /* 0x000ea80000300800 */
[----:B------:R-:W4:Y:S01]  /*8c970*/  LDL.LU R27, [R1+0xc78] ;  /* 0x000c7800011b7983 */ /* 0x000f220000300800 */
[----:B------:R-:W-:-:S03]  /*8c980*/  IMAD.X R38, R38, 0x1, R2, P1 ;  /* 0x0000000126267824 */ /* 0x000fc600008e0602 */
[----:B------:R-:W-:Y:S04]  /*8c990*/  STL [R1+0xb78], R37 ;  /* 0x000b782501007387 */ /* 0x000fe80000100800 */
[----:B------:R-:W-:Y:S04]  /*8c9a0*/  STL [R1+0xb74], R38 ;  /* 0x000b742601007387 */ /* 0x000fe80000100800 */
[----:B------:R-:W2:Y:S04]  /*8c9b0*/  LDL.LU R26, [R1+0xcb4] ;  /* 0x000cb400011a7983 */ /* 0x000ea80000300800 */
[----:B-1----:R-:W2:Y:S01]  /*8c9c0*/  LDL.LU R23, [R1+0xcb8] ;  /* 0x000cb80001177983 */ /* 0x002ea20000300800 */
[----:B---3--:R-:W-:-:S05]  /*8c9d0*/  IADD3 R35, P1, R35, R30, RZ ;  /* 0x0000001e23237210 */ /* 0x008fca0007f3e0ff */
[----:B------:R-:W-:Y:S01]  /*8c9e0*/  STL [R1+0xbb8], R35 ;  /* 0x000bb82301007387 */ /* 0x000fe20000100800 */
[----:B------:R-:W-:-:S05]  /*8c9f0*/  IMAD.X R36, R36, 0x1, R2, P1 ;  /* 0x0000000124247824 */ /* 0x000fca00008e0602 */
[----:B------:R-:W-:Y:S04]  /*8ca00*/  STL [R1+0xbb4], R36 ;  /* 0x000bb42401007387 */ /* 0x000fe80000100800 */
[----:B------:R-:W3:Y:S04]  /*8ca10*/  LDL.LU R25, [R1+0xcf4] ;  /* 0x000cf40001197983 */ /* 0x000ee80000300800 */
[----:B------:R-:W3:Y:S01]  /*8ca20*/  LDL.LU R24, [R1+0xcf8] ;  /* 0x000cf80001187983 */ /* 0x000ee20000300800 */
[----:B------:R-:W-:Y:S01]  /*8ca30*/  IMAD R3, R41, 0x20000, R42 ;  /* 0x0002000029037824 */ /* 0x000fe200078e022a */
[----:B------:R-:W-:Y:S01]  /*8ca40*/  MOV R20, R39 ;  /* 0x0000002700147202 */ /* 0x000fe20000000f00 */
[----:B------:R-:W-:-:S03]  /*8ca50*/  IMAD.MOV.U32 R21, RZ, RZ, R40 ;  /* 0x000000ffff157224 */ /* 0x000fc600078e0028 */
[----:B------:R-:W-:-:S05]  /*8ca60*/  IADD3 R22, R3, 0x100000, RZ ;  /* 0x0010000003167810 */ /* 0x000fca0007ffe0ff */
[----:B------:R1:W-:Y:S02]  /*8ca70*/  LDGSTS.E [R22+-0x7f200], [R20.64], P0 ;  /* 0x80e0000014167fae */ /* 0x0003e40008121844 */
[----:B-1----:R-:W-:Y:S01]  /*8ca80*/  MOV R20, R37 ;  /* 0x0000002500147202 */ /* 0x002fe20000000f00 */
[----:B------:R-:W-:Y:S01]  /*8ca90*/  IMAD.MOV.U32 R21, RZ, RZ, R38 ;  /* 0x000000ffff157224 */ /* 0x000fe200078e0026 */
[----:B------:R-:W-:-:S04]  /*8caa0*/  IADD3 R29, P1, R29, R30, RZ ;  /* 0x0000001e1d1d7210 */ /* 0x000fc80007f3e0ff */
[----:B------:R1:W-:Y:S01]  /*8cab0*/  LDGSTS.E [R22+-0x7e200], [R20.64], P0 ;  /* 0x81e0000014167fae */ /* 0x0003e20008121844 */
[----:B------:R-:W-:-:S03]  /*8cac0*/  IMAD.X R33, R33, 0x1, R2, P1 ;  /* 0x0000000121217824 */ /* 0x000fc600008e0602 */
[----:B------:R-:W-:Y:S01]  /*8cad0*/  STL [R1+0xbf8], R29 ;  /* 0x000bf81d01007387 */ /* 0x000fe20000100800 */
[----:B-1----:R-:W-:Y:S01]  /*8cae0*/  MOV R20, R35 ;  /* 0x0000002300147202 */ /* 0x002fe20000000f00 */
[----:B------:R-:W-:Y:S02]  /*8caf0*/  IMAD.MOV.U32 R21, RZ, RZ, R36 ;  /* 0x000000ffff157224 */ /* 0x000fe400078e0024 */
[----:B------:R1:W-:Y:S04]  /*8cb00*/  STL [R1+0xbf4], R33 ;  /* 0x000bf42101007387 */ /* 0x0003e80000100800 */
[----:B------:R1:W-:Y:S02]  /*8cb10*/  LDGSTS.E [R22+-0x7d200], [R20.64], P0 ;  /* 0x82e0000014167fae */ /* 0x0003e40008121844 */
[----:B-1----:R-:W-:Y:S01]  /*8cb20*/  IMAD.MOV.U32 R21, RZ, RZ, R33 ;  /* 0x000000ffff157224 */ /* 0x002fe200078e0021 */
[----:B------:R-:W-:Y:S01]  /*8cb30*/  MOV R20, R29 ;  /* 0x0000001d00147202 */ /* 0x000fe20000000f00 */
[----:B------:R-:W3:Y:S01]  /*8cb40*/  LDL.LU R33, [R1+0xd34] ;  /* 0x000d340001217983 */ /* 0x000ee20000300800 */
[----:B------:R-:W-:-:S03]  /*8cb50*/  IADD3 R31, P1, R31, R30, RZ ;  /* 0x0000001e1f1f7210 */ /* 0x000fc60007f3e0ff */
[----:B------:R-:W3:Y:S02]  /*8cb60*/  LDL.LU R29, [R1+0xd38] ;  /* 0x000d3800011d7983 */ /* 0x000ee40000300800 */
[----:B------:R-:W-:Y:S02]  /*8cb70*/  IMAD.X R34, R34, 0x1, R2, P1 ;  /* 0x0000000122227824 */ /* 0x000fe400008e0602 */
[----:B------:R1:W-:Y:S04]  /*8cb80*/  LDGSTS.E [R22+-0x7c200], [R20.64], P0 ;  /* 0x83e0000014167fae */ /* 0x0003e80008121844 */
[----:B------:R-:W-:Y:S04]  /*8cb90*/  STL [R1+0xc38], R31 ;  /* 0x000c381f01007387 */ /* 0x000fe80000100800 */
[----:B------:R1:W-:Y:S02]  /*8cba0*/  STL [R1+0xc34], R34 ;  /* 0x000c342201007387 */ /* 0x0003e40000100800 */
[----:B-1----:R-:W-:Y:S01]  /*8cbb0*/  MOV R20, R31 ;  /* 0x0000001f00147202 */ /* 0x002fe20000000f00 */
[----:B------:R-:W-:-:S02]  /*8cbc0*/  IMAD.MOV.U32 R21, RZ, RZ, R34 ;  /* 0x000000ffff157224 */ /* 0x000fc400078e0022 */
[----:B------:R-:W3:Y:S04]  /*8cbd0*/  LDL.LU R34, [R1+0xd74] ;  /* 0x000d740001227983 */ /* 0x000ee80000300800 */
[----:B------:R-:W3:Y:S04]  /*8cbe0*/  LDL.LU R31, [R1+0xd78] ;  /* 0x000d7800011f7983 */ /* 0x000ee80000300800 */
[----:B------:R1:W-:Y:S01]  /*8cbf0*/  LDGSTS.E [R22+-0x7b200], [R20.64], P0 ;  /* 0x84e0000014167fae */ /* 0x0003e20008121844 */
[----:B----4-:R-:W-:-:S05]  /*8cc00*/  IADD3 R27, P1, R27, R30, RZ ;  /* 0x0000001e1b1b7210 */ /* 0x010fca0007f3e0ff */
[----:B--2---:R-:W-:Y:S01]  /*8cc10*/  IMAD.X R28, R28, 0x1, R2, P1 ;  /* 0x000000011c1c7824 */ /* 0x004fe200008e0602 */
[----:B------:R-:W-:Y:S01]  /*8cc20*/  STL [R1+0xc78], R27 ;  /* 0x000c781b01007387 */ /* 0x000fe20000100800 */
[----:B-1----:R-:W-:Y:S02]  /*8cc30*/  MOV R20, R27 ;  /* 0x0000001b00147202 */ /* 0x002fe40000000f00 */
[----:B------:R-:W-:Y:S01]  /*8cc40*/  IMAD.MOV.U32 R21, RZ, RZ, R28 ;  /* 0x000000ffff157224 */ /* 0x000fe200078e001c */
[----:B------:R1:W-:Y:S04]  /*8cc50*/  STL [R1+0xc74], R28 ;  /* 0x000c741c01007387 */ /* 0x0003e80000100800 */
[----:B------:R2:W-:Y:S01]  /*8cc60*/  LDGSTS.E [R22+-0x7a200], [R20.64], P0 ;  /* 0x85e0000014167fae */ /* 0x0005e20008121844 */
[----:B------:R-:W-:-:S03]  /*8cc70*/  IADD3 R23, P1, R23, R30, RZ ;  /* 0x0000001e17177210 */ /* 0x000fc60007f3e0ff */
[----:B-1----:R-:W4:Y:S04]  /*8cc80*/  LDL.LU R28, [R1+0xdb4] ;  /* 0x000db400011c7983 */ /* 0x002f280000300800 */
[----:B------:R-:W4:Y:S01]  /*8cc90*/  LDL.LU R27, [R1+0xdb8] ;  /* 0x000db800011b7983 */ /* 0x000f220000300800 */
[----:B------:R-:W-:Y:S01]  /*8cca0*/  IMAD.X R26, R26, 0x1, R2, P1 ;  /* 0x000000011a1a7824 */ /* 0x000fe200008e0602 */
[----:B--2---:R-:W-:Y:S02]  /*8ccb0*/  MOV R20, R23 ;  /* 0x0000001700147202 */ /* 0x004fe40000000f00 */
[----:B------:R-:W-:Y:S01]  /*8ccc0*/  STL [R1+0xcb8], R23 ;  /* 0x000cb81701007387 */ /* 0x000fe20000100800 */
[----:B------:R-:W-:-:S03]  /*8ccd0*/  IMAD.MOV.U32 R21, RZ, RZ, R26 ;  /* 0x000000ffff157224 */ /* 0x000fc600078e001a */
        /* <DEDUP_REMOVED lines=13> */
[----:B------:R-:W-:-:S05]  /*8cdb0*/  IADD3 R29, P1, R29, R30, RZ ;  /* 0x0000001e1d1d7210 */ /* 0x000fca0007f3e0ff */
        /* <DEDUP_REMOVED lines=10> */
[----:B------:R1:W-:Y:S01]  /*8ce60*/  STL [R1+0xd78], R31 ;  /* 0x000d781f01007387 */ /* 0x0003e20000100800 */
[----:B--2---:R-:W-:Y:S02]  /*8ce70*/  MOV R20, R31 ;  /* 0x0000001f00147202 */ /* 0x004fe40000000f00 */
[----:B------:R-:W-:Y:S01]  /*8ce80*/  IMAD.MOV.U32 R21, RZ, RZ, R34 ;  /* 0x000000ffff157224 */ /* 0x000fe200078e0022 */
[----:B------:R-:W-:Y:S04]  /*8ce90*/  STL [R1+0xd74], R34 ;  /* 0x000d742201007387 */ /* 0x000fe80000100800 */
[----:B------:R-:W3:Y:S04]  /*8cea0*/  LDL.LU R35, [R1+0xeb4] ;  /* 0x000eb40001237983 */ /* 0x000ee80000300800 */
[----:B-1----:R-:W3:Y:S04]  /*8ceb0*/  LDL.LU R31, [R1+0xeb8] ;  /* 0x000eb800011f7983 */ /* 0x002ee80000300800 */
        /* <DEDUP_REMOVED lines=8> */
[----:B-1----:R-:W2:Y:S01]  /*8cf40*/  LDL.LU R28, [R1+0xef4] ;  /* 0x000ef400011c7983 */ /* 0x002ea20000300800 */
[----:B------:R-:W-:-:S03]  /*8cf50*/  IADD3 R23, P1, R23, R30, RZ ;  /* 0x0000001e17177210 */ /* 0x000fc60007f3e0ff */
[----:B------:R-:W2:Y:S02]  /*8cf60*/  LDL.LU R27, [R1+0xef8] ;  /* 0x000ef800011b7983 */ /* 0x000ea40000300800 */
[----:B------:R-:W-:Y:S02]  /*8cf70*/  IMAD.X R26, R26, 0x1, R2, P1 ;  /* 0x000000011a1a7824 */ /* 0x000fe400008e0602 */
[----:B------:R-:W-:Y:S01]  /*8cf80*/  STL [R1+0xdf8], R23 ;  /* 0x000df81701007387 */ /* 0x000fe20000100800 */
[----:B----4-:R-:W-:Y:S01]  /*8cf90*/  MOV R20, R23 ;  /* 0x0000001700147202 */ /* 0x010fe20000000f00 */
[----:B------:R-:W-:Y:S02]  /*8cfa0*/  IMAD.MOV.U32 R21, RZ, RZ, R26 ;  /* 0x000000ffff157224 */ /* 0x000fe400078e001a */
        /* <DEDUP_REMOVED lines=10> */
[----:B------:R3:W-:Y:S04]  /*8d050*/  LDGSTS.E [R22+-0x73200], [R20.64], P0 ;  /* 0x8ce0000014167fae */ /* 0x0007e80008121844 */
[----:B-1----:R-:W4:Y:S04]  /*8d060*/  LDL.LU R25, [R1+0xf74] ;  /* 0x000f740001197983 */ /* 0x002f280000300800 */
[----:B------:R-:W4:Y:S01]  /*8d070*/  LDL.LU R24, [R1+0xf78] ;  /* 0x000f780001187983 */ /* 0x000f220000300800 */
[----:B------:R-:W-:-:S05]  /*8d080*/  IADD3 R29, P1, R29, R30, RZ ;  /* 0x0000001e1d1d7210 */ /* 0x000fca0007f3e0ff */
[----:B------:R-:W-:Y:S01]  /*8d090*/  IMAD.X R33, R33, 0x1, R2, P1 ;  /* 0x0000000121217824 */ /* 0x000fe200008e0602 */
[----:B------:R-:W-:Y:S01]  /*8d0a0*/  STL [R1+0xe78], R29 ;  /* 0x000e781d01007387 */ /* 0x000fe20000100800 */
[----:B---3--:R-:W-:Y:S02]  /*8d0b0*/  MOV R20, R29 ;  /* 0x0000001d00147202 */ /* 0x008fe40000000f00 */
[----:B------:R-:W-:Y:S01]  /*8d0c0*/  IMAD.MOV.U32 R21, RZ, RZ, R33 ;  /* 0x000000ffff157224 */ /* 0x000fe200078e0021 */
[----:B------:R1:W-:Y:S04]  /*8d0d0*/  STL [R1+0xe74], R33 ;  /* 0x000e742101007387 */ /* 0x0003e80000100800 */
[----:B------:R-:W4:Y:S04]  /*8d0e0*/  LDL.LU R34, [R1+0xfb4] ;  /* 0x000fb40001227983 */ /* 0x000f280000300800 */
[----:B------:R1:W-:Y:S01]  /*8d0f0*/  LDGSTS.E [R22+-0x72200], [R20.64], P0 ;  /* 0x8de0000014167fae */ /* 0x0003e20008121844 */
[----:B------:R-:W-:-:S03]  /*8d100*/  IADD3 R31, P1, R31, R30, RZ ;  /* 0x0000001e1f1f7210 */ /* 0x000fc60007f3e0ff */
[----:B-1----:R-:W4:Y:S02]  /*8d110*/  LDL.LU R33, [R1+0xfb8] ;  /* 0x000fb80001217983 */ /* 0x002f240000300800 */
[----:B------:R-:W-:Y:S02]  /*8d120*/  IMAD.X R35, R35, 0x1, R2, P1 ;  /* 0x0000000123237824 */ /* 0x000fe400008e0602 */
[----:B------:R-:W4:Y:S01]  /*8d130*/  LDL.LU R29, [R1+0xff8] ;  /* 0x000ff800011d7983 */ /* 0x000f220000300800 */
[----:B------:R-:W-:Y:S01]  /*8d140*/  MOV R20, R31 ;  /* 0x0000001f00147202 */ /* 0x000fe20000000f00 */
[----:B------:R-:W-:Y:S02]  /*8d150*/  IMAD.MOV.U32 R21, RZ, RZ, R35 ;  /* 0x000000ffff157224 */ /* 0x000fe400078e0023 */
[----:B------:R1:W-:Y:S04]  /*8d160*/  STL [R1+0xeb8], R31 ;  /* 0x000eb81f01007387 */ /* 0x0003e80000100800 */
[----:B------:R-:W-:Y:S04]  /*8d170*/  STL [R1+0xeb4], R35 ;  /* 0x000eb42301007387 */ /* 0x000fe80000100800 */
[----:B------:R2:W-:Y:S04]  /*8d180*/  LDGSTS.E [R22+-0x71200], [R20.64], P0 ;  /* 0x8ee0000014167fae */ /* 0x0005e80008121844 */
[----:B-1----:R-:W4:Y:S01]  /*8d190*/  LDL.LU R31, [R1+0xff4] ;  /* 0x000ff400011f7983 */ /* 0x002f220000300800 */
[----:B--2---:R-:W-:-:S05]  /*8d1a0*/  IADD3 R27, P1, R27, R30, RZ ;  /* 0x0000001e1b1b7210 */ /* 0x004fca0007f3e0ff */
[----:B------:R-:W-:Y:S01]  /*8d1b0*/  IMAD.X R28, R28, 0x1, R2, P1 ;  /* 0x000000011c1c7824 */ /* 0x000fe200008e0602 */
[----:B------:R-:W-:Y:S01]  /*8d1c0*/  STL [R1+0xef8], R27 ;  /* 0x000ef81b01007387 */ /* 0x000fe20000100800 */
[----:B------:R-:W-:Y:S02]  /*8d1d0*/  MOV R20, R27 ;  /* 0x0000001b00147202 */ /* 0x000fe40000000f00 */
        /* <DEDUP_REMOVED lines=21> */
[----:B-1----:R-:W4:Y:S04]  /*8d330*/  LDL.LU R25, [R1+0x10b4] ;  /* 0x0010b40001197983 */ /* 0x002f280000300800 */
[----:B------:R-:W4:Y:S01]  /*8d340*/  LDL.LU R24, [R1+0x10b8] ;  /* 0x0010b80001187983 */ /* 0x000f220000300800 */
[----:B------:R-:W-:-:S05]  /*8d350*/  IADD3 R33, P1, R33, R30, RZ ;  /* 0x0000001e21217210 */ /* 0x000fca0007f3e0ff */
[--C-:B------:R-:W-:Y:S01]  /*8d360*/  IMAD.X R34, R34, 0x1, R2.reuse, P1 ;  /* 0x0000000122227824 */ /* 0x100fe200008e0602 */
[----:B------:R-:W-:Y:S01]  /*8d370*/  IADD3 R29, P1, R29, R30, RZ ;  /* 0x0000001e1d1d7210 */ /* 0x000fe20007f3e0ff */
[----:B------:R1:W-:Y:S04]  /*8d380*/  STL [R1+0xfb8], R33 ;  /* 0x000fb82101007387 */ /* 0x0003e80000100800 */
[----:B------:R-:W-:Y:S04]  /*8d390*/  STL [R1+0xfb4], R34 ;  /* 0x000fb42201007387 */ /* 0x000fe80000100800 */
[----:B------:R-:W4:Y:S01]  /*8d3a0*/  LDL.LU R41, [R1+0x10f8] ;  /* 0x0010f80001297983 */ /* 0x000f220000300800 */
[----:B------:R-:W-:-:S03]  /*8d3b0*/  IMAD.X R31, R31, 0x1, R2, P1 ;  /* 0x000000011f1f7824 */ /* 0x000fc600008e0602 */
[----:B------:R-:W-:Y:S01]  /*8d3c0*/  STL [R1+0xff8], R29 ;  /* 0x000ff81d01007387 */ /* 0x000fe20000100800 */
[----:B--2---:R-:W-:Y:S01]  /*8d3d0*/  MOV R20, R33 ;  /* 0x0000002100147202 */ /* 0x004fe20000000f00 */
[----:B------:R-:W-:Y:S02]  /*8d3e0*/  IMAD.MOV.U32 R21, RZ, RZ, R34 ;  /* 0x000000ffff157224 */ /* 0x000fe400078e0022 */
[----:B------:R2:W-:Y:S04]  /*8d3f0*/  STL [R1+0xff4], R31 ;  /* 0x000ff41f01007387 */ /* 0x0005e80000100800 */
[----:B------:R-:W4:Y:S04]  /*8d400*/  LDL.LU R42, [R1+0x10f4] ;  /* 0x0010f400012a7983 */ /* 0x000f280000300800 */
[----:B------:R-:W4:Y:S04]  /*8d410*/  LDL.LU R40, [R1+0x1134] ;  /* 0x0011340001287983 */ /* 0x000f280000300800 */
[----:B------:R-:W4:Y:S04]  /*8d420*/  LDL.LU R39, [R1+0x1138] ;  /* 0x0011380001277983 */ /* 0x000f280000300800 */
[----:B------:R1:W-:Y:S02]  /*8d430*/  LDGSTS.E [R22+-0x6d200], [R20.64], P0 ;  /* 0x92e0000014167fae */ /* 0x0003e40008121844 */
[----:B-1----:R-:W-:Y:S01]  /*8d440*/  MOV R20, R29 ;  /* 0x0000001d00147202 */ /* 0x002fe20000000f00 */
[----:B------:R-:W-:-:S05]  /*8d450*/  IMAD.MOV.U32 R21, RZ, RZ, R31 ;  /* 0x000000ffff157224 */ /* 0x000fca00078e001f */
[----:B------:R1:W-:Y:S01]  /*8d460*/  LDGSTS.E [R22+-0x6c200], [R20.64], P0 ;  /* 0x93e0000014167fae */ /* 0x0003e20008121844 */
[----:B---3--:R-:W-:-:S05]  /*8d470*/  IADD3 R27, P1, R27, R30, RZ ;  /* 0x0000001e1b1b7210 */ /* 0x008fca0007f3e0ff */
[----:B------:R-:W-:Y:S01]  /*8d480*/  IMAD.X R28, R28, 0x1, R2, P1 ;  /* 0x000000011c1c7824 */ /* 0x000fe200008e0602 */
[----:B------:R-:W-:Y:S04]  /*8d490*/  STL [R1+0x1038], R27 ;  /* 0x0010381b01007387 */ /* 0x000fe80000100800 */
[----:B------:R-:W-:Y:S04]  /*8d4a0*/  STL [R1+0x1034], R28 ;  /* 0x0010341c01007387 */ /* 0x000fe80000100800 */
[----:B------:R-:W3:Y:S04]  /*8d4b0*/  LDL.LU R38, [R1+0x1174] ;  /* 0x0011740001267983 */ /* 0x000ee80000300800 */
[----:B------:R-:W3:Y:S01]  /*8d4c0*/  LDL.LU R37, [R1+0x1178] ;  /* 0x0011780001257983 */ /* 0x000ee20000300800 */
[----:B------:R-:W-:Y:S01]  /*8d4d0*/  IADD3 R23, P1, R23, R30, RZ ;  /* 0x0000001e17177210 */ /* 0x000fe20007f3e0ff */
[----:B-1----:R-:W-:Y:S01]  /*8d4e0*/  IMAD.MOV.U32 R21, RZ, RZ, R28 ;  /* 0x000000ffff157224 */ /* 0x002fe200078e001c */
[----:B------:R-:W-:Y:S01]  /*8d4f0*/  MOV R20, R27 ;  /* 0x0000001b00147202 */ /* 0x000fe20000000f00 */
[----:B------:R-:W3:Y:S02]  /*8d500*/  LDL.LU R36, [R1+0x11b4] ;  /* 0x0011b40001247983 */ /* 0x000ee40000300800 */
[----:B------:R-:W-:-:S02]  /*8d510*/  IMAD.X R26, R26, 0x1, R2, P1 ;  /* 0x000000011a1a7824 */ /* 0x000fc400008e0602 */
[----:B------:R-:W3:Y:S04]  /*8d520*/  LDL.LU R33, [R1+0x11b8] ;  /* 0x0011b80001217983 */ /* 0x000ee80000300800 */
[----:B------:R1:W-:Y:S04]  /*8d530*/  STL [R1+0x1078], R23 ;  /* 0x0010781701007387 */ /* 0x0003e80000100800 */
[----:B------:R1:W-:Y:S04]  /*8d540*/  LDGSTS.E [R22+-0x6b200], [R20.64], P0 ;  /* 0x94e0000014167fae */ /* 0x0003e80008121844 */
[----:B------:R-:W-:Y:S04]  /*8d550*/  STL [R1+0x1074], R26 ;  /* 0x0010741a01007387 */ /* 0x000fe80000100800 */
[----:B--2---:R-:W2:Y:S01]  /*8d560*/  LDL.LU R31, [R1+0x11f4] ;  /* 0x0011f400011f7983 */ /* 0x004ea20000300800 */
[----:B-1----:R-:W-:-:S03]  /*8d570*/  MOV R20, R23 ;  /* 0x0000001700147202 */ /* 0x002fc60000000f00 */
[----:B------:R-:W2:Y:S01]  /*8d580*/  LDL.LU R23, [R1+0x11f8] ;  /* 0x0011f80001177983 */ /* 0x000ea20000300800 */
[----:B------:R-:W-:-:S05]  /*8d590*/  IMAD.MOV.U32 R21, RZ, RZ, R26 ;  /* 0x000000ffff157224 */ /* 0x000fca00078e001a */
[----:B------:R1:W-:Y:S01]  /*8d5a0*/  LDGSTS.E [R22+-0x6a200], [R20.64], P0 ;  /* 0x95e0000014167fae */ /* 0x0003e20008121844 */
[----:B----4-:R-:W-:-:S05]  /*8d5b0*/  IADD3 R24, P1, R24, R30, RZ ;  /* 0x0000001e18187210 */ /* 0x010fca0007f3e0ff */
[----:B------:R-:W-:Y:S01]  /*8d5c0*/  IMAD.X R25, R25, 0x1, R2, P1 ;  /* 0x0000000119197824 */ /* 0x000fe200008e0602 */
[----:B------:R-:W-:Y:S04]  /*8d5d0*/  STL [R1+0x10b8], R24 ;  /* 0x0010b81801007387 */ /* 0x000fe80000100800 */
[----:B------:R4:W-:Y:S04]  /*8d5e0*/  STL [R1+0x10b4], R25 ;  /* 0x0010b41901007387 */ /* 0x0009e80000100800 */
[----:B------:R-:W2:Y:S01]  /*8d5f0*/  LDL.LU.64 R34, [R1+0xb28] ;  /* 0x000b280001227983 */ /* 0x000ea20000300a00 */
[----:B-1----:R-:W-:Y:S01]  /*8d600*/  MOV R20, R24 ;  /* 0x0000001800147202 */ /* 0x002fe20000000f00 */
[----:B------:R-:W-:-:S02]  /*8d610*/  IMAD.MOV.U32 R21, RZ, RZ, R25 ;  /* 0x000000ffff157224 */ /* 0x000fc400078e0019 */
[----:B----4-:R-:W4:Y:S04]  /*8d620*/  LDL.LU.64 R24, [R1+0xae8] ;  /* 0x000ae80001187983 */ /* 0x010f280000300a00 */
[----:B------:R-:W4:Y:S04]  /*8d630*/  LDL.LU.64 R26, [R1+0xaa8] ;  /* 0x000aa800011a7983 */ /* 0x000f280000300a00 */
[----:B------:R-:W4:Y:S04]  /*8d640*/  LDL.LU.64 R28, [R1+0xa70] ;  /* 0x000a7000011c7983 */ /* 0x000f280000300a00 */
[----:B------:R1:W-:Y:S01]  /*8d650*/  LDGSTS.E [R22+-0x69200], [R20.64], P0 ;  /* 0x96e0000014167fae */ /* 0x0003e20008121844 */
[----:B------:R-:W-:-:S04]  /*8d660*/  IADD3 R41, P1, R41, R30, RZ ;  /* 0x0000001e29297210 */ /* 0x000fc80007f3e0ff */
[----:B-1----:R-:W-:Y:S01]  /*8d670*/  MOV R20, R41 ;  /* 0x0000002900147202 */ /* 0x002fe20000000f00 */
[----:B------:R-:W-:-:S04]  /*8d680*/  IMAD.X R42, R42, 0x1, R2, P1 ;  /* 0x000000012a2a7824 */ /* 0x000fc800008e0602 */
[----:B------:R-:W-:Y:S01]  /*8d690*/  IMAD.MOV.U32 R21, RZ, RZ, R42 ;  /* 0x000000ffff157224 */ /* 0x000fe200078e002a */
[----:B------:R-:W-:-:S04]  /*8d6a0*/  IADD3 R39, P1, R39, R30, RZ ;  /* 0x0000001e27277210 */ /* 0x000fc80007f3e0ff */
[----:B------:R1:W-:Y:S01]  /*8d6b0*/  LDGSTS.E [R22+-0x68200], [R20.64], P0 ;  /* 0x97e0000014167fae */ /* 0x0003e20008121844 */
[----:B------:R-:W-:Y:S01]  /*8d6c0*/  IMAD.X R40, R40, 0x1, R2, P1 ;  /* 0x0000000128287824 */ /* 0x000fe200008e0602 */
[----:B-1----:R-:W-:-:S03]  /*8d6d0*/  MOV R20, R39 ;  /* 0x0000002700147202 */ /* 0x002fc60000000f00 */
[----:B------:R-:W-:-:S05]  /*8d6e0*/  IMAD.MOV.U32 R21, RZ, RZ, R40 ;  /* 0x000000ffff157224 */ /* 0x000fca00078e0028 */
[----:B------:R1:W-:Y:S04]  /*8d6f0*/  LDGSTS.E [R22+-0x67200], [R20.64], P0 ;  /* 0x98e0000014167fae */ /* 0x0003e80008121844 */
[----:B------:R-:W-:Y:S04]  /*8d700*/  STL [R1+0x10f8], R41 ;  /* 0x0010f82901007387 */ /* 0x000fe80000100800 */
[----:B------:R-:W-:Y:S04]  /*8d710*/  STL [R1+0x10f4], R42 ;  /* 0x0010f42a01007387 */ /* 0x000fe80000100800 */
[----:B------:R-:W-:Y:S04]  /*8d720*/  STL [R1+0x1138], R39 ;  /* 0x0011382701007387 */ /* 0x000fe80000100800 */
[----:B------:R-:W-:Y:S01]  /*8d730*/  STL [R1+0x1134], R40 ;  /* 0x0011342801007387 */ /* 0x000fe20000100800 */
[----:B------:R-:W-:-:S02]  /*8d740*/  IADD3 R32, R32, 0x1, RZ ;  /* 0x0000000120207810 */ /* 0x000fc40007ffe0ff */
[----:B---3--:R-:W-:-:S05]  /*8d750*/  IADD3 R37, P1, R37, R30, RZ ;  /* 0x0000001e25257210 */ /* 0x008fca0007f3e0ff */
[----:B------:R-:W-:Y:S01]  /*8d760*/  IMAD.X R38, R38, 0x1, R2, P1 ;  /* 0x0000000126267824 */ /* 0x000fe200008e0602 */
[----:B-1----:R-:W-:Y:S02]  /*8d770*/  MOV R20, R37 ;  /* 0x0000002500147202 */ /* 0x002fe40000000f00 */
[----:B------:R-:W-:Y:S01]  /*8d780*/  IADD3 R33, P1, R33, R30, RZ ;  /* 0x0000001e21217210 */ /* 0x000fe20007f3e0ff */
[----:B------:R-:W-:-:S04]  /*8d790*/  IMAD.MOV.U32 R21, RZ, RZ, R38 ;  /* 0x000000ffff157224 */ /* 0x000fc800078e0026 */
[----:B------:R-:W-:Y:S01]  /*8d7a0*/  IMAD.X R36, R36, 0x1, R2, P1 ;  /* 0x0000000124247824 */ /* 0x000fe200008e0602 */
[----:B------:R1:W-:Y:S02]  /*8d7b0*/  LDGSTS.E [R22+-0x66200], [R20.64], P0 ;  /* 0x99e0000014167fae */ /* 0x0003e40008121844 */
[----:B-1----:R-:W-:Y:S01]  /*8d7c0*/  MOV R20, R33 ;  /* 0x0000002100147202 */ /* 0x002fe20000000f00 */
[----:B------:R-:W-:Y:S01]  /*8d7d0*/  IMAD.MOV.U32 R21, RZ, RZ, R36 ;  /* 0x000000ffff157224 */ /* 0x000fe200078e0024 */
[----:B--2---:R-:W-:-:S04]  /*8d7e0*/  IADD3 R23, P1, R23, R30, RZ ;  /* 0x0000001e17177210 */ /* 0x004fc80007f3e0ff */
[----:B------:R1:W-:Y:S01]  /*8d7f0*/  LDGSTS.E [R22+-0x65200], [R20.64], P0 ;  /* 0x9ae0000014167fae */ /* 0x0003e20008121844 */
[----:B------:R-:W-:-:S03]  /*8d800*/  IMAD.X R31, R31, 0x1, R2, P1 ;  /* 0x000000011f1f7824 */ /* 0x000fc600008e0602 */
[----:B------:R-:W-:Y:S01]  /*8d810*/  STL [R1+0x1178], R37 ;  /* 0x0011782501007387 */ /* 0x000fe20000100800 */
[----:B-1----:R-:W-:Y:S01]  /*8d820*/  MOV R20, R23 ;  /* 0x0000001700147202 */ /* 0x002fe20000000f00 */
[----:B------:R-:W-:Y:S02]  /*8d830*/  IMAD.MOV.U32 R21, RZ, RZ, R31 ;  /* 0x000000ffff157224 */ /* 0x000fe400078e001f */
[----:B------:R-:W-:Y:S04]  /*8d840*/  STL [R1+0x1174], R38 ;  /* 0x0011742601007387 */ /* 0x000fe80000100800 */
[----:B------:R1:W-:Y:S04]  /*8d850*/  LDGSTS.E [R22+-0x64200], [R20.64], P0 ;  /* 0x9be0000014167fae */ /* 0x0003e80008121844 */
[----:B------:R-:W-:Y:S04]  /*8d860*/  STL [R1+0x11b8], R33 ;  /* 0x0011b82101007387 */ /* 0x000fe80000100800 */
[----:B------:R-:W-:Y:S01]  /*8d870*/  STL [R1+0x11b4], R36 ;  /* 0x0011b42401007387 */ /* 0x000fe20000100800 */
[----:B-1----:R-:W-:-:S03]  /*8d880*/  IADD3 R21, P1, R34, R30, RZ ;  /* 0x0000001e22157210 */ /* 0x002fc60007f3e0ff */
[----:B------:R4:W-:Y:S02]  /*8d890*/  STL [R1+0x11f8], R23 ;  /* 0x0011f81701007387 */ /* 0x0009e40000100800 */
[----:B------:R-:W-:Y:S01]  /*8d8a0*/  IMAD.X R20, R35, 0x1, R2, P1 ;  /* 0x0000000123147824 */ /* 0x000fe200008e0602 */
[----:B----4-:R-:W-:-:S04]  /*8d8b0*/  IADD3 R23, P1, R24, R30, RZ ;  /* 0x0000001e18177210 */ /* 0x010fc80007f3e0ff */
[----:B------:R-:W-:Y:S02]  /*8d8c0*/  LOP3.LUT R21, R21, R20, RZ, 0x3c, !PT ;  /* 0x0000001415157212 */ /* 0x000fe400078e3cff */
[----:B------:R-:W-:Y:S02]  /*8d8d0*/  IADD3.X R22, R25, R2, RZ, P1, !PT ;  /* 0x0000000219167210 */ /* 0x000fe40000ffe4ff */
[----:B------:R-:W-:Y:S02]  /*8d8e0*/  IADD3 R25, P1, R26, R30, RZ ;  /* 0x0000001e1a197210 */ /* 0x000fe40007f3e0ff */
[----:B------:R-:W-:Y:S02]  /*8d8f0*/  LOP3.LUT R20, R21, R20, RZ, 0x3c, !PT ;  /* 0x0000001415147212 */ /* 0x000fe400078e3cff */
[----:B------:R-:W-:Y:S01]  /*8d900*/  LOP3.LUT R23, R23, R22, RZ, 0x3c, !PT ;  /* 0x0000001617177212 */ /* 0x000fe200078e3cff */
[----:B------:R-:W-:Y:S01]  /*8d910*/  IMAD.X R24, R27, 0x1, R2, P1 ;  /* 0x000000011b187824 */ /* 0x000fe200008e0602 */
[----:B------:R-:W-:-:S02]  /*8d920*/  IADD3 R27, P1, R28, R30, RZ ;  /* 0x0000001e1c1b7210 */ /* 0x000fc40007f3e0ff */
[----:B------:R-:W-:Y:S02]  /*8d930*/  IADD3 R28, R3, 0x100000, RZ ;  /* 0x00100000031c7810 */ /* 0x000fe40007ffe0ff */
[----:B------:R-:W-:Y:S02]  /*8d940*/  LOP3.LUT R21, R21, R20, RZ, 0x3c, !PT ;  /* 0x0000001415157212 */ /* 0x000fe400078e3cff */
[C---:B------:R-:W-:Y:S01]  /*8d950*/  LOP3.LUT R22, R23.reuse, R22, RZ, 0x3c, !PT ;  /* 0x0000001617167212 */ /* 0x040fe200078e3cff */
[----:B------:R-:W-:Y:S01]  /*8d960*/  STL [R1+0x11f4], R31 ;  /* 0x0011f41f01007387 */ /* 0x000fe20000100800 */
[----:B------:R-:W-:Y:S02]  /*8d970*/  IMAD.MOV.U32 R33, RZ, RZ, 0x7f ;  /* 0x0000007fff217424 */ /* 0x000fe400078e00ff */
[----:B------:R-:W-:Y:S01]  /*8d980*/  LOP3.LUT R23, R23, R22, RZ, 0x3c, !PT ;  /* 0x0000001617177212 */ /* 0x000fe200078e3cff */
[----:B------:R1:W-:Y:S04]  /*8d990*/  STL.64 [R1+0xb28], R20 ;  /* 0x000b281401007387 */ /* 0x0003e80000100a00 */
[----:B------:R1:W-:Y:S01]  /*8d9a0*/  LDGSTS.E [R28+-0x63200], [R20.64], P0 ;  /* 0x9ce00000141c7fae */ /* 0x0003e20008121844 */
[----:B------:R-:W-:-:S03]  /*8d9b0*/  IADD3 R33, R33, c[0x0][0x180], RZ ;  /* 0x0000600021217a10 */ /* 0x000fc60007ffe0ff */
[----:B------:R2:W-:Y:S01]  /*8d9c0*/  STL.64 [R1+0xae8], R22 ;  /* 0x000ae81601007387 */ /* 0x0005e20000100a00 */
[----:B-1----:R-:W-:Y:S01]  /*8d9d0*/  IADD3 R20, R3, 0x100000, RZ ;  /* 0x0010000003147810 */ /* 0x002fe20007ffe0ff */
[----:B------:R-:W-:-:S04]  /*8d9e0*/  IMAD.X R26, R29, 0x1, R2, P1 ;  /* 0x000000011d1a7824 */ /* 0x000fc800008e0602 */
[----:B------:R2:W-:Y:S01]  /*8d9f0*/  LDGSTS.E [R20+-0x62200], [R22.64], P0 ;  /* 0x9de0000016147fae */ /* 0x0005e20008121844 */
[----:B------:R-:W-:Y:S02]  /*8da00*/  SHF.R.S32.HI R29, RZ, 0x1f, R33 ;  /* 0x0000001fff1d7819 */ /* 0x000fe40000011421 */
[----:B--2---:R-:W-:Y:S01]  /*8da10*/  MOV R22, R25 ;  /* 0x0000001900167202 */ /* 0x004fe20000000f00 */
[----:B------:R-:W-:Y:S01]  /*8da20*/  IMAD.MOV.U32 R23, RZ, RZ, R24 ;  /* 0x000000ffff177224 */ /* 0x000fe200078e0018 */
[----:B------:R-:W-:-:S04]  /*8da30*/  LEA.HI R29, R29, R33, RZ, 0x7 ;  /* 0x000000211d1d7211 */ /* 0x000fc800078f38ff */
[----:B------:R1:W-:Y:S04]  /*8da40*/  STL.64 [R1+0xaa8], R22 ;  /* 0x000aa81601007387 */ /* 0x0003e80000100a00 */
[----:B------:R1:W-:Y:S01]  /*8da50*/  LDGSTS.E [R20+-0x61200], [R22.64], P0 ;  /* 0x9ee0000016147fae */ /* 0x0003e20008121844 */
[----:B------:R-:W-:Y:S02]  /*8da60*/  IADD3 R3, R3, 0x100000, RZ ;  /* 0x0010000003037810 */ /* 0x000fe40007ffe0ff */
[----:B------:R-:W-:Y:S02]  /*8da70*/  SHF.R.S32.HI R29, RZ, 0x7, R29 ;  /* 0x00000007ff1d7819 */ /* 0x000fe4000001141d */
[----:B-1----:R-:W-:Y:S01]  /*8da80*/  MOV R22, R27 ;  /* 0x0000001b00167202 */ /* 0x002fe20000000f00 */
[----:B------:R-:W-:-:S05]  /*8da90*/  IMAD.MOV.U32 R23, RZ, RZ, R26 ;  /* 0x000000ffff177224 */ /* 0x000fca00078e001a */
[----:B------:R1:W-:Y:S04]  /*8daa0*/  STL.64 [R1+0xa70], R22 ;  /* 0x000a701601007387 */ /* 0x0003e80000100a00 */
[----:B------:R1:W-:Y:S04]  /*8dab0*/  STL [R1+0xa64], R32 ;  /* 0x000a642001007387 */ /* 0x0003e80000100800 */
[----:B------:R1:W-:Y:S01]  /*8dac0*/  LDGSTS.E [R3+-0x60200], [R22.64], P0 ;  /* 0x9fe0000016037fae */ /* 0x0003e20008121844 */
[----:B------:R-:W-:-:S03]  /*8dad0*/  ISETP.NE.U32.AND P0, PT, R32, R29, PT ;  /* 0x0000001d2000720c */ /* 0x000fc60003f05070 */
[----:B------:R-:W0:Y:S10]  /*8dae0*/  LDGDEPBAR ;  /* 0x00000000000079af */ /* 0x000e340000000000 */
[----:B-1----:R-:W-:Y:S01]  /*8daf0*/  @!P0 CALL.REL.NOINC `(.L_x_0) ;  /* 0x0000001000008944 */ /* 0x002fe20003c00000 */
[----:B------:R-:W-:Y:S05]  /*8db00*/  BRA `(.L_x_1) ;  /* 0xfffb168000007947 */ /* 0x000fea000383ffff */
.L_x_0:
[----:B---3--:R-:W2:Y:S01]  /*8db10*/  LDL.LU R24, [R1+0x20] ;  /* 0x0000200001187983 */ /* 0x008ea20000300800 */
[----:B------:R-:W-:-:S04]  /*8db20*/  DEPBAR.LE SB0, 0x0 ;  /* 0x000080000000791a */ /* 0x000fc80000000000 */
[----:B------:R-:W2:Y:S04]  /*8db30*/  LDL.LU R25, [R1+0x24] ;  /* 0x0000240001197983 */ /* 0x000ea80000300800 */
[----:B------:R-:W2:Y:S04]  /*8db40*/  LDL.LU R26, [R1+0x10] ;  /* 0x00001000011a7983 */ /* 0x000ea80000300800 */
[----:B------:R-:W2:Y:S04]  /*8db50*/  LDL.LU R27, [R1+0x14] ;  /* 0x00001400011b7983 */ /* 0x000ea80000300800 */
[----:B------:R-:W3:Y:S04]  /*8db60*/  LDL.LU R20, [R1+0x28] ;  /* 0x0000280001147983 */ /* 0x000ee80000300800 */
[----:B------:R-:W3:Y:S04]  /*8db70*/  LDL.LU R21, [R1+0x2c] ;  /* 0x00002c0001157983 */ /* 0x000ee80000300800 */
[----:B------:R-:W3:Y:S04]  /*8db80*/  LDL.LU R22, [R1+0x18] ;  /* 0x0000180001167983 */ /* 0x000ee80000300800 */
[----:B------:R-:W3:Y:S04]  /*8db90*/  LDL.LU R23, [R1+0x1c] ;  /* 0x00001c0001177983 */ /* 0x000ee80000300800 */
[----:B------:R-:W1:Y:S02]  /*8dba0*/  S2R R28, SR_TID.X ;  /* 0x00000000001c7919 */ /* 0x000e640000002100 */
[C---:B-1----:R-:W-:Y:S01]  /*8dbb0*/  IMAD.SHL.U32 R0, R28.reuse, 0x200, RZ ;  /* 0x000002001c007824 */ /* 0x042fe200078e00ff */
[----:B------:R-:W-:-:S04]  /*8dbc0*/  SHF.L.U32 R2, R28, 0x5, RZ ;  /* 0x000000051c027819 */ /* 0x000fc800000006ff */
[----:B------:R-:W-:-:S04]  /*8dbd0*/  LOP3.LUT R0, R0, 0x3000, RZ, 0xc0, !PT ;  /* 0x0000300000007812 */ /* 0x000fc800078ec0ff */
[----:B------:R-:W-:Y:S01]  /*8dbe0*/  LOP3.LUT R0, R0, 0x60, R2, 0xf8, !PT ;  /* 0x0000006000007812 */ /* 0x000fe200078ef802 */
[----:B------:R-:W-:-:S05]  /*8dbf0*/  IMAD.SHL.U32 R2, R28, 0x4, RZ ;  /* 0x000000041c027824 */ /* 0x000fca00078e00ff */
[----:B------:R-:W-:Y:S01]  /*8dc00*/  LOP3.LUT R0, R0, 0x170, R2, 0x78, !PT ;  /* 0x0000017000007812 */ /* 0x000fe200078e7802 */
[----:B------:R-:W-:-:S05]  /*8dc10*/  IMAD.SHL.U32 R2, R28, 0x40, RZ ;  /* 0x000000401c027824 */ /* 0x000fca00078e00ff */
[----:B------:R-:W-:-:S04]  /*8dc20*/  LOP3.LUT R2, R2, 0x800, RZ, 0xc0, !PT ;  /* 0x0000080002027812 */ /* 0x000fc800078ec0ff */
[----:B------:R-:W-:Y:S01]  /*8dc30*/  IADD3 R0, R2, R0, RZ ;  /* 0x0000000002007210 */ /* 0x000fe20007ffe0ff */
[----:B------:R-:W-:Y:S01]  /*8dc40*/  BAR.SYNC.DEFER_BLOCKING 0x0 ;  /* 0x0000000000007b1d */ /* 0x000fe20000010000 */
[C---:B------:R-:W-:Y:S01]  /*8dc50*/  IMAD.SHL.U32 R2, R28.reuse, 0x800, RZ ;  /* 0x000008001c027824 */ /* 0x040fe200078e00ff */
[----:B------:R-:W-:-:S04]  /*8dc60*/  LOP3.LUT R3, R28, 0x7f, RZ, 0xc0, !PT ;  /* 0x0000007f1c037812 */ /* 0x000fc800078ec0ff */
[----:B------:R-:W-:-:S05]  /*8dc70*/  LOP3.LUT R2, R2, 0x3000, RZ, 0xc0, !PT ;  /* 0x0000300002027812 */ /* 0x000fca00078ec0ff */
[----:B------:R-:W-:-:S05]  /*8dc80*/  IMAD R2, R3, 0x10, R2 ;  /* 0x0000001003027824 */ /* 0x000fca00078e0202 */
[C---:B------:R-:W-:Y:S02]  /*8dc90*/  LOP3.LUT R3, R2.reuse, 0x40, RZ, 0x3c, !PT ;  /* 0x0000004002037812 */ /* 0x040fe400078e3cff */
[----:B------:R-:W-:Y:S01]  /*8dca0*/  LOP3.LUT R252, R2, 0x60, RZ, 0x3c, !PT ;  /* 0x0000006002fc7812 */ /* 0x000fe200078e3cff */
[----:B---3--:R1:W-:Y:S02]  /*8dcb0*/  STS.128 [R0+0x80], R20 ;  /* 0x0000801400007388 */ /* 0x0083e40000000c00 */
[----:B-1---5:R-:W-:Y:S01]  /*8dcc0*/  IMAD.MOV.U32 R20, RZ, RZ, R244 ;  /* 0x000000ffff147224 */ /* 0x022fe200078e00f4 */
[----:B------:R-:W-:Y:S01]  /*8dcd0*/  MOV R22, R240 ;  /* 0x000000f000167202 */ /* 0x000fe20000000f00 */
[----:B------:R-:W-:Y:S02]  /*8dce0*/  IMAD.MOV.U32 R21, RZ, RZ, R245 ;  /* 0x000000ffff157224 */ /* 0x000fe400078e00f5 */
[----:B------:R-:W-:-:S05]  /*8dcf0*/  IMAD.MOV.U32 R23, RZ, RZ, R241 ;  /* 0x000000ffff177224 */ /* 0x000fca00078e00f1 */
[----:B------:R1:W-:Y:S01]  /*8dd00*/  STS.128 [R0+0x200], R20 ;  /* 0x0002001400007388 */ /* 0x0003e20000000c00 */
[----:B------:R-:W-:Y:S01]  /*8dd10*/  IMAD.MOV.U32 R240, RZ, RZ, R246 ;  /* 0x000000fffff07224 */ /* 0x000fe200078e00f6 */
[----:B------:R-:W-:Y:S02]  /*8dd20*/  MOV R241, R247 ;  /* 0x000000f700f17202 */ /* 0x000fe40000000f00 */
[----:B--2---:R-:W-:Y:S01]  /*8dd30*/  STS.128 [R0], R24 ;  /* 0x0000001800007388 */ /* 0x004fe20000000c00 */
[----:B-1----:R-:W-:Y:S01]  /*8dd40*/  IMAD.MOV.U32 R20, RZ, RZ, R204 ;  /* 0x000000ffff147224 */ /* 0x002fe200078e00cc */
[----:B------:R-:W-:Y:S01]  /*8dd50*/  MOV R22, R208 ;  /* 0x000000d000167202 */ /* 0x000fe20000000f00 */
[----:B------:R-:W-:Y:S02]  /*8dd60*/  IMAD.MOV.U32 R21, RZ, RZ, R205 ;  /* 0x000000ffff157224 */ /* 0x000fe400078e00cd */
[----:B------:R-:W-:Y:S01]  /*8dd70*/  IMAD.MOV.U32 R23, RZ, RZ, R209 ;  /* 0x000000ffff177224 */ /* 0x000fe200078e00d1 */
[----:B------:R-:W-:Y:S01]  /*8dd80*/  MOV R209, R207 ;  /* 0x000000cf00d17202 */ /* 0x000fe20000000f00 */
[----:B------:R-:W-:-:S03]  /*8dd90*/  IMAD.MOV.U32 R208, RZ, RZ, R206 ;  /* 0x000000ffffd07224 */ /* 0x000fc600078e00ce */
[----:B------:R1:W-:Y:S04]  /*8dda0*/  STS.128 [R0+0x400], R20 ;  /* 0x0004001400007388 */ /* 0x0003e80000000c00 */
[----:B------:R-:W-:Y:S04]  /*8ddb0*/  STS.128 [R0+0x280], R240 ;  /* 0x000280f000007388 */ /* 0x000fe80000000c00 */
[----:B------:R-:W-:Y:S01]  /*8ddc0*/  STS.128 [R0+0x480], R208 ;  /* 0x000480d000007388 */ /* 0x000fe20000000c00 */
[----:B-1----:R-:W-:Y:S01]  /*8ddd0*/  MOV R22, R172 ;  /* 0x000000ac00167202 */ /* 0x002fe20000000f00 */
[----:B------:R-:W-:Y:S01]  /*8dde0*/  IMAD.MOV.U32 R23, RZ, RZ, R173 ;  /* 0x000000ffff177224 */ /* 0x000fe200078e00ad */
[----:B------:R-:W-:Y:S01]  /*8ddf0*/  MOV R173, R235 ;  /* 0x000000eb00ad7202 */ /* 0x000fe20000000f00 */
[----:B------:R-:W-:-:S02]  /*8de00*/  IMAD.MOV.U32 R20, RZ, RZ, R232 ;  /* 0x000000ffff147224 */ /* 0x000fc400078e00e8 */
[----:B------:R-:W-:Y:S02]  /*8de10*/  IMAD.MOV.U32 R21, RZ, RZ, R233 ;  /* 0x000000ffff157224 */ /* 0x000fe400078e00e9 */
[----:B------:R-:W-:-:S03]  /*8de20*/  IMAD.MOV.U32 R172, RZ, RZ, R234 ;  /* 0x000000ffffac7224 */ /* 0x000fc600078e00ea */
[----:B------:R-:W-:Y:S04]  /*8de30*/  STS.128 [R0+0x600], R20 ;  /* 0x0006001400007388 */ /* 0x000fe80000000c00 */
[----:B------:R-:W-:Y:S04]  /*8de40*/  STS.128 [R0+0x680], R172 ;  /* 0x000680ac00007388 */ /* 0x000fe80000000c00 */
[----:B------:R-:W-:Y:S06]  /*8de50*/  BAR.SYNC.DEFER_BLOCKING 0x0 ;  /* 0x0000000000007b1d */ /* 0x000fec0000010000 */
[----:B------:R-:W1:Y:S04]  /*8de60*/  LDS.128 R28, [R2] ;  /* 0x00000000021c7984 */ /* 0x000e680000000c00 */
[----:B------:R-:W2:Y:S01]  /*8de70*/  LDS.128 R24, [R2+0x800] ;  /* 0x0008000002187984 */ /* 0x000ea20000000c00 */
[----:B------:R-:W-:-:S05]  /*8de80*/  LOP3.LUT R204, R2, 0x20, RZ, 0x3c, !PT ;  /* 0x0000002002cc7812 */ /* 0x000fca00078e3cff */
[----:B------:R-:W3:Y:S04]  /*8de90*/  LDS.128 R32, [R204] ;  /* 0x00000000cc207984 */ /* 0x000ee80000000c00 */
[----:B-1----:R-:W-:Y:S04]  /*8dea0*/  STL.64 [R1+0x40], R28 ;  /* 0x0000401c01007387 */ /* 0x002fe80000100a00 */
[----:B------:R-:W-:Y:S04]  /*8deb0*/  STL.64 [R1+0x48], R30 ;  /* 0x0000481e01007387 */ /* 0x000fe80000100a00 */
[----:B------:R-:W1:Y:S04]  /*8dec0*/  LDS.128 R28, [R204+0x800] ;  /* 0x00080000cc1c7984 */ /* 0x000e680000000c00 */
[----:B--2---:R-:W-:Y:S04]  /*8ded0*/  STL.64 [R1+0xc0], R24 ;  /* 0x0000c01801007387 */ /* 0x004fe80000100a00 */
[----:B------:R-:W-:Y:S04]  /*8dee0*/  STL.64 [R1+0xc8], R26 ;  /* 0x0000c81a01007387 */ /* 0x000fe80000100a00 */
[----:B------:R-:W2:Y:S04]  /*8def0*/  LDS.128 R24, [R3] ;  /* 0x0000000003187984 */ /* 0x000ea80000000c00 */
[----:B---3--:R-:W-:Y:S04]  /*8df00*/  STL.64 [R1+0x60], R32 ;  /* 0x0000602001007387 */ /* 0x008fe80000100a00 */
[----:B------:R-:W-:Y:S04]  /*8df10*/  STL.64 [R1+0x68], R34 ;  /* 0x0000682201007387 */ /* 0x000fe80000100a00 */
[----:B------:R-:W3:Y:S04]  /*8df20*/  LDS.128 R32, [R3+0x800] ;  /* 0x0008000003207984 */ /* 0x000ee80000000c00 */
[----:B-1----:R-:W-:Y:S04]  /*8df30*/  STL.64 [R1+0xe0], R28 ;  /* 0x0000e01c01007387 */ /* 0x002fe80000100a00 */
[----:B------:R-:W-:Y:S04]  /*8df40*/  STL.64 [R1+0xe8], R30 ;  /* 0x0000e81e01007387 */ /* 0x000fe80000100a00 */
[----:B------:R-:W1:Y:S04]  /*8df50*/  LDS.128 R28, [R252] ;  /* 0x00000000fc1c7984 */ /* 0x000e680000000c00 */
[----:B--2---:R-:W-:Y:S04]  /*8df60*/  STL.64 [R1+0x80], R24 ;  /* 0x0000801801007387 */ /* 0x004fe80000100a00 */
[----:B------:R-:W-:Y:S04]  /*8df70*/  STL.64 [R1+0x88], R26 ;  /* 0x0000881a01007387 */ /* 0x000fe80000100a00 */
[----:B------:R-:W2:Y:S01]  /*8df80*/  LDS.128 R24, [R252+0x800] ;  /* 0x00080000fc187984 */ /* 0x000ea20000000c00 */
[----:B------:R-:W-:Y:S01]  /*8df90*/  MOV R20, R168 ;  /* 0x000000a800147202 */ /* 0x000fe20000000f00 */
[----:B------:R-:W-:Y:S01]  /*8dfa0*/  IMAD.MOV.U32 R21, RZ, RZ, R169 ;  /* 0x000000ffff157224 */ /* 0x000fe200078e00a9 */
[----:B------:R-:W-:Y:S01]  /*8dfb0*/  MOV R23, R161 ;  /* 0x000000a100177202 */ /* 0x000fe20000000f00 */
[----:B------:R-:W-:Y:S01]  /*8dfc0*/  IMAD.MOV.U32 R22, RZ, RZ, R160 ;  /* 0x000000ffff167224 */ /* 0x000fe200078e00a0 */
[----:B------:R-:W-:Y:S01]  /*8dfd0*/  BAR.SYNC.DEFER_BLOCKING 0x0 ;  /* 0x0000000000007b1d */ /* 0x000fe20000010000 */
[----:B------:R-:W-:-:S02]  /*8dfe0*/  IMAD.MOV.U32 R160, RZ, RZ, R170 ;  /* 0x000000ffffa07224 */ /* 0x000fc400078e00aa */
[----:B------:R-:W-:-:S03]  /*8dff0*/  IMAD.MOV.U32 R161, RZ, RZ, R171 ;  /* 0x000000ffffa17224 */ /* 0x000fc600078e00ab */
[----:B------:R4:W-:Y:S02]  /*8e000*/  STS.128 [R0], R20 ;  /* 0x0000001400007388 */ /* 0x0009e40000000c00 */
[----:B----4-:R-:W-:Y:S01]  /*8e010*/  MOV R20, R156 ;  /* 0x0000009c00147202 */ /* 0x010fe20000000f00 */
[----:B------:R-:W-:Y:S01]  /*8e020*/  IMAD.MOV.U32 R21, RZ, RZ, R157 ;  /* 0x000000ffff157224 */ /* 0x000fe200078e009d */
[----:B------:R-:W-:Y:S01]  /*8e030*/  MOV R23, R153 ;  /* 0x0000009900177202 */ /* 0x000fe20000000f00 */
[----:B------:R-:W-:-:S05]  /*8e040*/  IMAD.MOV.U32 R22, RZ, RZ, R152 ;  /* 0x000000ffff167224 */ /* 0x000fca00078e0098 */
[----:B------:R4:W-:Y:S01]  /*8e050*/  STS.128 [R0+0x200], R20 ;  /* 0x0002001400007388 */ /* 0x0009e20000000c00 */
[----:B------:R-:W-:Y:S02]  /*8e060*/  IMAD.MOV.U32 R152, RZ, RZ, R158 ;  /* 0x000000ffff987224 */ /* 0x000fe400078e009e */
[----:B------:R-:W-:Y:S02]  /*8e070*/  IMAD.MOV.U32 R153, RZ, RZ, R159 ;  /* 0x000000ffff997224 */ /* 0x000fe400078e009f */
[----:B----4-:R-:W-:Y:S01]  /*8e080*/  IMAD.MOV.U32 R22, RZ, RZ, R4 ;  /* 0x000000ffff167224 */ /* 0x010fe200078e0004 */
        /* <DEDUP_REMOVED lines=8> */
[----:B----4-:R-:W-:Y:S01]  /*8e110*/  IMAD.MOV.U32 R6, RZ, RZ, R16 ;  /* 0x000000ffff067224 */ /* 0x010fe200078e0010 */
[----:B------:R-:W-:Y:S01]  /*8e120*/  MOV R7, R17 ;  /* 0x0000001100077202 */ /* 0x000fe20000000f00 */
[----:B------:R-:W-:Y:S01]  /*8e130*/  IMAD.MOV.U32 R5, RZ, RZ, R13 ;  /* 0x000000ffff057224 */ /* 0x000fe200078e000d */
[----:B------:R-:W-:Y:S01]  /*8e140*/  MOV R4, R12 ;  /* 0x0000000c00047202 */ /* 0x000fe20000000f00 */
[----:B------:R-:W-:-:S02]  /*8e150*/  IMAD.MOV.U32 R16, RZ, RZ, R14 ;  /* 0x000000ffff107224 */ /* 0x000fc400078e000e */
[----:B------:R-:W-:Y:S01]  /*8e160*/  IMAD.MOV.U32 R17, RZ, RZ, R15 ;  /* 0x000000ffff117224 */ /* 0x000fe200078e000f */
[----:B------:R-:W-:Y:S04]  /*8e170*/  STS.128 [R0+0x400], R20 ;  /* 0x0004001400007388 */ /* 0x000fe80000000c00 */
[----:B------:R-:W-:Y:S04]  /*8e180*/  STS.128 [R0+0x600], R4 ;  /* 0x0006000400007388 */ /* 0x000fe80000000c00 */
[----:B------:R-:W-:Y:S04]  /*8e190*/  STS.128 [R0+0x680], R16 ;  /* 0x0006801000007388 */ /* 0x000fe80000000c00 */
[----:B------:R-:W-:Y:S06]  /*8e1a0*/  BAR.SYNC.DEFER_BLOCKING 0x0 ;  /* 0x0000000000007b1d */ /* 0x000fec0000010000 */
[----:B------:R-:W4:Y:S04]  /*8e1b0*/  LDS.128 R12, [R2] ;  /* 0x00000000020c7984 */ /* 0x000f280000000c00 */
[----:B------:R-:W4:Y:S04]  /*8e1c0*/  LDS.128 R4, [R2+0x800] ;  /* 0x0008000002047984 */ /* 0x000f280000000c00 */
[----:B---3--:R-:W-:Y:S04]  /*8e1d0*/  STL.64 [R1+0xf0], R32 ;  /* 0x0000f02001007387 */ /* 0x008fe80000100a00 */
[----:B------:R-:W-:Y:S04]  /*8e1e0*/  STL.64 [R1+0xf8], R34 ;  /* 0x0000f82201007387 */ /* 0x000fe80000100a00 */
[----:B-1----:R-:W-:Y:S04]  /*8e1f0*/  STL.64 [R1+0xa0], R28 ;  /* 0x0000a01c01007387 */ /* 0x002fe80000100a00 */
[----:B------:R-:W-:Y:S04]  /*8e200*/  STL.64 [R1+0xa8], R30 ;  /* 0x0000a81e01007387 */ /* 0x000fe80000100a00 */
[----:B--2---:R-:W-:Y:S04]  /*8e210*/  STL.64 [R1+0x100], R24 ;  /* 0x0001001801007387 */ /* 0x004fe80000100a00 */
[----:B------:R-:W-:Y:S04]  /*8e220*/  STL.64 [R1+0x108], R26 ;  /* 0x0001081a01007387 */ /* 0x000fe80000100a00 */
[----:B------:R-:W2:Y:S04]  /*8e230*/  LDL.LU R8, [R1+0x560] ;  /* 0x0005600001087983 */ /* 0x000ea80000300800 */
[----:B------:R-:W2:Y:S04]  /*8e240*/  LDL.LU R9, [R1+0x564] ;  /* 0x0005640001097983 */ /* 0x000ea80000300800 */
[----:B------:R-:W2:Y:S04]  /*8e250*/  LDL.LU R10, [R1+0x5a0] ;  /* 0x0005a000010a7983 */ /* 0x000ea80000300800 */
[----:B------:R-:W2:Y:S04]  /*8e260*/  LDL.LU R11, [R1+0x5a4] ;  /* 0x0005a400010b7983 */ /* 0x000ea80000300800 */
[----:B------:R-:W1:Y:S04]  /*8e270*/  LDS.128 R16, [R204] ;  /* 0x00000000cc107984 */ /* 0x000e680000000c00 */
[----:B----4-:R-:W-:Y:S04]  /*8e280*/  STL.64 [R1+0x10], R12 ;  /* 0x0000100c01007387 */ /* 0x010fe80000100a00 */
[----:B------:R-:W-:Y:S04]  /*8e290*/  STL.64 [R1+0x18], R14 ;  /* 0x0000180e01007387 */ /* 0x000fe80000100a00 */
[----:B------:R-:W3:Y:S04]  /*8e2a0*/  LDS.128 R12, [R204+0x800] ;  /* 0x00080000cc0c7984 */ /* 0x000ee80000000c00 */
[----:B------:R-:W-:Y:S04]  /*8e2b0*/  STL.64 [R1+0x70], R4 ;  /* 0x0000700401007387 */ /* 0x000fe80000100a00 */
[----:B------:R-:W-:Y:S04]  /*8e2c0*/  STL.64 [R1+0x78], R6 ;  /* 0x0000780601007387 */ /* 0x000fe80000100a00 */
[----:B------:R-:W4:Y:S04]  /*8e2d0*/  LDS.128 R4, [R3] ;  /* 0x0000000003047984 */ /* 0x000f280000000c00 */
[----:B-1----:R-:W-:Y:S04]  /*8e2e0*/  STL.64 [R1+0x20], R16 ;  /* 0x0000201001007387 */ /* 0x002fe80000100a00 */
[----:B------:R-:W-:Y:S04]  /*8e2f0*/  STL.64 [R1+0x28], R18 ;  /* 0x0000281201007387 */ /* 0x000fe80000100a00 */
[----:B------:R-:W1:Y:S04]  /*8e300*/  LDS.128 R16, [R3+0x800] ;  /* 0x0008000003107984 */ /* 0x000e680000000c00 */
[----:B---3--:R-:W-:Y:S04]  /*8e310*/  STL.64 [R1+0x90], R12 ;  /* 0x0000900c01007387 */ /* 0x008fe80000100a00 */
[----:B------:R-:W-:Y:S04]  /*8e320*/  STL.64 [R1+0x98], R14 ;  /* 0x0000980e01007387 */ /* 0x000fe80000100a00 */
[----:B------:R-:W3:Y:S04]  /*8e330*/  LDS.128 R12, [R252] ;  /* 0x00000000fc0c7984 */ /* 0x000ee80000000c00 */
[----:B----4-:R-:W-:Y:S04]  /*8e340*/  STL.64 [R1+0x30], R4 ;  /* 0x0000300401007387 */ /* 0x010fe80000100a00 */
[----:B------:R-:W-:Y:S04]  /*8e350*/  STL.64 [R1+0x38], R6 ;  /* 0x0000380601007387 */ /* 0x000fe80000100a00 */
[----:B------:R-:W4:Y:S04]  /*8e360*/  LDS.128 R4, [R252+0x800] ;  /* 0x00080000fc047984 */ /* 0x000f280000000c00 */
[----:B------:R-:W-:Y:S06]  /*8e370*/  BAR.SYNC.DEFER_BLOCKING 0x0 ;  /* 0x0000000000007b1d */ /* 0x000fec0000010000 */
[----:B-1----:R-:W-:Y:S04]  /*8e380*/  STL.64 [R1+0xb0], R16 ;  /* 0x0000b01001007387 */ /* 0x002fe80000100a00 */
[----:B------:R-:W-:Y:S04]  /*8e390*/  STL.64 [R1+0xb8], R18 ;  /* 0x0000b81201007387 */ /* 0x000fe80000100a00 */
[----:B---3--:R-:W-:Y:S04]  /*8e3a0*/  STL.64 [R1+0x50], R12 ;  /* 0x0000500c01007387 */ /* 0x008fe80000100a00 */
[----:B------:R-:W-:Y:S04]  /*8e3b0*/  STL.64 [R1+0x58], R14 ;  /* 0x0000580e01007387 */ /* 0x000fe80000100a00 */
[----:B----4-:R1:W-:Y:S04]  /*8e3c0*/  STL.64 [R1+0xd0], R4 ;  /* 0x0000d00401007387 */ /* 0x0103e80000100a00 */
[----:B------:R3:W-:Y:S04]  /*8e3d0*/  STL.64 [R1+0xd8], R6 ;  /* 0x0000d80601007387 */ /* 0x0007e80000100a00 */
[----:B-1----:R-:W4:Y:S04]  /*8e3e0*/  LDL.LU R4, [R1+0x568] ;  /* 0x0005680001047983 */ /* 0x002f280000300800 */
[----:B------:R-:W4:Y:S04]  /*8e3f0*/  LDL.LU R5, [R1+0x56c] ;  /* 0x00056c0001057983 */ /* 0x000f280000300800 */
[----:B---3--:R-:W4:Y:S04]  /*8e400*/  LDL.LU R6, [R1+0x5a8] ;  /* 0x0005a80001067983 */ /* 0x008f280000300800 */
[----:B------:R-:W4:Y:S04]  /*8e410*/  LDL.LU R7, [R1+0x5ac] ;  /* 0x0005ac0001077983 */ /* 0x000f280000300800 */
[----:B----4-:R1:W-:Y:S04]  /*8e420*/  STS.128 [R0+0x80], R4 ;  /* 0x0000800400007388 */ /* 0x0103e80000000c00 */
[----:B-1----:R-:W3:Y:S04]  /*8e430*/  LDL.LU R4, [R1] ;  /* 0x0000000001047983 */ /* 0x002ee80000300800 */
[----:B------:R-:W3:Y:S01]  /*8e440*/  LDL.LU R5, [R1+0x4] ;  /* 0x0000040001057983 */ /* 0x000ee20000300800 */
[----:B------:R-:W-:Y:S01]  /*8e450*/  MOV R6, R248 ;  /* 0x000000f800067202 */ /* 0x000fe20000000f00 */
[----:B------:R-:W-:-:S02]  /*8e460*/  IMAD.MOV.U32 R7, RZ, RZ, R249 ;  /* 0x000000ffff077224 */ /* 0x000fc400078e00f9 */
[----:B------:R-:W4:Y:S04]  /*8e470*/  LDL.LU R248, [R1+0x8] ;  /* 0x0000080001f87983 */ /* 0x000f280000300800 */
[----:B------:R-:W4:Y:S04]  /*8e480*/  LDL.LU R249, [R1+0xc] ;  /* 0x00000c0001f97983 */ /* 0x000f280000300800 */
[----:B--2---:R-:W-:Y:S04]  /*8e490*/  STS.128 [R0], R8 ;  /* 0x0000000800007388 */ /* 0x004fe80000000c00 */
[----:B---3--:R1:W-:Y:S02]  /*8e4a0*/  STS.128 [R0+0x200], R4 ;  /* 0x0002000400007388 */ /* 0x0083e40000000c00 */
[----:B-1----:R-:W-:Y:S01]  /*8e4b0*/  IMAD.MOV.U32 R4, RZ, RZ, R212 ;  /* 0x000000ffff047224 */ /* 0x002fe200078e00d4 */
[----:B------:R-:W-:Y:S01]  /*8e4c0*/  MOV R5, R213 ;  /* 0x000000d500057202 */ /* 0x000fe20000000f00 */
[----:B------:R-:W-:-:S02]  /*8e4d0*/  IMAD.MOV.U32 R6, RZ, RZ, R216 ;  /* 0x000000ffff067224 */ /* 0x000fc400078e00d8 */
[----:B------:R-:W-:Y:S01]  /*8e4e0*/  IMAD.MOV.U32 R7, RZ, RZ, R217 ;  /* 0x000000ffff077224 */ /* 0x000fe200078e00d9 */
[----:B------:R-:W-:Y:S01]  /*8e4f0*/  MOV R216, R214 ;  /* 0x000000d600d87202 */ /* 0x000fe20000000f00 */
[----:B------:R-:W-:-:S03]  /*8e500*/  IMAD.MOV.U32 R217, RZ, RZ, R215 ;  /* 0x000000ffffd97224 */ /* 0x000fc600078e00d7 */
[----:B------:R1:W-:Y:S04]  /*8e510*/  STS.128 [R0+0x400], R4 ;  /* 0x0004000400007388 */ /* 0x0003e80000000c00 */
[----:B----4-:R-:W-:Y:S04]  /*8e520*/  STS.128 [R0+0x280], R248 ;  /* 0x000280f800007388 */ /* 0x010fe80000000c00 */
[----:B------:R-:W-:Y:S01]  /*8e530*/  STS.128 [R0+0x480], R216 ;  /* 0x000480d800007388 */ /* 0x000fe20000000c00 */
[----:B-1----:R-:W-:Y:S01]  /*8e540*/  IMAD.MOV.U32 R6, RZ, RZ, R80 ;  /* 0x000000ffff067224 */ /* 0x002fe200078e0050 */
[----:B------:R-:W-:Y:S01]  /*8e550*/  MOV R5, R77 ;  /* 0x0000004d00057202 */ /* 0x000fe20000000f00 */
[----:B------:R-:W-:Y:S01]  /*8e560*/  IMAD.MOV.U32 R7, RZ, RZ, R81 ;  /* 0x000000ffff077224 */ /* 0x000fe200078e0051 */
[----:B------:R-:W-:Y:S01]  /*8e570*/  MOV R80, R78 ;  /* 0x0000004e00507202 */ /* 0x000fe20000000f00 */
[----:B------:R-:W-:-:S02]  /*8e580*/  IMAD.MOV.U32 R4, RZ, RZ, R76 ;  /* 0x000000ffff047224 */ /* 0x000fc400078e004c */
[----:B------:R-:W-:-:S03]  /*8e590*/  IMAD.MOV.U32 R81, RZ, RZ, R79 ;  /* 0x000000ffff517224 */ /* 0x000fc600078e004f */
[----:B------:R-:W-:Y:S04]  /*8e5a0*/  STS.128 [R0+0x600], R4 ;  /* 0x0006000400007388 */ /* 0x000fe80000000c00 */
[----:B------:R-:W-:Y:S04]  /*8e5b0*/  STS.128 [R0+0x680], R80 ;  /* 0x0006805000007388 */ /* 0x000fe80000000c00 */
[----:B------:R-:W-:Y:S06]  /*8e5c0*/  BAR.SYNC.DEFER_BLOCKING 0x0 ;  /* 0x0000000000007b1d */ /* 0x000fec0000010000 */
[----:B------:R-:W1:Y:S04]  /*8e5d0*/  LDS.128 R12, [R2] ;  /* 0x00000000020c7984 */ /* 0x000e680000000c00 */
[----:B------:R-:W2:Y:S04]  /*8e5e0*/  LDS.128 R8, [R2+0x800] ;  /* 0x0008000002087984 */ /* 0x000ea80000000c00 */
        /* <DEDUP_REMOVED lines=16> */
[----:B------:R-:W-:Y:S01]  /*8e6f0*/  IMAD.MOV.U32 R4, RZ, RZ, R96 ;  /* 0x000000ffff047224 */ /* 0x000fe200078e0060 */
[----:B------:R-:W-:Y:S01]  /*8e700*/  MOV R5, R97 ;  /* 0x0000006100057202 */ /* 0x000fe20000000f00 */
[----:B------:R-:W-:-:S02]  /*8e710*/  IMAD.MOV.U32 R6, RZ, RZ, R100 ;  /* 0x000000ffff067224 */ /* 0x000fc400078e0064 */
[----:B------:R-:W-:Y:S01]  /*8e720*/  IMAD.MOV.U32 R7, RZ, RZ, R101 ;  /* 0x000000ffff077224 */ /* 0x000fe200078e0065 */
[----:B------:R-:W-:Y:S06]  /*8e730*/  BAR.SYNC.DEFER_BLOCKING 0x0 ;  /* 0x0000000000007b1d */ /* 0x000fec0000010000 */
[----:B---3--:R-:W-:Y:S04]  /*8e740*/  STL.64 [R1+0x210], R16 ;  /* 0x0002101001007387 */ /* 0x008fe80000100a00 */
[----:B------:R-:W-:Y:S04]  /*8e750*/  STL.64 [R1+0x218], R18 ;  /* 0x0002181201007387 */ /* 0x000fe80000100a00 */
[----:B------:R3:W-:Y:S02]  /*8e760*/  STS.128 [R0], R4 ;  /* 0x0000000400007388 */ /* 0x0007e40000000c00 */
[----:B---3--:R-:W-:Y:S01]  /*8e770*/  IMAD.MOV.U32 R4, RZ, RZ, R112 ;  /* 0x000000ffff047224 */ /* 0x008fe200078e0070 */
[----:B------:R-:W-:Y:S01]  /*8e780*/  MOV R5, R113 ;  /* 0x0000007100057202 */ /* 0x000fe20000000f00 */
[----:B------:R-:W-:-:S02]  /*8e790*/  IMAD.MOV.U32 R6, RZ, RZ, R116 ;  /* 0x000000ffff067224 */ /* 0x000fc400078e0074 */
[----:B------:R-:W-:-:S05]  /*8e7a0*/  IMAD.MOV.U32 R7, RZ, RZ, R117 ;  /* 0x000000ffff077224 */ /* 0x000fca00078e0075 */
[----:B------:R3:W-:Y:S04]  /*8e7b0*/  STS.128 [R0+0x200], R4 ;  /* 0x0002000400007388 */ /* 0x0007e80000000c00 */
[----:B-1----:R-:W-:Y:S01]  /*8e7c0*/  STL.64 [R1+0x190], R12 ;  /* 0x0001900c01007387 */ /* 0x002fe20000100a00 */
[----:B---3--:R-:W-:Y:S01]  /*8e7d0*/  IMAD.MOV.U32 R4, RZ, RZ, R132 ;  /* 0x000000ffff047224 */ /* 0x008fe200078e0084 */
[----:B------:R-:W-:Y:S01]  /*8e7e0*/  MOV R5, R133 ;  /* 0x0000008500057202 */ /* 0x000fe20000000f00 */
[----:B------:R-:W-:Y:S02]  /*8e7f0*/  IMAD.MOV.U32 R6, RZ, RZ, R136 ;  /* 0x000000ffff067224 */ /* 0x000fe400078e0088 */
[----:B------:R-:W-:Y:S01]  /*8e800*/  IMAD.MOV.U32 R7, RZ, RZ, R137 ;  /* 0x000000ffff077224 */ /* 0x000fe200078e0089 */
[----:B------:R-:W-:Y:S04]  /*8e810*/  STL.64 [R1+0x198], R14 ;  /* 0x0001980e01007387 */ /* 0x000fe80000100a00 */
[----:B------:R1:W-:Y:S04]  /*8e820*/  STS.128 [R0+0x400], R4 ;  /* 0x0004000400007388 */ /* 0x0003e80000000c00 */
[----:B--2---:R-:W-:Y:S04]  /*8e830*/  STL.64 [R1+0x220], R8 ;  /* 0x0002200801007387 */ /* 0x004fe80000100a00 */
[----:B------:R-:W-:Y:S01]  /*8e840*/  STL.64 [R1+0x228], R10 ;  /* 0x0002280a01007387 */ /* 0x000fe20000100a00 */
[----:B-1----:R-:W-:Y:S01]  /*8e850*/  IMAD.MOV.U32 R4, RZ, RZ, R148 ;  /* 0x000000ffff047224 */ /* 0x002fe200078e0094 */
[----:B------:R-:W-:Y:S01]  /*8e860*/  MOV R5, R149 ;  /* 0x0000009500057202 */ /* 0x000fe20000000f00 */
[----:B------:R-:W-:-:S02]  /*8e870*/  IMAD.MOV.U32 R6, RZ, RZ, R176 ;  /* 0x000000ffff067224 */ /* 0x000fc400078e00b0 */
[----:B------:R-:W-:-:S05]  /*8e880*/  IMAD.MOV.U32 R7, RZ, RZ, R177 ;  /* 0x000000ffff077224 */ /* 0x000fca00078e00b1 */
[----:B------:R1:W-:Y:S04]  /*8e890*/  STS.128 [R0+0x600], R4 ;  /* 0x0006000400007388 */ /* 0x0003e80000000c00 */
[----:B-1----:R-:W2:Y:S04]  /*8e8a0*/  LDL.LU R4, [R1+0x660] ;  /* 0x0006600001047983 */ /* 0x002ea80000300800 */
[----:B------:R-:W2:Y:S04]  /*8e8b0*/  LDL.LU R5, [R1+0x664] ;  /* 0x0006640001057983 */ /* 0x000ea80000300800 */
[----:B------:R-:W2:Y:S04]  /*8e8c0*/  LDL.LU R6, [R1+0x720] ;  /* 0x0007200001067983 */ /* 0x000ea80000300800 */
[----:B------:R-:W2:Y:S01]  /*8e8d0*/  LDL.LU R7, [R1+0x724] ;  /* 0x0007240001077983 */ /* 0x000ea20000300800 */
[----:B------:R-:W-:Y:S01]  /*8e8e0*/  MOV R100, R98 ;  /* 0x0000006200647202 */ /* 0x000fe20000000f00 */
[----:B------:R-:W-:Y:S01]  /*8e8f0*/  IMAD.MOV.U32 R101, RZ, RZ, R99 ;  /* 0x000000ffff657224 */ /* 0x000fe200078e0063 */
[----:B------:R-:W-:Y:S01]  /*8e900*/  MOV R116, R114 ;  /* 0x0000007200747202 */ /* 0x000fe20000000f00 */
[----:B------:R-:W-:Y:S01]  /*8e910*/  IMAD.MOV.U32 R117, RZ, RZ, R115 ;  /* 0x000000ffff757224 */ /* 0x000fe200078e0073 */
[----:B------:R-:W-:Y:S01]  /*8e920*/  MOV R136, R134 ;  /* 0x0000008600887202 */ /* 0x000fe20000000f00 */
[----:B------:R-:W-:Y:S01]  /*8e930*/  IMAD.MOV.U32 R137, RZ, RZ, R135 ;  /* 0x000000ffff897224 */ /* 0x000fe200078e0087 */
[----:B------:R-:W-:Y:S01]  /*8e940*/  MOV R176, R150 ;  /* 0x0000009600b07202 */ /* 0x000fe20000000f00 */
[----:B------:R-:W-:Y:S01]  /*8e950*/  IMAD.MOV.U32 R177, RZ, RZ, R151 ;  /* 0x000000ffffb17224 */ /* 0x000fe200078e0097 */
[----:B------:R-:W-:Y:S04]  /*8e960*/  STS.128 [R0+0x80], R100 ;  /* 0x0000806400007388 */ /* 0x000fe80000000c00 */
[----:B------:R-:W-:Y:S04]  /*8e970*/  STS.128 [R0+0x280], R116 ;  /* 0x0002807400007388 */ /* 0x000fe80000000c00 */
[----:B------:R-:W-:Y:S04]  /*8e980*/  STS.128 [R0+0x480], R136 ;  /* 0x0004808800007388 */ /* 0x000fe80000000c00 */
[----:B------:R-:W-:Y:S04]  /*8e990*/  STS.128 [R0+0x680], R176 ;  /* 0x000680b000007388 */ /* 0x000fe80000000c00 */
[----:B------:R-:W-:Y:S06]  /*8e9a0*/  BAR.SYNC.DEFER_BLOCKING 0x0 ;  /* 0x0000000000007b1d */ /* 0x000fec0000010000 */
[----:B------:R-:W1:Y:S04]  /*8e9b0*/  LDS.128 R12, [R2] ;  /* 0x00000000020c7984 */ /* 0x000e680000000c00 */
[----:B------:R-:W3:Y:S04]  /*8e9c0*/  LDS.128 R8, [R2+0x800] ;  /* 0x0008000002087984 */ /* 0x000ee80000000c00 */
[----:B------:R-:W4:Y:S04]  /*8e9d0*/  LDS.128 R16, [R204] ;  /* 0x00000000cc107984 */ /* 0x000f280000000c00 */
[----:B-1----:R-:W-:Y:S04]  /*8e9e0*/  STL.64 [R1], R12 ;  /* 0x0000000c01007387 */ /* 0x002fe80000100a00 */
        /* <DEDUP_REMOVED lines=8> */
[----:B-1----:R-:W-:Y:S04]  /*8ea70*/  STL.64 [R1+0x180], R12 ;  /* 0x0001800c01007387 */ /* 0x002fe80000100a00 */
[----:B------:R-:W-:Y:S04]  /*8ea80*/  STL.64 [R1+0x188], R14 ;  /* 0x0001880e01007387 */ /* 0x000fe80000100a00 */
[----:B------:R-:W1:Y:S04]  /*8ea90*/  LDS.128 R12, [R252] ;  /* 0x00000000fc0c7984 */ /* 0x000e680000000c00 */
[----:B---3--:R-:W-:Y:S04]  /*8eaa0*/  STL.64 [R1+0x120], R8 ;  /* 0x0001200801007387 */ /* 0x008fe80000100a00 */
[----:B------:R-:W-:Y:S04]  /*8eab0*/  STL.64 [R1+0x128], R10 ;  /* 0x0001280a01007387 */ /* 0x000fe80000100a00 */
[----:B------:R-:W3:Y:S04]  /*8eac0*/  LDS.128 R8, [R252+0x800] ;  /* 0x00080000fc087984 */ /* 0x000ee80000000c00 */
[----:B------:R-:W-:Y:S06]  /*8ead0*/  BAR.SYNC.DEFER_BLOCKING 0x0 ;  /* 0x0000000000007b1d */ /* 0x000fec0000010000 */
[----:B----4-:R-:W-:Y:S04]  /*8eae0*/  STL.64 [R1+0x1a0], R16 ;  /* 0x0001a01001007387 */ /* 0x010fe80000100a00 */
[----:B------:R-:W-:Y:S04]  /*8eaf0*/  STL.64 [R1+0x1a8], R18 ;  /* 0x0001a81201007387 */ /* 0x000fe80000100a00 */
[----:B-1----:R-:W-:Y:S04]  /*8eb00*/  STL.64 [R1+0x140], R12 ;  /* 0x0001400c01007387 */ /* 0x002fe80000100a00 */
[----:B------:R-:W-:Y:S04]  /*8eb10*/  STL.64 [R1+0x148], R14 ;  /* 0x0001480e01007387 */ /* 0x000fe80000100a00 */
[----:B---3--:R-:W-:Y:S04]  /*8eb20*/  STL.64 [R1+0x1c0], R8 ;  /* 0x0001c00801007387 */ /* 0x008fe80000100a00 */
[----:B------:R-:W-:Y:S04]  /*8eb30*/  STL.64 [R1+0x1c8], R10 ;  /* 0x0001c80a01007387 */ /* 0x000fe80000100a00 */
[----:B--2---:R1:W-:Y:S04]  /*8eb40*/  STS.128 [R0], R4 ;  /* 0x0000000400007388 */ /* 0x0043e80000000c00 */
        /* <DEDUP_REMOVED lines=8> */
[----:B--2---:R1:W-:Y:S04]  /*8ebd0*/  STS.128 [R0+0x80], R4 ;  /* 0x0000800400007388 */ /* 0x0043e80000000c00 */
[----:B-1----:R-:W2:Y:S04]  /*8ebe0*/  LDL.LU R4, [R1+0x558] ;  /* 0x0005580001047983 */ /* 0x002ea80000300800 */
[----:B------:R-:W2:Y:S04]  /*8ebf0*/  LDL.LU R5, [R1+0x55c] ;  /* 0x00055c0001057983 */ /* 0x000ea80000300800 */
[----:B------:R-:W2:Y:S04]  /*8ec00*/  LDL.LU R6, [R1+0x598] ;  /* 0x0005980001067983 */ /* 0x000ea80000300800 */
[----:B------:R-:W2:Y:S04]  /*8ec10*/  LDL.LU R7, [R1+0x59c] ;  /* 0x00059c0001077983 */ /* 0x000ea80000300800 */
[----:B---3--:R-:W-:Y:S04]  /*8ec20*/  STS.128 [R0+0x200], R8 ;  /* 0x0002000800007388 */ /* 0x008fe80000000c00 */
[----:B--2---:R1:W-:Y:S02]  /*8ec30*/  STS.128 [R0+0x280], R4 ;  /* 0x0002800400007388 */ /* 0x0043e40000000c00 */
[----:B-1----:R-:W-:Y:S01]  /*8ec40*/  IMAD.MOV.U32 R4, RZ, RZ, R220 ;  /* 0x000000ffff047224 */ /* 0x002fe200078e00dc */
[----:B------:R-:W-:Y:S01]  /*8ec50*/  MOV R5, R221 ;  /* 0x000000dd00057202 */ /* 0x000fe20000000f00 */
[----:B------:R-:W-:-:S02]  /*8ec60*/  IMAD.MOV.U32 R6, RZ, RZ, R224 ;  /* 0x000000ffff067224 */ /* 0x000fc400078e00e0 */
[----:B------:R-:W-:Y:S01]  /*8ec70*/  IMAD.MOV.U32 R7, RZ, RZ, R225 ;  /* 0x000000ffff077224 */ /* 0x000fe200078e00e1 */
[----:B------:R-:W-:Y:S01]  /*8ec80*/  MOV R224, R222 ;  /* 0x000000de00e07202 */ /* 0x000fe20000000f00 */
[----:B------:R-:W-:-:S03]  /*8ec90*/  IMAD.MOV.U32 R225, RZ, RZ, R223 ;  /* 0x000000ffffe17224 */ /* 0x000fc600078e00df */
[----:B------:R1:W-:Y:S04]  /*8eca0*/  STS.128 [R0+0x400], R4 ;  /* 0x0004000400007388 */ /* 0x0003e80000000c00 */
[----:B------:R-:W-:Y:S01]  /*8ecb0*/  STS.128 [R0+0x480], R224 ;  /* 0x000480e000007388 */ /* 0x000fe20000000c00 */
[----:B-1----:R-:W-:Y:S01]  /*8ecc0*/  IMAD.MOV.U32 R6, RZ, RZ, R92 ;  /* 0x000000ffff067224 */ /* 0x002fe200078e005c */
[----:B------:R-:W-:Y:S01]  /*8ecd0*/  MOV R5, R89 ;  /* 0x0000005900057202 */ /* 0x000fe20000000f00 */
[----:B------:R-:W-:Y:S01]  /*8ece0*/  IMAD.MOV.U32 R7, RZ, RZ, R93 ;  /* 0x000000ffff077224 */ /* 0x000fe200078e005d */
[----:B------:R-:W-:Y:S01]  /*8ecf0*/  MOV R92, R90 ;  /* 0x0000005a005c7202 */ /* 0x000fe20000000f00 */
[----:B------:R-:W-:Y:S02]  /*8ed00*/  IMAD.MOV.U32 R4, RZ, RZ, R88 ;  /* 0x000000ffff047224 */ /* 0x000fe400078e0058 */
        /* <DEDUP_REMOVED lines=105> */
[----:B--2---:R1:W-:Y:S04]  /*8f3a0*/  STS.128 [R0+0x280], R4 ;  /* 0x0002800400007388 */ /* 0x0043e80000000c00 */
[----:B-1----:R-:W2:Y:S04]  /*8f3b0*/  LDL.LU R4, [R1+0x7e0] ;  /* 0x0007e00001047983 */ /* 0x002ea80000300800 */
[----:B------:R-:W2:Y:S04]  /*8f3c0*/  LDL.LU R5, [R1+0x7e4] ;  /* 0x0007e40001057983 */ /* 0x000ea80000300800 */
[----:B------:R-:W2:Y:S04]  /*8f3d0*/  LDL.LU R6, [R1+0x7d0] ;  /* 0x0007d00001067983 */ /* 0x000ea80000300800 */
[----:B------:R-:W2:Y:S04]  /*8f3e0*/  LDL.LU R7, [R1+0x7d4] ;  /* 0x0007d40001077983 */ /* 0x000ea80000300800 */
[----:B---3--:R1:W-:Y:S04]  /*8f3f0*/  STS.128 [R0+0x200], R8 ;  /* 0x0002000800007388 */ /* 0x0083e80000000c00 */
[----:B-1----:R-:W3:Y:S04]  /*8f400*/  LDL.LU R8, [R1+0x7e8] ;  /* 0x0007e80001087983 */ /* 0x002ee80000300800 */
        /* <DEDUP_REMOVED lines=18> */
[----:B--2---:R-:W-:Y:S04]  /*8f530*/  STS.128 [R0+0x680], R4 ;  /* 0x0006800400007388 */ /* 0x004fe80000000c00 */
[----:B------:R-:W-:Y:S06]  /*8f540*/  BAR.SYNC.DEFER_BLOCKING 0x0 ;  /* 0x0000000000007b1d */ /* 0x000fec0000010000 */
[----:B------:R-:W1:Y:S04]  /*8f550*/  LDS.128 R12, [R2] ;  /* 0x00000000020c7984 */ /* 0x000e680000000c00 */
[----:B------:R-:W2:Y:S04]  /*8f560*/  LDS.128 R4, [R2+0x800] ;  /* 0x0008000002047984 */ /* 0x000ea80000000c00 */
[----:B------:R-:W4:Y:S04]  /*8f570*/  LDS.128 R16, [R204] ;  /* 0x00000000cc107984 */ /* 0x000f280000000c00 */
[----:B-1----:R-:W-:Y:S04]  /*8f580*/  STL.64 [R1+0x430], R12 ;  /* 0x0004300c01007387 */ /* 0x002fe80000100a00 */
[----:B------:R-:W-:Y:S04]  /*8f590*/  STL.64 [R1+0x438], R14 ;  /* 0x0004380e01007387 */ /* 0x000fe80000100a00 */
[----:B------:R-:W1:Y:S04]  /*8f5a0*/  LDS.128 R12, [R204+0x800] ;  /* 0x00080000cc0c7984 */ /* 0x000e680000000c00 */
[----:B--2---:R-:W-:Y:S04]  /*8f5b0*/  STL.64 [R1+0x530], R4 ;  /* 0x0005300401007387 */ /* 0x004fe80000100a00 */
[----:B------:R-:W-:Y:S04]  /*8f5c0*/  STL.64 [R1+0x538], R6 ;  /* 0x0005380601007387 */ /* 0x000fe80000100a00 */
[----:B------:R-:W2:Y:S04]  /*8f5d0*/  LDS.128 R4, [R3] ;  /* 0x0000000003047984 */ /* 0x000ea80000000c00 */
[----:B----4-:R-:W-:Y:S04]  /*8f5e0*/  STL.64 [R1+0x440], R16 ;  /* 0x0004401001007387 */ /* 0x010fe80000100a00 */
[----:B------:R-:W-:Y:S04]  /*8f5f0*/  STL.64 [R1+0x448], R18 ;  /* 0x0004481201007387 */ /* 0x000fe80000100a00 */
[----:B------:R-:W4:Y:S04]  /*8f600*/  LDS.128 R16, [R3+0x800] ;  /* 0x0008000003107984 */ /* 0x000f280000000c00 */
[----:B-1----:R-:W-:Y:S04]  /*8f610*/  STL.64 [R1+0x540], R12 ;  /* 0x0005400c01007387 */ /* 0x002fe80000100a00 */
[----:B------:R-:W-:Y:S04]  /*8f620*/  STL.64 [R1+0x548], R14 ;  /* 0x0005480e01007387 */ /* 0x000fe80000100a00 */
[----:B------:R-:W1:Y:S04]  /*8f630*/  LDS.128 R12, [R252] ;  /* 0x00000000fc0c7984 */ /* 0x000e680000000c00 */
[----:B--2---:R-:W-:Y:S04]  /*8f640*/  STL.64 [R1+0x450], R4 ;  /* 0x0004500401007387 */ /* 0x004fe80000100a00 */
[----:B------:R-:W-:Y:S04]  /*8f650*/  STL.64 [R1+0x458], R6 ;  /* 0x0004580601007387 */ /* 0x000fe80000100a00 */
[----:B------:R-:W2:Y:S04]  /*8f660*/  LDS.128 R4, [R252+0x800] ;  /* 0x00080000fc047984 */ /* 0x000ea80000000c00 */
[----:B----4-:R-:W-:Y:S04]  /*8f670*/  STL.64 [R1+0x490], R16 ;  /* 0x0004901001007387 */ /* 0x010fe80000100a00 */
[----:B------:R-:W-:Y:S04]  /*8f680*/  STL.64 [R1+0x498], R18 ;  /* 0x0004981201007387 */ /* 0x000fe80000100a00 */
[----:B------:R-:W-:Y:S06]  /*8f690*/  BAR.SYNC.DEFER_BLOCKING 0x0 ;  /* 0x0000000000007b1d */ /* 0x000fec0000010000 */
[----:B-1----:R-:W-:Y:S04]  /*8f6a0*/  STL.64 [R1+0x460], R12 ;  /* 0x0004600c01007387 */ /* 0x002fe80000100a00 */
[----:B------:R-:W-:Y:S04]  /*8f6b0*/  STL.64 [R1+0x468], R14 ;  /* 0x0004680e01007387 */ /* 0x000fe80000100a00 */
[----:B--2---:R1:W-:Y:S04]  /*8f6c0*/  STL.64 [R1+0x470], R4 ;  /* 0x0004700401007387 */ /* 0x0043e80000100a00 */
[----:B------:R2:W-:Y:S04]  /*8f6d0*/  STL.64 [R1+0x478], R6 ;  /* 0x0004780601007387 */ /* 0x0005e80000100a00 */
[----:B-1----:R-:W4:Y:S04]  /*8f6e0*/  LDL.LU R4, [R1+0x698] ;  /* 0x0006980001047983 */ /* 0x002f280000300800 */
[----:B------:R-:W4:Y:S04]  /*8f6f0*/  LDL.LU R5, [R1+0x69c] ;  /* 0x00069c0001057983 */ /* 0x000f280000300800 */
[----:B--2---:R-:W4:Y:S04]  /*8f700*/  LDL.LU R6, [R1+0x688] ;  /* 0x0006880001067983 */ /* 0x004f280000300800 */
[----:B------:R-:W4:Y:S04]  /*8f710*/  LDL.LU R7, [R1+0x68c] ;  /* 0x00068c0001077983 */ /* 0x000f280000300800 */
[----:B----4-:R1:W-:Y:S04]  /*8f720*/  STS.128 [R0+0x80], R4 ;  /* 0x0000800400007388 */ /* 0x0103e80000000c00 */
[----:B-1----:R-:W2:Y:S04]  /*8f730*/  LDL.LU R4, [R1+0x580] ;  /* 0x0005800001047983 */ /* 0x002ea80000300800 */
[----:B------:R-:W2:Y:S04]  /*8f740*/  LDL.LU R5, [R1+0x584] ;  /* 0x0005840001057983 */ /* 0x000ea80000300800 */
[----:B------:R-:W2:Y:S04]  /*8f750*/  LDL.LU R6, [R1+0x570] ;  /* 0x0005700001067983 */ /* 0x000ea80000300800 */
[----:B------:R-:W2:Y:S04]  /*8f760*/  LDL.LU R7, [R1+0x574] ;  /* 0x0005740001077983 */ /* 0x000ea80000300800 */
[----:B---3--:R1:W-:Y:S04]  /*8f770*/  STS.128 [R0], R8 ;  /* 0x0000000800007388 */ /* 0x0083e80000000c00 */
        /* <DEDUP_REMOVED lines=25> */
[----:B--2---:R1:W-:Y:S04]  /*8f910*/  STS.128 [R0+0x680], R4 ;  /* 0x0006800400007388 */ /* 0x0043e80000000c00 */
[----:B------:R-:W-:Y:S06]  /*8f920*/  BAR.SYNC.DEFER_BLOCKING 0x0 ;  /* 0x0000000000007b1d */ /* 0x000fec0000010000 */
[----:B-1----:R-:W2:Y:S04]  /*8f930*/  LDL.LU R4, [R1+0x900] ;  /* 0x0009000001047983 */ /* 0x002ea80000300800 */
[----:B------:R-:W2:Y:S04]  /*8f940*/  LDL.LU R5, [R1+0x904] ;  /* 0x0009040001057983 */ /* 0x000ea80000300800 */
[----:B------:R-:W2:Y:S04]  /*8f950*/  LDL.LU R6, [R1+0x8f0] ;  /* 0x0008f00001067983 */ /* 0x000ea80000300800 */
[----:B------:R-:W2:Y:S04]  /*8f960*/  LDL.LU R7, [R1+0x8f4] ;  /* 0x0008f40001077983 */ /* 0x000ea80000300800 */
[----:B------:R-:W1:Y:S04]  /*8f970*/  LDS.128 R12, [R2] ;  /* 0x00000000020c7984 */ /* 0x000e680000000c00 */
[----:B------:R-:W3:Y:S04]  /*8f980*/  LDS.128 R8, [R2+0x800] ;  /* 0x0008000002087984 */ /* 0x000ee80000000c00 */
[----:B------:R-:W4:Y:S04]  /*8f990*/  LDS.128 R16, [R204] ;  /* 0x00000000cc107984 */ /* 0x000f280000000c00 */
[----:B------:R-:W-:Y:S04]  /*8f9a0*/  LDS.128 R244, [R3+0x800] ;  /* 0x0008000003f47984 */ /* 0x000fe80000000c00 */
[----:B------:R-:W-:Y:S04]  /*8f9b0*/  LDS.128 R240, [R252] ;  /* 0x00000000fcf07984 */ /* 0x000fe80000000c00 */
[----:B------:R-:W-:Y:S04]  /*8f9c0*/  LDS.128 R236, [R252+0x800] ;  /* 0x00080000fcec7984 */ /* 0x000fe80000000c00 */
[----:B-1----:R-:W-:Y:S04]  /*8f9d0*/  STL.64 [R1+0x200], R12 ;  /* 0x0002000c01007387 */ /* 0x002fe80000100a00 */
[----:B------:R-:W-:Y:S04]  /*8f9e0*/  STL.64 [R1+0x208], R14 ;  /* 0x0002080e01007387 */ /* 0x000fe80000100a00 */
[----:B------:R-:W1:Y:S04]  /*8f9f0*/  LDS.128 R12, [R204+0x800] ;  /* 0x00080000cc0c7984 */ /* 0x000e680000000c00 */
[----:B---3--:R-:W-:Y:S04]  /*8fa00*/  STL.64 [R1+0x420], R8 ;  /* 0x0004200801007387 */ /* 0x008fe80000100a00 */
[----:B------:R-:W-:Y:S04]  /*8fa10*/  STL.64 [R1+0x428], R10 ;  /* 0x0004280a01007387 */ /* 0x000fe80000100a00 */
[----:B------:R-:W3:Y:S04]  /*8fa20*/  LDS.128 R8, [R3] ;  /* 0x0000000003087984 */ /* 0x000ee80000000c00 */
[----:B------:R-:W-:Y:S06]  /*8fa30*/  BAR.SYNC.DEFER_BLOCKING 0x0 ;  /* 0x0000000000007b1d */ /* 0x000fec0000010000 */
[----:B----4-:R-:W-:Y:S04]  /*8fa40*/  STL.64 [R1+0x360], R16 ;  /* 0x0003601001007387 */ /* 0x010fe80000100a00 */
[----:B------:R-:W-:Y:S04]  /*8fa50*/  STL.64 [R1+0x368], R18 ;  /* 0x0003681201007387 */ /* 0x000fe80000100a00 */
[----:B-1----:R-:W-:Y:S04]  /*8fa60*/  STL.64 [R1+0x1f0], R12 ;  /* 0x0001f00c01007387 */ /* 0x002fe80000100a00 */
[----:B------:R-:W-:Y:S04]  /*8fa70*/  STL.64 [R1+0x1f8], R14 ;  /* 0x0001f80e01007387 */ /* 0x000fe80000100a00 */
[----:B------:R-:W-:Y:S04]  /*8fa80*/  STL [R1+0x209c], R244 ;  /* 0x00209cf401007387 */ /* 0x000fe80000100800 */
[----:B---3--:R-:W-:Y:S04]  /*8fa90*/  STL.64 [R1+0x1e0], R8 ;  /* 0x0001e00801007387 */ /* 0x008fe80000100a00 */
        /* <DEDUP_REMOVED lines=42> */
[----:B------:R-:W4:Y:S04]  /*8fd40*/  LDL.LU R16, [R1+0x650] ;  /* 0x0006500001107983 */ /* 0x000f280000300800 */
[----:B------:R-:W4:Y:S04]  /*8fd50*/  LDL.LU R17, [R1+0x654] ;  /* 0x0006540001117983 */ /* 0x000f280000300800 */
[----:B------:R-:W4:Y:S04]  /*8fd60*/  LDL.LU R18, [R1+0x640] ;  /* 0x0006400001127983 */ /* 0x000f280000300800 */
[----:B------:R-:W4:Y:S04]  /*8fd70*/  LDL.LU R19, [R1+0x644] ;  /* 0x0006440001137983 */ /* 0x000f280000300800 */
[----:B---3--:R-:W-:Y:S04]  /*8fd80*/  STS.128 [R0+0x480], R8 ;  /* 0x0004800800007388 */ /* 0x008fe80000000c00 */
[----:B--2---:R-:W-:Y:S04]  /*8fd90*/  STS.128 [R0+0x680], R4 ;  /* 0x0006800400007388 */ /* 0x004fe80000000c00 */
[----:B------:R-:W-:Y:S06]  /*8fda0*/  BAR.SYNC.DEFER_BLOCKING 0x0 ;  /* 0x0000000000007b1d */ /* 0x000fec0000010000 */
[----:B------:R-:W1:Y:S04]  /*8fdb0*/  LDS.128 R232, [R2] ;  /* 0x0000000002e87984 */ /* 0x000e680000000c00 */
[----:B------:R-:W-:Y:S04]  /*8fdc0*/  LDS.128 R228, [R2+0x800] ;  /* 0x0008000002e47984 */ /* 0x000fe80000000c00 */
[----:B------:R-:W-:Y:S04]  /*8fdd0*/  LDS.128 R224, [R204] ;  /* 0x00000000cce07984 */ /* 0x000fe80000000c00 */
[----:B------:R-:W-:Y:S04]  /*8fde0*/  LDS.128 R216, [R204+0x800] ;  /* 0x00080000ccd87984 */ /* 0x000fe80000000c00 */
[----:B------:R-:W-:Y:S04]  /*8fdf0*/  LDS.128 R212, [R3] ;  /* 0x0000000003d47984 */ /* 0x000fe80000000c00 */
[----:B------:R-:W-:Y:S04]  /*8fe00*/  LDS.128 R8, [R3+0x800] ;  /* 0x0008000003087984 */ /* 0x000fe80000000c00 */
[----:B------:R-:W-:Y:S04]  /*8fe10*/  LDS.128 R12, [R252] ;  /* 0x00000000fc0c7984 */ /* 0x000fe80000000c00 */
[----:B------:R-:W-:Y:S04]  /*8fe20*/  LDS.128 R4, [R252+0x800] ;  /* 0x00080000fc047984 */ /* 0x000fe80000000c00 */
[----:B------:R-:W-:Y:S06]  /*8fe30*/  BAR.SYNC.DEFER_BLOCKING 0x0 ;  /* 0x0000000000007b1d */ /* 0x000fec0000010000 */
[----:B----4-:R2:W-:Y:S04]  /*8fe40*/  STS.128 [R0], R16 ;  /* 0x0000001000007388 */ /* 0x0105e80000000c00 */
[----:B--2---:R-:W2:Y:S04]  /*8fe50*/  LDL.LU R16, [R1+0x658] ;  /* 0x0006580001107983 */ /* 0x004ea80000300800 */
        /* <DEDUP_REMOVED lines=8> */
[----:B--2---:R-:W2:Y:S04]  /*8fee0*/  LDL.LU R16, [R1+0x528] ;  /* 0x0005280001107983 */ /* 0x004ea80000300800 */
[----:B------:R-:W2:Y:S04]  /*8fef0*/  LDL.LU R17, [R1+0x52c] ;  /* 0x00052c0001117983 */ /* 0x000ea80000300800 */
[----:B------:R-:W2:Y:S04]  /*8ff00*/  LDL.LU R18, [R1+0x518] ;  /* 0x0005180001127983 */ /* 0x000ea80000300800 */
[----:B------:R-:W2:Y:S04]  /*8ff10*/  LDL.LU R19, [R1+0x51c] ;  /* 0x00051c0001137983 */ /* 0x000ea80000300800 */
[----:B--2---:R2:W-:Y:S04]  /*8ff20*/  STS.128 [R0+0x280], R16 ;  /* 0x0002801000007388 */ /* 0x0045e80000000c00 */
[----:B--2---:R-:W2:Y:S04]  /*8ff30*/  LDL.LU R16, [R1+0x4a0] ;  /* 0x0004a00001107983 */ /* 0x004ea80000300800 */
[----:B------:R-:W2:Y:S04]  /*8ff40*/  LDL.LU R17, [R1+0x4a4] ;  /* 0x0004a40001117983 */ /* 0x000ea80000300800 */
[----:B------:R-:W2:Y:S04]  /*8ff50*/  LDL.LU R18, [R1+0x480] ;  /* 0x0004800001127983 */ /* 0x000ea80000300800 */
[----:B------:R-:W2:Y:S04]  /*8ff60*/  LDL.LU R19, [R1+0x484] ;  /* 0x0004840001137983 */ /* 0x000ea80000300800 */
[----:B---3--:R3:W-:Y:S04]  /*8ff70*/  STS.128 [R0+0x200], R20 ;  /* 0x0002001400007388 */ /* 0x0087e80000000c00 */
[----:B---3--:R-:W3:Y:S04]  /*8ff80*/  LDL.LU R20, [R1+0x4a8] ;  /* 0x0004a80001147983 */ /* 0x008ee80000300800 */
        /* <DEDUP_REMOVED lines=20> */
[----:B------:R-:W2:Y:S04]  /*900d0*/  LDS.128 R44, [R2] ;  /* 0x00000000022c7984 */ /* 0x000ea80000000c00 */
[----:B------:R-:W-:Y:S04]  /*900e0*/  LDS.128 R28, [R2+0x800] ;  /* 0x00080000021c7984 */ /* 0x000fe80000000c00 */
[----:B------:R-:W3:Y:S04]  /*900f0*/  LDS.128 R40, [R204] ;  /* 0x00000000cc287984 */ /* 0x000ee80000000c00 */
[----:B------:R-:W-:Y:S04]  /*90100*/  LDS.128 R24, [R204+0x800] ;  /* 0x00080000cc187984 */ /* 0x000fe80000000c00 */
[----:B------:R-:W1:Y:S04]  /*90110*/  LDS.128 R36, [R3] ;  /* 0x0000000003247984 */ /* 0x000e680000000c00 */
[----:B------:R-:W-:Y:S04]  /*90120*/  LDS.128 R20, [R3+0x800] ;  /* 0x0008000003147984 */ /* 0x000fe80000000c00 */
[----:B------:R-:W1:Y:S04]  /*90130*/  LDS.128 R32, [R252] ;  /* 0x00000000fc207984 */ /* 0x000e680000000c00 */
[----:B------:R-:W1:Y:S04]  /*90140*/  LDS.128 R16, [R252+0x800] ;  /* 0x00080000fc107984 */ /* 0x000e680000000c00 */
[----:B------:R-:W-:Y:S06]  /*90150*/  BAR.SYNC.DEFER_BLOCKING 0x0 ;  /* 0x0000000000007b1d */ /* 0x000fec0000010000 */
[----:B----4-:R4:W-:Y:S04]  /*90160*/  STS.128 [R0], R48 ;  /* 0x0000003000007388 */ /* 0x0109e80000000c00 */
[----:B----4-:R-:W4:Y:S04]  /*90170*/  LDL.LU R48, [R1+0x8e8] ;  /* 0x0008e80001307983 */ /* 0x010f280000300800 */
[----:B------:R-:W4:Y:S04]  /*90180*/  LDL.LU R49, [R1+0x8ec] ;  /* 0x0008ec0001317983 */ /* 0x000f280000300800 */
[----:B------:R-:W4:Y:S04]  /*90190*/  LDL.LU R50, [R1+0x8d8] ;  /* 0x0008d80001327983 */ /* 0x000f280000300800 */
[----:B------:R-:W4:Y:S04]  /*901a0*/  LDL.LU R51, [R1+0x8dc] ;  /* 0x0008dc0001337983 */ /* 0x000f280000300800 */
[----:B------:R-:W2:Y:S04]  /*901b0*/  LDL.LU R52, [R1+0x840] ;  /* 0x0008400001347983 */ /* 0x000ea80000300800 */
[----:B------:R-:W2:Y:S04]  /*901c0*/  LDL.LU R53, [R1+0x844] ;  /* 0x0008440001357983 */ /* 0x000ea80000300800 */
[----:B------:R-:W2:Y:S04]  /*901d0*/  LDL.LU R54, [R1+0x830] ;  /* 0x0008300001367983 */ /* 0x000ea80000300800 */
[----:B------:R-:W2:Y:S04]  /*901e0*/  LDL.LU R55, [R1+0x834] ;  /* 0x0008340001377983 */ /* 0x000ea80000300800 */
[----:B----4-:R4:W-:Y:S04]  /*901f0*/  STS.128 [R0+0x80], R48 ;  /* 0x0000803000007388 */ /* 0x0109e80000000c00 */
[----:B----4-:R-:W4:Y:S04]  /*90200*/  LDL.LU R48, [R1+0x848] ;  /* 0x0008480001307983 */ /* 0x010f280000300800 */
[----:B------:R-:W4:Y:S04]  /*90210*/  LDL.LU R49, [R1+0x84c] ;  /* 0x00084c0001317983 */ /* 0x000f280000300800 */
[----:B------:R-:W4:Y:S04]  /*90220*/  LDL.LU R50, [R1+0x838] ;  /* 0x0008380001327983 */ /* 0x000f280000300800 */
[----:B------:R-:W4:Y:S04]  /*90230*/  LDL.LU R51, [R1+0x83c] ;  /* 0x00083c0001337983 */ /* 0x000f280000300800 */
[----:B----4-:R4:W-:Y:S04]  /*90240*/  STS.128 [R0+0x280], R48 ;  /* 0x0002803000007388 */ /* 0x0109e80000000c00 */
[----:B----4-:R-:W4:Y:S04]  /*90250*/  LDL.LU R48, [R1+0x7a0] ;  /* 0x0007a00001307983 */ /* 0x010f280000300800 */
[----:B------:R-:W4:Y:S04]  /*90260*/  LDL.LU R49, [R1+0x7a4] ;  /* 0x0007a40001317983 */ /* 0x000f280000300800 */
[----:B------:R-:W4:Y:S04]  /*90270*/  LDL.LU R50, [R1+0x790] ;  /* 0x0007900001327983 */ /* 0x000f280000300800 */
[----:B------:R-:W4:Y:S04]  /*90280*/  LDL.LU R51, [R1+0x794] ;  /* 0x0007940001337983 */ /* 0x000f280000300800 */
[----:B--2---:R2:W-:Y:S04]  /*90290*/  STS.128 [R0+0x200], R52 ;  /* 0x0002003400007388 */ /* 0x0045e80000000c00 */
[----:B--2---:R-:W2:Y:S04]  /*902a0*/  LDL.LU R52, [R1+0x7a8] ;  /* 0x0007a80001347983 */ /* 0x004ea80000300800 */
        /* <DEDUP_REMOVED lines=13> */
[----:B------:R-:W3:Y:S04]  /*90380*/  LDL.LU R80, [R1+0x630] ;  /* 0x0006300001507983 */ /* 0x000ee80000300800 */
[----:B------:R-:W3:Y:S04]  /*90390*/  LDL.LU R81, [R1+0x634] ;  /* 0x0006340001517983 */ /* 0x000ee80000300800 */
[----:B------:R-:W3:Y:S04]  /*903a0*/  LDL.LU R82, [R1+0x5f0] ;  /* 0x0005f00001527983 */ /* 0x000ee80000300800 */
[----:B------:R-:W3:Y:S04]  /*903b0*/  LDL.LU R83, [R1+0x5f4] ;  /* 0x0005f40001537983 */ /* 0x000ee80000300800 */
[----:B--2---:R-:W-:Y:S04]  /*903c0*/  STS.128 [R0+0x480], R52 ;  /* 0x0004803400007388 */ /* 0x004fe80000000c00 */
[----:B----4-:R-:W-:Y:S04]  /*903d0*/  STS.128 [R0+0x680], R48 ;  /* 0x0006803000007388 */ /* 0x010fe80000000c00 */
[----:B------:R-:W-:Y:S06]  /*903e0*/  BAR.SYNC.DEFER_BLOCKING 0x0 ;  /* 0x0000000000007b1d */ /* 0x000fec0000010000 */
[----:B------:R-:W2:Y:S04]  /*903f0*/  LDS.128 R76, [R2] ;  /* 0x00000000024c7984 */ /* 0x000ea80000000c00 */
        /* <DEDUP_REMOVED lines=8> */
[----:B---3--:R3:W-:Y:S04]  /*90480*/  STS.128 [R0], R80 ;  /* 0x0000005000007388 */ /* 0x0087e80000000c00 */
[----:B---3--:R-:W3:Y:S04]  /*90490*/  LDL.LU R80, [R1+0x638] ;  /* 0x0006380001507983 */ /* 0x008ee80000300800 */
[----:B------:R-:W3:Y:S04]  /*904a0*/  LDL.LU R81, [R1+0x63c] ;  /* 0x00063c0001517983 */ /* 0x000ee80000300800 */
[----:B------:R-:W3:Y:S04]  /*904b0*/  LDL.LU R82, [R1+0x5f8] ;  /* 0x0005f80001527983 */ /* 0x000ee80000300800 */
[----:B------:R-:W3:Y:S04]  /*904c0*/  LDL.LU R83, [R1+0x5fc] ;  /* 0x0005fc0001537983 */ /* 0x000ee80000300800 */
[----:B------:R-:W4:Y:S04]  /*904d0*/  LDL.LU R84, [R1+0x500] ;  /* 0x0005000001547983 */ /* 0x000f280000300800 */
[----:B------:R-:W4:Y:S04]  /*904e0*/  LDL.LU R85, [R1+0x504] ;  /* 0x0005040001557983 */ /* 0x000f280000300800 */
[----:B------:R-:W4:Y:S04]  /*904f0*/  LDL.LU R86, [R1+0x4f0] ;  /* 0x0004f00001567983 */ /* 0x000f280000300800 */
[----:B------:R-:W4:Y:S04]  /*90500*/  LDL.LU R87, [R1+0x4f4] ;  /* 0x0004f40001577983 */ /* 0x000f280000300800 */
[----:B---3--:R3:W-:Y:S04]  /*90510*/  STS.128 [R0+0x80], R80 ;  /* 0x0000805000007388 */ /* 0x0087e80000000c00 */
[----:B---3--:R-:W3:Y:S04]  /*90520*/  LDL.LU R80, [R1+0x508] ;  /* 0x0005080001507983 */ /* 0x008ee80000300800 */
[----:B------:R-:W3:Y:S04]  /*90530*/  LDL.LU R81, [R1+0x50c] ;  /* 0x00050c0001517983 */ /* 0x000ee80000300800 */
[----:B------:R-:W3:Y:S04]  /*90540*/  LDL.LU R82, [R1+0x4f8] ;  /* 0x0004f80001527983 */ /* 0x000ee80000300800 */
[----:B------:R-:W3:Y:S04]  /*90550*/  LDL.LU R83, [R1+0x4fc] ;  /* 0x0004fc0001537983 */ /* 0x000ee80000300800 */
[----:B---3--:R3:W-:Y:S04]  /*90560*/  STS.128 [R0+0x280], R80 ;  /* 0x0002805000007388 */ /* 0x0087e80000000c00 */
[----:B---3--:R-:W3:Y:S04]  /*90570*/  LDL.LU R80, [R1+0x3b0] ;  /* 0x0003b00001507983 */ /* 0x008ee80000300800 */
[----:B------:R-:W3:Y:S04]  /*90580*/  LDL.LU R81, [R1+0x3b4] ;  /* 0x0003b40001517983 */ /* 0x000ee80000300800 */
[----:B------:R-:W3:Y:S04]  /*90590*/  LDL.LU R82, [R1+0x3c0] ;  /* 0x0003c00001527983 */ /* 0x000ee80000300800 */
[----:B------:R-:W3:Y:S04]  /*905a0*/  LDL.LU R83, [R1+0x3c4] ;  /* 0x0003c40001537983 */ /* 0x000ee80000300800 */
[----:B----4-:R4:W-:Y:S04]  /*905b0*/  STS.128 [R0+0x200], R84 ;  /* 0x0002005400007388 */ /* 0x0109e80000000c00 */
[----:B----4-:R-:W4:Y:S04]  /*905c0*/  LDL.LU R84, [R1+0x3b8] ;  /* 0x0003b80001547983 */ /* 0x010f280000300800 */
        /* <DEDUP_REMOVED lines=17> */
[----:B----4-:R-:W-:Y:S04]  /*906e0*/  STS.128 [R0+0x480], R84 ;  /* 0x0004805400007388 */ /* 0x010fe80000000c00 */
[----:B---3--:R-:W-:Y:S04]  /*906f0*/  STS.128 [R0+0x680], R80 ;  /* 0x0006805000007388 */ /* 0x008fe80000000c00 */
[----:B------:R-:W-:Y:S06]  /*90700*/  BAR.SYNC.DEFER_BLOCKING 0x0 ;  /* 0x0000000000007b1d */ /* 0x000fec0000010000 */
[----:B------:R-:W3:Y:S04]  /*90710*/  LDS.128 R108, [R2] ;  /* 0x00000000026c7984 */ /* 0x000ee80000000c00 */
[----:B------:R-:W-:Y:S04]  /*90720*/  LDS.128 R92, [R2+0x800] ;  /* 0x00080000025c7984 */ /* 0x000fe80000000c00 */
[----:B------:R-:W4:Y:S04]  /*90730*/  LDS.128 R104, [R204] ;  /* 0x00000000cc687984 */ /* 0x000f280000000c00 */
[----:B------:R-:W-:Y:S04]  /*90740*/  LDS.128 R88, [R204+0x800] ;  /* 0x00080000cc587984 */ /* 0x000fe80000000c00 */
[----:B------:R-:W1:Y:S04]  /*90750*/  LDS.128 R100, [R3] ;  /* 0x0000000003647984 */ /* 0x000e680000000c00 */
[----:B------:R-:W-:Y:S04]  /*90760*/  LDS.128 R84, [R3+0x800] ;  /* 0x0008000003547984 */ /* 0x000fe80000000c00 */
[----:B------:R-:W1:Y:S04]  /*90770*/  LDS.128 R96, [R252] ;  /* 0x00000000fc607984 */ /* 0x000e680000000c00 */
[----:B------:R-:W1:Y:S04]  /*90780*/  LDS.128 R80, [R252+0x800] ;  /* 0x00080000fc507984 */ /* 0x000e680000000c00 */
[----:B------:R-:W-:Y:S06]  /*90790*/  BAR.SYNC.DEFER_BLOCKING 0x0 ;  /* 0x0000000000007b1d */ /* 0x000fec0000010000 */
[----:B--2---:R2:W-:Y:S04]  /*907a0*/  STS.128 [R0], R112 ;  /* 0x0000007000007388 */ /* 0x0045e80000000c00 */
        /* <DEDUP_REMOVED lines=13> */
[----:B---3--:R-:W-:Y:S04]  /*90880*/  STS.128 [R0+0x200], R116 ;  /* 0x0002007400007388 */ /* 0x008fe80000000c00 */
[----:B--2---:R2:W-:Y:S04]  /*90890*/  STS.128 [R0+0x280], R112 ;  /* 0x0002807000007388 */ /* 0x0045e80000000c00 */
        /* <DEDUP_REMOVED lines=12> */
[----:B--2---:R2:W-:Y:S02]  /*90960*/  STS.128 [R0+0x400], R112 ;  /* 0x0004007000007388 */ /* 0x0045e40000000c00 */
[----:B--2---:R-:W-:Y:S01]  /*90970*/  IMAD.MOV.U32 R114, RZ, RZ, R192 ;  /* 0x000000ffff727224 */ /* 0x004fe200078e00c0 */
[----:B------:R-:W-:Y:S01]  /*90980*/  MOV R113, R189 ;  /* 0x000000bd00717202 */ /* 0x000fe20000000f00 */
[----:B------:R-:W-:Y:S01]  /*90990*/  IMAD.MOV.U32 R115, RZ, RZ, R193 ;  /* 0x000000ffff737224 */ /* 0x000fe200078e00c1 */
[----:B------:R-:W-:Y:S01]  /*909a0*/  MOV R192, R190 ;  /* 0x000000be00c07202 */ /* 0x000fe20000000f00 */
[----:B------:R-:W-:-:S02]  /*909b0*/  IMAD.MOV.U32 R112, RZ, RZ, R188 ;  /* 0x000000ffff707224 */ /* 0x000fc400078e00bc */
[----:B------:R-:W-:Y:S01]  /*909c0*/  IMAD.MOV.U32 R193, RZ, RZ, R191 ;  /* 0x000000ffffc17224 */ /* 0x000fe200078e00bf */
[----:B---3--:R-:W-:Y:S04]  /*909d0*/  STS.128 [R0+0x480], R116 ;  /* 0x0004807400007388 */ /* 0x008fe80000000c00 */
[----:B------:R-:W-:Y:S04]  /*909e0*/  STS.128 [R0+0x600], R112 ;  /* 0x0006007000007388 */ /* 0x000fe80000000c00 */
[----:B------:R-:W-:Y:S04]  /*909f0*/  STS.128 [R0+0x680], R192 ;  /* 0x000680c000007388 */ /* 0x000fe80000000c00 */
        /* <DEDUP_REMOVED lines=91> */
[----:B------:R-:W-:Y:S01]  /*90fb0*/  IMAD.MOV.U32 R201, RZ, RZ, R199 ;  /* 0x000000ffffc97224 */ /* 0x000fe200078e00c7 */
[----:B--2---:R2:W-:Y:S04]  /*90fc0*/  STS.128 [R0+0x400], R176 ;  /* 0x000400b000007388 */ /* 0x0045e80000000c00 */
[----:B--2---:R-:W2:Y:S04]  /*90fd0*/  LDL.LU R176, [R1+0x5c0] ;  /* 0x0005c00001b07983 */ /* 0x004ea80000300800 */
[----:B------:R-:W2:Y:S04]  /*90fe0*/  LDL.LU R177, [R1+0x5c4] ;  /* 0x0005c40001b17983 */ /* 0x000ea80000300800 */
[----:B------:R-:W2:Y:S04]  /*90ff0*/  LDL.LU R178, [R1+0x5b0] ;  /* 0x0005b00001b27983 */ /* 0x000ea80000300800 */
[----:B------:R-:W2:Y:S04]  /*91000*/  LDL.LU R179, [R1+0x5b4] ;  /* 0x0005b40001b37983 */ /* 0x000ea80000300800 */
[----:B---3--:R-:W-:Y:S04]  /*91010*/  STS.128 [R0+0x480], R180 ;  /* 0x000480b400007388 */ /* 0x008fe80000000c00 */
[----:B------:R-:W-:Y:S04]  /*91020*/  STS.128 [R0+0x600], R184 ;  /* 0x000600b800007388 */ /* 0x000fe80000000c00 */
[----:B------:R-:W-:Y:S04]  /*91030*/  STS.128 [R0+0x680], R200 ;  /* 0x000680c800007388 */ /* 0x000fe80000000c00 */
[----:B------:R-:W-:Y:S06]  /*91040*/  BAR.SYNC.DEFER_BLOCKING 0x0 ;  /* 0x0000000000007b1d */ /* 0x000fec0000010000 */
[----:B------:R-:W-:Y:S04]  /*91050*/  LDS.128 R188, [R204] ;  /* 0x00000000ccbc7984 */ /* 0x000fe80000000c00 */
[----:B------:R-:W-:Y:S04]  /*91060*/  LDS.128 R192, [R204+0x800] ;  /* 0x00080000ccc07984 */ /* 0x000fe80000000c00 */
[----:B------:R-:W3:Y:S04]  /*91070*/  LDS.128 R180, [R2] ;  /* 0x0000000002b47984 */ /* 0x000ee80000000c00 */
[----:B------:R-:W-:Y:S04]  /*91080*/  LDS.128 R184, [R2+0x800] ;  /* 0x0008000002b87984 */ /* 0x000fe80000000c00 */
[----:B------:R-:W-:Y:S04]  /*91090*/  LDS.128 R196, [R3] ;  /* 0x0000000003c47984 */ /* 0x000fe80000000c00 */
[----:B------:R-:W-:Y:S04]  /*910a0*/  LDS.128 R200, [R3+0x800] ;  /* 0x0008000003c87984 */ /* 0x000fe80000000c00 */
[----:B------:R-:W-:Y:S04]  /*910b0*/  LDS.128 R204, [R252] ;  /* 0x00000000fccc7984 */ /* 0x000fe80000000c00 */
[----:B------:R-:W-:Y:S04]  /*910c0*/  LDS.128 R208, [R252+0x800] ;  /* 0x00080000fcd07984 */ /* 0x000fe80000000c00 */
        /* <DEDUP_REMOVED lines=15> */
[----:B------:R-:W3:Y:S04]  /*911c0*/  LDL.LU R251, [R1+0xa58] ;  /* 0x000a580001fb7983 */ /* 0x000ee80000300800 */
        /* <DEDUP_REMOVED lines=10> */
[----:B------:R-:W3:Y:S04]  /*91270*/  LDL.LU R223, [R1+0x3fc] ;  /* 0x0003fc0001df7983 */ /* 0x000ee80000300800 */
[----:B------:R-:W4:Y:S04]  /*91280*/  LDL.LU R242, [R1+0xa5c] ;  /* 0x000a5c0001f27983 */ /* 0x000f280000300800 */
[----:B------:R-:W4:Y:S04]  /*91290*/  LDL.LU R245, [R1+0x10] ;  /* 0x0000100001f57983 */ /* 0x000f280000300800 */
        /* <DEDUP_REMOVED lines=9> */
[----:B------:R-:W3:Y:S04]  /*91330*/  LDL.LU R250, [R1+0xa60] ;  /* 0x000a600001fa7983 */ /* 0x000ee80000300800 */
        /* <DEDUP_REMOVED lines=9> */
[----:B------:R-:W-:Y:S01]  /*913d0*/  ISETP.GE.AND P0, PT, R251, c[0x0][0x178], PT ;  /* 0x00005e00fb007a0c */ /* 0x000fe20003f06270 */
[----:B----4-:R-:W-:-:S02]  /*913e0*/  IMAD R3, R242, c[0x0][0x198], RZ ;  /* 0x00006600f2037a24 */ /* 0x010fc400078e02ff */
[----:B------:R-:W4:Y:S01]  /*913f0*/  LDL.LU R246, [R1+0x64] ;  /* 0x0000640001f67983 */ /* 0x000f220000300800 */
[----:B------:R-:W-:-:S03]  /*91400*/  ISETP.LT.AND P0, PT, R242, c[0x0][0x17c], !P0 ;  /* 0x00005f00f2007a0c */ /* 0x000fc60004701270 */
[----:B--2---:R2:W-:Y:S02]  /*91410*/  STS.128 [R0+0x680], R176 ;  /* 0x000680b000007388 */ /* 0x0045e40000000c00 */
[----:B--2---:R-:W-:Y:S02]  /*91420*/  IMAD R0, R251, c[0x0][0x194], RZ ;  /* 0x00006500fb007a24 */ /* 0x004fe400078e02ff */
[----:B------:R-:W-:Y:S03]  /*91430*/  BAR.SYNC.DEFER_BLOCKING 0x0 ;  /* 0x0000000000007b1d */ /* 0x000fe60000010000 */
[----:B------:R-:W-:-:S04]  /*91440*/  LEA R220, P1, R0, c[0x0][0x170], 0x2 ;  /* 0x00005c0000dc7a11 */ /* 0x000fc800078210ff */
[----:B------:R-:W-:-:S05]  /*91450*/  LEA.HI.X.SX32 R221, R0, c[0x0][0x174], 0x2, P1 ;  /* 0x00005d0000dd7a11 */ /* 0x000fca00008f16ff */
[----:B------:R-:W-:-:S05]  /*91460*/  IMAD.WIDE R176, R3, 0x4, R220 ;  /* 0x0000000403b07825 */ /* 0x000fca00078e02dc */
[----:B------:R2:W-:Y:S04]  /*91470*/  @P0 STG.E [R176.64], R249 ;  /* 0x000000f9b0000986 */ /* 0x0005e8000c101904 */
[----:B--2---:R-:W2:Y:S01]  /*91480*/  LDL.LU R249, [R1+0x24] ;  /* 0x0000240001f97983 */ /* 0x004ea20000300800 */
[----:B------:R-:W-:Y:S02]  /*91490*/  MOV R176, c[0x0][0x194] ;  /* 0x0000650000b07a02 */ /* 0x000fe40000000f00 */
[----:B------:R-:W-:-:S03]  /*914a0*/  ISETP.GE.AND P0, PT, R242, c[0x0][0x17c], PT ;  /* 0x00005f00f2007a0c */ /* 0x000fc60003f06270 */
[----:B------:R-:W-:Y:S01]  /*914b0*/  IMAD R0, R176, 0x80, R0 ;  /* 0x00000080b0007824 */ /* 0x000fe200078e0200 */
[----:B---3--:R-:W-:-:S04]  /*914c0*/  ISETP.LT.AND P0, PT, R250, c[0x0][0x178], !P0 ;  /* 0x00005e00fa007a0c */ /* 0x008fc80004701270 */
[----:B------:R-:W-:-:S04]  /*914d0*/  LEA R176, P1, R0, c[0x0][0x170], 0x2 ;  /* 0x00005c0000b07a11 */ /* 0x000fc800078210ff */
[----:B------:R-:W-:-:S05]  /*914e0*/  LEA.HI.X.SX32 R177, R0, c[0x0][0x174], 0x2, P1 ;  /* 0x00005d0000b17a11 */ /* 0x000fca00008f16ff */
[----:B------:R-:W-:-:S05]  /*914f0*/  IMAD.WIDE R178, R3, 0x4, R176 ;  /* 0x0000000403b27825 */ /* 0x000fca00078e02b0 */
[----:B------:R3:W-:Y:S01]  /*91500*/  @P0 STG.E [R178.64], R245 ;  /* 0x000000f5b2000986 */ /* 0x0007e2000c101904 */
[----:B------:R-:W-:-:S04]  /*91510*/  ISETP.GE.AND P0, PT, R241, c[0x0][0x17c], PT ;  /* 0x00005f00f1007a0c */ /* 0x000fc80003f06270 */
[----:B------:R-:W-:Y:S02]  /*91520*/  ISETP.LT.AND P1, PT, R251, c[0x0][0x178], !P0 ;  /* 0x00005e00fb007a0c */ /* 0x000fe40004721270 */
[----:B------:R-:W-:Y:S02]  /*91530*/  IADD3 R0, R3, c[0x0][0x198], RZ ;  /* 0x0000660003007a10 */ /* 0x000fe40007ffe0ff */
[----:B------:R-:W-:Y:S01]  /*91540*/  ISETP.LT.AND P0, PT, R250, c[0x0][0x178], !P0 ;  /* 0x00005e00fa007a0c */ /* 0x000fe20004701270 */
[----:B------:R-:W2:Y:S02]  /*91550*/  LDL.LU R3, [R1+0x1ca0] ;  /* 0x001ca00001037983 */ /* 0x000ea40000300800 */
[C---:B---3--:R-:W-:Y:S02]  /*91560*/  IMAD.WIDE R178, R0.reuse, 0x4, R220 ;  /* 0x0000000400b27825 */ /* 0x048fe400078e02dc */
[----:B------:R-:W3:Y:S04]  /*91570*/  LDL.LU R245, [R1+0x80] ;  /* 0x0000800001f57983 */ /* 0x000ee80000300800 */
[----:B------:R1:W-:Y:S02]  /*91580*/  @P1 STG.E [R178.64], R244 ;  /* 0x000000f4b2001986 */ /* 0x0003e4000c101904 */
[----:B-1----:R-:W-:-:S02]  /*91590*/  IMAD.WIDE R178, R0, 0x4, R176 ;  /* 0x0000000400b27825 */ /* 0x002fc400078e02b0 */
[----:B------:R-:W3:Y:S04]  /*915a0*/  LDL.LU R244, [R1+0x30] ;  /* 0x0000300001f47983 */ /* 0x000ee80000300800 */
[----:B------:R1:W-:Y:S01]  /*915b0*/  @P0 STG.E [R178.64], R248 ;  /* 0x000000f8b2000986 */ /* 0x0003e2000c101904 */
[----:B------:R-:W-:-:S04]  /*915c0*/  ISETP.GE.AND P0, PT, R223, c[0x0][0x17c], PT ;  /* 0x00005f00df007a0c */ /* 0x000fc80003f06270 */
[----:B------:R-:W-:Y:S02]  /*915d0*/  ISETP.LT.AND P1, PT, R251, c[0x0][0x178], !P0 ;  /* 0x00005e00fb007a0c */ /* 0x000fe40004721270 */
[----:B------:R-:W-:Y:S02]  /*915e0*/  IADD3 R0, R0, c[0x0][0x198], RZ ;  /* 0x0000660000007a10 */ /* 0x000fe40007ffe0ff */
[----:B------:R-:W-:-:S03]  /*915f0*/  ISETP.LT.AND P0, PT, R250, c[0x0][0x178], !P0 ;  /* 0x00005e00fa007a0c */ /* 0x000fc60004701270 */
[C---:B-1----:R-:W-:Y:S01]  /*91600*/  IMAD.WIDE R178, R0.reuse, 0x4, R220 ;  /* 0x0000000400b27825 */ /* 0x042fe200078e02dc */
[----:B------:R-:W3:Y:S05]  /*91610*/  LDL.LU R248, [R1+0x84] ;  /* 0x0000840001f87983 */ /* 0x000eea0000300800 */
[----:B------:R1:W-:Y:S02]  /*91620*/  @P1 STG.E [R178.64], R240 ;  /* 0x000000f0b2001986 */ /* 0x0003e4000c101904 */
[----:B-1----:R-:W-:-:S05]  /*91630*/  IMAD.WIDE R178, R0, 0x4, R176 ;  /* 0x0000000400b27825 */ /* 0x002fca00078e02b0 */
[----:B------:R1:W-:Y:S01]  /*91640*/  @P0 STG.E [R178.64], R247 ;  /* 0x000000f7b2000986 */ /* 0x0003e2000c101904 */
[----:B------:R-:W-:-:S03]  /*91650*/  ISETP.GE.AND P0, PT, R222, c[0x0][0x17c], PT ;  /* 0x00005f00de007a0c */ /* 0x000fc60003f06270 */
[----:B------:R-:W3:Y:S01]  /*91660*/  LDL.LU R222, [R1+0x1ca4] ;  /* 0x001ca40001de7983 */ /* 0x000ee20000300800 */
[----:B------:R-:W-:Y:S02]  /*91670*/  ISETP.LT.AND P1, PT, R251, c[0x0][0x178], !P0 ;  /* 0x00005e00fb007a0c */ /* 0x000fe40004721270 */
[----:B------:R-:W-:Y:S01]  /*91680*/  IADD3 R0, R0, c[0x0][0x198], RZ ;  /* 0x0000660000007a10 */ /* 0x000fe20007ffe0ff */
[----:B------:R-:W3:Y:S01]  /*91690*/  LDL.LU R241, [R1+0x1cb4] ;  /* 0x001cb40001f17983 */ /* 0x000ee20000300800 */
[----:B------:R-:W-:-:S03]  /*916a0*/  ISETP.LT.AND P0, PT, R250, c[0x0][0x178], !P0 ;  /* 0x00005e00fa007a0c */ /* 0x000fc60004701270 */
[C---:B-1----:R-:W-:Y:S01]  /*916b0*/  IMAD.WIDE R178, R0.reuse, 0x4, R220 ;  /* 0x0000000400b27825 */ /* 0x042fe200078e02dc */
[----:B------:R-:W3:Y:S04]  /*916c0*/  LDL.LU R240, [R1+0x1cb0] ;  /* 0x001cb00001f07983 */ /* 0x000ee80000300800 */
[----:B------:R-:W3:Y:S04]  /*916d0*/  LDL.LU R223, [R1+0x1cac] ;  /* 0x001cac0001df7983 */ /* 0x000ee80000300800 */
[----:B----4-:R1:W-:Y:S02]  /*916e0*/  @P1 STG.E [R178.64], R246 ;  /* 0x000000f6b2001986 */ /* 0x0103e4000c101904 */
[----:B-1----:R-:W-:-:S05]  /*916f0*/  IMAD.WIDE R178, R0, 0x4, R176 ;  /* 0x0000000400b27825 */ /* 0x002fca00078e02b0 */
[----:B--2---:R1:W-:Y:S04]  /*91700*/  @P0 STG.E [R178.64], R249 ;  /* 0x000000f9b2000986 */ /* 0x0043e8000c101904 */
[----:B-1----:R-:W2:Y:S01]  /*91710*/  LDL.LU R249, [R1+0x34] ;  /* 0x0000340001f97983 */ /* 0x002ea20000300800 */
[----:B------:R-:W-:-:S05]  /*91720*/  IADD3 R0, R0, c[0x0][0x198], RZ ;  /* 0x0000660000007a10 */ /* 0x000fca0007ffe0ff */
[----:B------:R-:W-:Y:S01]  /*91730*/  IMAD.WIDE R178, R0, 0x4, R220 ;  /* 0x0000000400b27825 */ /* 0x000fe200078e02dc */
[----:B------:R-:W-:Y:S02]  /*91740*/  ISETP.GE.AND P0, PT, R3, c[0x0][0x17c], PT ;  /* 0x00005f0003007a0c */ /* 0x000fe40003f06270 */
[----:B------:R-:W4:Y:S02]  /*91750*/  LDL.LU R3, [R1+0x1ca8] ;  /* 0x001ca80001037983 */ /* 0x000f240000300800 */
[----:B------:R-:W-:Y:S02]  /*91760*/  ISETP.LT.AND P1, PT, R251, c[0x0][0x178], !P0 ;  /* 0x00005e00fb007a0c */ /* 0x000fe40004721270 */
[----:B------:R-:W-:Y:S01]  /*91770*/  ISETP.LT.AND P0, PT, R250, c[0x0][0x178], !P0 ;  /* 0x00005e00fa007a0c */ /* 0x000fe20004701270 */
[----:B------:R-:W4:Y:S04]  /*91780*/  LDL.LU R243, [R1+0xa0] ;  /* 0x0000a00001f37983 */ /* 0x000f280000300800 */
[----:B------:R-:W4:Y:S06]  /*91790*/  LDL.LU R246, [R1+0x50] ;  /* 0x0000500001f67983 */ /* 0x000f2c0000300800 */
[----:B---3--:R1:W-:Y:S02]  /*917a0*/  @P1 STG.E [R178.64], R245 ;  /* 0x000000f5b2001986 */ /* 0x0083e4000c101904 */
[C---:B-1----:R-:W-:Y:S01]  /*917b0*/  IMAD.WIDE R178, R0.reuse, 0x4, R176 ;  /* 0x0000000400b27825 */ /* 0x042fe200078e02b0 */
[----:B------:R-:W-:-:S04]  /*917c0*/  IADD3 R0, R0, c[0x0][0x198], RZ ;  /* 0x0000660000007a10 */ /* 0x000fc80007ffe0ff */
[----:B------:R1:W-:Y:S02]  /*917d0*/  @P0 STG.E [R178.64], R244 ;  /* 0x000000f4b2000986 */ /* 0x0003e4000c101904 */
[----:B-1----:R-:W-:Y:S01]  /*917e0*/  IMAD.WIDE R178, R0, 0x4, R220 ;  /* 0x0000000400b27825 */ /* 0x002fe200078e02dc */
[----:B------:R-:W-:Y:S02]  /*917f0*/  ISETP.GE.AND P6, PT, R222, c[0x0][0x17c], PT ;  /* 0x00005f00de007a0c */ /* 0x000fe40003fc6270 */
[----:B------:R-:W3:Y:S02]  /*91800*/  LDL.LU R222, [R1+0x1cb8] ;  /* 0x001cb80001de7983 */ /* 0x000ee40000300800 */
[----:B------:R-:W-:Y:S02]  /*91810*/  ISETP.LT.AND P0, PT, R251, c[0x0][0x178], !P6 ;  /* 0x00005e00fb007a0c */ /* 0x000fe40007701270 */
[----:B------:R-:W3:Y:S01]  /*91820*/  LDL.LU R245, [R1+0xa4] ;  /* 0x0000a40001f57983 */ /* 0x000ee20000300800 */
[----:B------:R-:W-:-:S03]  /*91830*/  ISETP.LT.AND P6, PT, R250, c[0x0][0x178], !P6 ;  /* 0x00005e00fa007a0c */ /* 0x000fc600077c1270 */
[----:B------:R-:W3:Y:S01]  /*91840*/  LDL.LU R244, [R1+0x54] ;  /* 0x0000540001f47983 */ /* 0x000ee20000300800 */
[----:B------:R-:W-:-:S03]  /*91850*/  ISETP.GE.AND P3, PT, R241, c[0x0][0x17c], PT ;  /* 0x00005f00f1007a0c */ /* 0x000fc60003f66270 */
[----:B------:R-:W3:Y:S04]  /*91860*/  LDL.LU R242, [R1+0xc0] ;  /* 0x0000c00001f27983 */ /* 0x000ee80000300800 */
[----:B------:R1:W-:Y:S01]  /*91870*/  @P0 STG.E [R178.64], R248 ;  /* 0x000000f8b2000986 */ /* 0x0003e2000c101904 */
[----:B------:R-:W-:-:S03]  /*91880*/  ISETP.GE.AND P0, PT, R240, c[0x0][0x17c], PT ;  /* 0x00005f00f0007a0c */ /* 0x000fc60003f06270 */
[----:B------:R-:W3:Y:S01]  /*91890*/  LDL.LU R241, [R1+0x1cbc] ;  /* 0x001cbc0001f17983 */ /* 0x000ee20000300800 */
[----:B-1----:R-:W-:-:S03]  /*918a0*/  IMAD.WIDE R178, R0, 0x4, R176 ;  /* 0x0000000400b27825 */ /* 0x002fc600078e02b0 */
[----:B------:R-:W3:Y:S04]  /*918b0*/  LDL.LU R248, [R1+0x70] ;  /* 0x0000700001f87983 */ /* 0x000ee80000300800 */
[----:B------:R-:W3:Y:S04]  /*918c0*/  LDL.LU R240, [R1+0x1cc0] ;  /* 0x001cc00001f07983 */ /* 0x000ee80000300800 */
[----:B--2---:R1:W-:Y:S04]  /*918d0*/  @P6 STG.E [R178.64], R249 ;  /* 0x000000f9b2006986 */ /* 0x0043e8000c101904 */
[----:B-1----:R-:W2:Y:S01]  /*918e0*/  LDL.LU R249, [R1+0xc4] ;  /* 0x0000c40001f97983 */ /* 0x002ea20000300800 */
[----:B------:R-:W-:-:S02]  /*918f0*/  ISETP.LT.AND P5, PT, R251, c[0x0][0x178], !P3 ;  /* 0x00005e00fb007a0c */ /* 0x000fc40005fa1270 */
[----:B------:R-:W-:Y:S01]  /*91900*/  ISETP.LT.AND P3, PT, R250, c[0x0][0x178], !P3 ;  /* 0x00005e00fa007a0c */ /* 0x000fe20005f61270 */
[----:B------:R-:W2:Y:S01]  /*91910*/  LDL.LU R247, [R1+0x74] ;  /* 0x0000740001f77983 */ /* 0x000ea20000300800 */
[----:B------:R-:W-:Y:S02]  /*91920*/  ISETP.GE.AND P2, PT, R223, c[0x0][0x17c], PT ;  /* 0x00005f00df007a0c */ /* 0x000fe40003f46270 */
[----:B------:R-:W-:Y:S02]  /*91930*/  ISETP.LT.AND P6, PT, R251, c[0x0][0x178], !P0 ;  /* 0x00005e00fb007a0c */ /* 0x000fe400047c1270 */
[----:B----4-:R-:W-:Y:S02]  /*91940*/  ISETP.GE.AND P4, PT, R3, c[0x0][0x17c], PT ;  /* 0x00005f0003007a0c */ /* 0x010fe40003f86270 */
[----:B------:R-:W-:Y:S02]  /*91950*/  IADD3 R3, R0, c[0x0][0x198], RZ ;  /* 0x0000660000037a10 */ /* 0x000fe40007ffe0ff */
[----:B------:R-:W-:-:S03]  /*91960*/  ISETP.LT.AND P0, PT, R250, c[0x0][0x178], !P0 ;  /* 0x00005e00fa007a0c */ /* 0x000fc60004701270 */
[----:B------:R-:W-:Y:S01]  /*91970*/  IMAD.WIDE R178, R3, 0x4, R176 ;  /* 0x0000000403b27825 */ /* 0x000fe200078e02b0 */
[----:B---3--:R-:W-:-:S03]  /*91980*/  ISETP.GE.AND P1, PT, R222, c[0x0][0x17c], PT ;  /* 0x00005f00de007a0c */ /* 0x008fc60003f26270 */
[C---:B------:R-:W-:Y:S01]  /*91990*/  IMAD.WIDE R222, R3.reuse, 0x4, R220 ;  /* 0x0000000403de7825 */ /* 0x040fe200078e02dc */
[----:B------:R-:W-:-:S04]  /*919a0*/  IADD3 R3, R3, c[0x0][0x198], RZ ;  /* 0x0000660003037a10 */ /* 0x000fc80007ffe0ff */
[----:B------:R1:W-:Y:S01]  /*919b0*/  @P5 STG.E [R222.64], R243 ;  /* 0x000000f3de005986 */ /* 0x0003e2000c101904 */
[----:B------:R-:W-:Y:S02]  /*919c0*/  ISETP.LT.AND P5, PT, R251, c[0x0][0x178], !P2 ;  /* 0x00005e00fb007a0c */ /* 0x000fe400057a1270 */
[----:B------:R-:W-:Y:S01]  /*919d0*/  ISETP.LT.AND P2, PT, R250, c[0x0][0x178], !P2 ;  /* 0x00005e00fa007a0c */ /* 0x000fe20005741270 */
[----:B------:R3:W-:Y:S01]  /*919e0*/  @P3 STG.E [R178.64], R246 ;  /* 0x000000f6b2003986 */ /* 0x0007e2000c101904 */
[C---:B------:R-:W-:Y:S01]  /*919f0*/  IADD3 R0, R3.reuse, c[0x0][0x198], RZ ;  /* 0x0000660003007a10 */ /* 0x040fe20007ffe0ff */
[----:B-1----:R-:W-:-:S04]  /*91a00*/  IMAD.WIDE R222, R3, 0x4, R220 ;  /* 0x0000000403de7825 */ /* 0x002fc800078e02dc */
[----:B---3--:R-:W-:Y:S01]  /*91a10*/  IMAD.WIDE R178, R3, 0x4, R176 ;  /* 0x0000000403b27825 */ /* 0x008fe200078e02b0 */
[----:B------:R1:W-:Y:S01]  /*91a20*/  @P6 STG.E [R222.64], R245 ;  /* 0x000000f5de006986 */ /* 0x0003e2000c101904 */
[----:B------:R-:W-:-:S03]  /*91a30*/  ISETP.LT.AND P6, PT, R251, c[0x0][0x178], !P4 ;  /* 0x00005e00fb007a0c */ /* 0x000fc600067c1270 */
[----:B------:R3:W-:Y:S01]  /*91a40*/  @P0 STG.E [R178.64], R244 ;  /* 0x000000f4b2000986 */ /* 0x0007e2000c101904 */
[C---:B------:R-:W-:Y:S01]  /*91a50*/  IADD3 R3, R0.reuse, c[0x0][0x198], RZ ;  /* 0x0000660000037a10 */ /* 0x040fe20007ffe0ff */
[----:B-1----:R-:W-:-:S04]  /*91a60*/  IMAD.WIDE R222, R0, 0x4, R220 ;  /* 0x0000000400de7825 */ /* 0x002fc800078e02dc */
[----:B---3--:R-:W-:Y:S01]  /*91a70*/  IMAD.WIDE R178, R0, 0x4, R176 ;  /* 0x0000000400b27825 */ /* 0x008fe200078e02b0 */
[----:B------:R-:W-:Y:S01]  /*91a80*/  @P5 STG.E [R222.64], R242 ;  /* 0x000000f2de005986 */ /* 0x000fe2000c101904 */
[----:B------:R-:W-:-:S03]  /*91a90*/  ISETP.GE.AND P3, PT, R241, c[0x0][0x17c], PT ;  /* 0x00005f00f1007a0c */ /* 0x000fc60003f66270 */
[----:B------:R1:W-:Y:S01]  /*91aa0*/  @P2 STG.E [R178.64], R248 ;  /* 0x000000f8b2002986 */ /* 0x0003e2000c101904 */
[----:B------:R-:W-:-:S03]  /*91ab0*/  ISETP.GE.AND P0, PT, R240, c[0x0][0x17c], PT ;  /* 0x00005f00f0007a0c */ /* 0x000fc60003f06270 */
[----:B------:R-:W3:Y:S04]  /*91ac0*/  LDL.LU R241, [R1+0x1cc4] ;  /* 0x001cc40001f17983 */ /* 0x000ee80000300800 */
[----:B------:R-:W4:Y:S01]  /*91ad0*/  LDL.LU R246, [R1+0x90] ;  /* 0x0000900001f67983 */ /* 0x000f220000300800 */
[----:B-1----:R-:W-:-:S03]  /*91ae0*/  IMAD.WIDE R178, R3, 0x4, R220 ;  /* 0x0000000403b27825 */ /* 0x002fc600078e02dc */
[----:B------:R-:W4:Y:S01]  /*91af0*/  LDL.LU R240, [R1+0x1cc8] ;  /* 0x001cc80001f07983 */ /* 0x000f220000300800 */
[----:B------:R-:W-:-:S03]  /*91b00*/  IADD3 R0, R3, c[0x0][0x198], RZ ;  /* 0x0000660003007a10 */ /* 0x000fc60007ffe0ff */
[----:B------:R-:W4:Y:S04]  /*91b10*/  LDL.LU R245, [R1+0xe4] ;  /* 0x0000e40001f57983 */ /* 0x000f280000300800 */
[----:B------:R-:W4:Y:S04]  /*91b20*/  LDL.LU R244, [R1+0x94] ;  /* 0x0000940001f47983 */ /* 0x000f280000300800 */
[----:B------:R-:W4:Y:S04]  /*91b30*/  LDL.LU R242, [R1+0x1ccc] ;  /* 0x001ccc0001f27983 */ /* 0x000f280000300800 */
[----:B------:R-:W4:Y:S04]  /*91b40*/  LDL.LU R243, [R1+0xb0] ;  /* 0x0000b00001f37983 */ /* 0x000f280000300800 */
[----:B--2---:R1:W-:Y:S02]  /*91b50*/  @P6 STG.E [R178.64], R249 ;  /* 0x000000f9b2006986 */ /* 0x0043e4000c101904 */
[----:B-1----:R-:W-:-:S02]  /*91b60*/  IMAD.WIDE R248, R3, 0x4, R176 ;  /* 0x0000000403f87825 */ /* 0x002fc400078e02b0 */
[----:B------:R-:W2:Y:S01]  /*91b70*/  LDL.LU R3, [R1+0xe0] ;  /* 0x0000e00001037983 */ /* 0x000ea20000300800 */
[C---:B------:R-:W-:Y:S02]  /*91b80*/  ISETP.LT.AND P4, PT, R250.reuse, c[0x0][0x178], !P4 ;  /* 0x00005e00fa007a0c */ /* 0x040fe40006781270 */
[----:B------:R-:W-:Y:S02]  /*91b90*/  ISETP.LT.AND P5, PT, R251, c[0x0][0x178], !P1 ;  /* 0x00005e00fb007a0c */ /* 0x000fe40004fa1270 */
[----:B------:R-:W-:Y:S01]  /*91ba0*/  ISETP.LT.AND P1, PT, R250, c[0x0][0x178], !P1 ;  /* 0x00005e00fa007a0c */ /* 0x000fe20004f21270 */
[----:B------:R-:W-:-:S04]  /*91bb0*/  IMAD.WIDE R178, R0, 0x4, R220 ;  /* 0x0000000400b27825 */ /* 0x000fc800078e02dc */
[----:B------:R-:W-:-:S04]  /*91bc0*/  IMAD.WIDE R222, R0, 0x4, R176 ;  /* 0x0000000400de7825 */ /* 0x000fc800078e02b0 */
[----:B------:R1:W-:Y:S04]  /*91bd0*/  @P4 STG.E [R248.64], R247 ;  /* 0x000000f7f8004986 */ /* 0x0003e8000c101904 */
[----:B-1----:R-:W2:Y:S01]  /*91be0*/  LDL.LU R248, [R1+0xf0] ;  /* 0x0000f00001f87983 */ /* 0x002ea20000300800 */
[----:B---3--:R-:W-:-:S03]  /*91bf0*/  ISETP.GE.AND P2, PT, R241, c[0x0][0x17c], PT ;  /* 0x00005f00f1007a0c */ /* 0x008fc60003f46270 */
[----:B------:R-:W3:Y:S01]  /*91c00*/  LDL.LU R241, [R1+0xf4] ;  /* 0x0000f40001f17983 */ /* 0x000ee20000300800 */
[----:B----4-:R-:W-:-:S03]  /*91c10*/  ISETP.GE.AND P4, PT, R240, c[0x0][0x17c], PT ;  /* 0x00005f00f0007a0c */ /* 0x010fc60003f86270 */
[----:B------:R-:W4:Y:S04]  /*91c20*/  LDL.LU R240, [R1+0x1cd0] ;  /* 0x001cd00001f07983 */ /* 0x000f280000300800 */
[----:B------:R-:W3:Y:S04]  /*91c30*/  LDL.LU R247, [R1+0xb4] ;  /* 0x0000b40001f77983 */ /* 0x000ee80000300800 */
[----:B------:R-:W3:Y:S04]  /*91c40*/  LDL.LU R249, [R1+0x100] ;  /* 0x0001000001f97983 */ /* 0x000ee80000300800 */
[----:B--2---:R-:W-:Y:S04]  /*91c50*/  @P5 STG.E [R178.64], R3 ;  /* 0x00000003b2005986 */ /* 0x004fe8000c101904 */
[----:B------:R1:W-:Y:S01]  /*91c60*/  @P1 STG.E [R222.64], R246 ;  /* 0x000000f6de001986 */ /* 0x0003e2000c101904 */
[----:B------:R-:W-:-:S03]  /*91c70*/  ISETP.GE.AND P1, PT, R242, c[0x0][0x17c], PT ;  /* 0x00005f00f2007a0c */ /* 0x000fc60003f26270 */
[----:B------:R-:W2:Y:S01]  /*91c80*/  LDL.LU R242, [R1+0x1cd4] ;  /* 0x001cd40001f27983 */ /* 0x000ea20000300800 */
[C---:B------:R-:W-:Y:S02]  /*91c90*/  ISETP.LT.AND P6, PT, R251.reuse, c[0x0][0x178], !P3 ;  /* 0x00005e00fb007a0c */ /* 0x040fe40005fc1270 */
[----:B------:R-:W-:Y:S02]  /*91ca0*/  ISETP.LT.AND P3, PT, R250, c[0x0][0x178], !P3 ;  /* 0x00005e00fa007a0c */ /* 0x000fe40005f61270 */
[----:B------:R-:W-:Y:S02]  /*91cb0*/  IADD3 R0, R0, c[0x0][0x198], RZ ;  /* 0x0000660000007a10 */ /* 0x000fe40007ffe0ff */
[----:B------:R-:W-:Y:S01]  /*91cc0*/  ISETP.LT.AND P5, PT, R251, c[0x0][0x178], !P0 ;  /* 0x00005e00fb007a0c */ /* 0x000fe200047a1270 */
[----:B-1----:R-:W3:Y:S01]  /*91cd0*/  LDL.LU R246, [R1+0xd0] ;  /* 0x0000d00001f67983 */ /* 0x002ee20000300800 */
[----:B------:R-:W-:Y:S01]  /*91ce0*/  ISETP.LT.AND P0, PT, R250, c[0x0][0x178], !P0 ;  /* 0x00005e00fa007a0c */ /* 0x000fe20004701270 */
[C---:B------:R-:W-:Y:S01]  /*91cf0*/  IMAD.WIDE R178, R0.reuse, 0x4, R220 ;  /* 0x0000000400b27825 */ /* 0x040fe200078e02dc */
[----:B------:R-:W-:-:S03]  /*91d00*/  IADD3 R3, R0, c[0x0][0x198], RZ ;  /* 0x0000660000037a10 */ /* 0x000fc60007ffe0ff */
[--C-:B------:R-:W-:Y:S01]  /*91d10*/  IMAD.WIDE R222, R0, 0x4, R176.reuse ;  /* 0x0000000400de7825 */ /* 0x100fe200078e02b0 */
[----:B------:R1:W-:Y:S04]  /*91d20*/  @P6 STG.E [R178.64], R245 ;  /* 0x000000f5b2006986 */ /* 0x0003e8000c101904 */
[----:B------:R1:W-:Y:S02]  /*91d30*/  @P3 STG.E [R222.64], R244 ;  /* 0x000000f4de003986 */ /* 0x0003e4000c101904 */
[----:B-1----:R-:W-:-:S04]  /*91d40*/  IMAD.WIDE R178, R3, 0x4, R176 ;  /* 0x0000000403b27825 */ /* 0x002fc800078e02b0 */
[----:B------:R-:W-:-:S05]  /*91d50*/  IMAD.WIDE R222, R3, 0x4, R220 ;  /* 0x0000000403de7825 */ /* 0x000fca00078e02dc */
[----:B------:R-:W-:Y:S04]  /*91d60*/  @P5 STG.E [R222.64], R248 ;  /* 0x000000f8de005986 */ /* 0x000fe8000c101904 */
[----:B------:R1:W-:Y:S01]  /*91d70*/  @P0 STG.E [R178.64], R243 ;  /* 0x000000f3b2000986 */ /* 0x0003e2000c101904 */
[----:B----4-:R-:W-:-:S03]  /*91d80*/  ISETP.GE.AND P3, PT, R240, c[0x0][0x17c], PT ;  /* 0x00005f00f0007a0c */ /* 0x010fc60003f66270 */
[----:B------:R-:W4:Y:S04]  /*91d90*/  LDL.LU R240, [R1+0x1cd8] ;  /* 0x001cd80001f07983 */ /* 0x000f280000300800 */
[----:B------:R-:W4:Y:S04]  /*91da0*/  LDL.LU R245, [R1+0x104] ;  /* 0x0001040001f57983 */ /* 0x000f280000300800 */
[----:B------:R-:W4:Y:S01]  /*91db0*/  LDL.LU R244, [R1+0xd4] ;  /* 0x0000d40001f47983 */ /* 0x000f220000300800 */
[----:B--2---:R-:W-:-:S03]  /*91dc0*/  ISETP.GE.AND P0, PT, R242, c[0x0][0x17c], PT ;  /* 0x00005f00f2007a0c */ /* 0x004fc60003f06270 */
[----:B------:R-:W2:Y:S01]  /*91dd0*/  LDL.LU R242, [R1+0x1cdc] ;  /* 0x001cdc0001f27983 */ /* 0x000ea20000300800 */
[----:B------:R-:W-:Y:S02]  /*91de0*/  ISETP.LT.AND P6, PT, R251, c[0x0][0x178], !P2 ;  /* 0x00005e00fb007a0c */ /* 0x000fe400057c1270 */
[----:B------:R-:W-:Y:S01]  /*91df0*/  ISETP.LT.AND P2, PT, R250, c[0x0][0x178], !P2 ;  /* 0x00005e00fa007a0c */ /* 0x000fe20005741270 */
[----:B-1----:R-:W2:Y:S01]  /*91e00*/  LDL.LU R243, [R1+0x18] ;  /* 0x0000180001f37983 */ /* 0x002ea20000300800 */
[----:B------:R-:W-:Y:S02]  /*91e10*/  IADD3 R0, R3, c[0x0][0x198], RZ ;  /* 0x0000660003007a10 */ /* 0x000fe40007ffe0ff */
[----:B------:R-:W-:-:S03]  /*91e20*/  ISETP.LT.AND P5, PT, R251, c[0x0][0x178], !P4 ;  /* 0x00005e00fb007a0c */ /* 0x000fc600067a1270 */
[C---:B------:R-:W-:Y:S01]  /*91e30*/  IMAD.WIDE R222, R0.reuse, 0x4, R220 ;  /* 0x0000000400de7825 */ /* 0x040fe200078e02dc */
[----:B------:R-:W-:-:S03]  /*91e40*/  IADD3 R3, R0, c[0x0][0x198], RZ ;  /* 0x0000660000037a10 */ /* 0x000fc60007ffe0ff */
[----:B------:R-:W-:Y:S01]  /*91e50*/  IMAD.WIDE R178, R0, 0x4, R176 ;  /* 0x0000000400b27825 */ /* 0x000fe200078e02b0 */
[----:B---3--:R-:W-:Y:S01]  /*91e60*/  @P6 STG.E [R222.64], R241 ;  /* 0x000000f1de006986 */ /* 0x008fe2000c101904 */
[----:B------:R-:W-:-:S03]  /*91e70*/  ISETP.LT.AND P4, PT, R250, c[0x0][0x178], !P4 ;  /* 0x00005e00fa007a0c */ /* 0x000fc60006781270 */
[----:B------:R1:W-:Y:S02]  /*91e80*/  @P2 STG.E [R178.64], R247 ;  /* 0x000000f7b2002986 */ /* 0x0003e4000c101904 */
[----:B-1----:R-:W-:-:S05]  /*91e90*/  IMAD.WIDE R178, R3, 0x4, R220 ;  /* 0x0000000403b27825 */ /* 0x002fca00078e02dc */
[----:B------:R1:W-:Y:S02]  /*91ea0*/  @P5 STG.E [R178.64], R249 ;  /* 0x000000f9b2005986 */ /* 0x0003e4000c101904 */
[----:B-1----:R-:W-:-:S05]  /*91eb0*/  IMAD.WIDE R248, R3, 0x4, R176 ;  /* 0x0000000403f87825 */ /* 0x002fca00078e02b0 */
[----:B------:R1:W-:Y:S01]  /*91ec0*/  @P4 STG.E [R248.64], R246 ;  /* 0x000000f6f8004986 */ /* 0x0003e2000c101904 */
[----:B----4-:R-:W-:-:S03]  /*91ed0*/  ISETP.GE.AND P2, PT, R240, c[0x0][0x17c], PT ;  /* 0x00005f00f0007a0c */ /* 0x010fc60003f46270 */
[----:B------:R-:W3:Y:S04]  /*91ee0*/  LDL.LU R240, [R1+0x1ce0] ;  /* 0x001ce00001f07983 */ /* 0x000ee80000300800 */
[----:B------:R-:W4:Y:S04]  /*91ef0*/  LDL.LU R241, [R1+0x4c] ;  /* 0x00004c0001f17983 */ /* 0x000f280000300800 */
[----:B------:R-:W4:Y:S04]  /*91f00*/  LDL.LU R247, [R1+0x1c] ;  /* 0x00001c0001f77983 */ /* 0x000f280000300800 */
[----:B-1----:R-:W4:Y:S04]  /*91f10*/  LDL.LU R248, [R1+0x48] ;  /* 0x0000480001f87983 */ /* 0x002f280000300800 */
[----:B------:R-:W4:Y:S01]  /*91f20*/  LDL.LU R249, [R1+0x68] ;  /* 0x0000680001f97983 */ /* 0x000f220000300800 */
[----:B--2---:R-:W-:-:S03]  /*91f30*/  ISETP.GE.AND P4, PT, R242, c[0x0][0x17c], PT ;  /* 0x00005f00f2007a0c */ /* 0x004fc60003f86270 */
[----:B------:R-:W2:Y:S01]  /*91f40*/  LDL.LU R242, [R1+0x1ce4] ;  /* 0x001ce40001f27983 */ /* 0x000ea20000300800 */
[----:B------:R-:W-:Y:S02]  /*91f50*/  ISETP.LT.AND P6, PT, R251, c[0x0][0x178], !P1 ;  /* 0x00005e00fb007a0c */ /* 0x000fe40004fc1270 */
[C---:B------:R-:W-:Y:S01]  /*91f60*/  ISETP.LT.AND P1, PT, R250.reuse, c[0x0][0x178], !P1 ;  /* 0x00005e00fa007a0c */ /* 0x040fe20004f21270 */
[----:B------:R-:W2:Y:S01]  /*91f70*/  LDL.LU R246, [R1+0x28] ;  /* 0x0000280001f67983 */ /* 0x000ea20000300800 */
[----:B------:R-:W-:Y:S02]  /*91f80*/  IADD3 R0, R3, c[0x0][0x198], RZ ;  /* 0x0000660003007a10 */ /* 0x000fe40007ffe0ff */
[----:B------:R-:W-:Y:S02]  /*91f90*/  ISETP.LT.AND P5, PT, R251, c[0x0][0x178], !P3 ;  /* 0x00005e00fb007a0c */ /* 0x000fe40005fa1270 */
[----:B------:R-:W-:Y:S01]  /*91fa0*/  ISETP.LT.AND P3, PT, R250, c[0x0][0x178], !P3 ;  /* 0x00005e00fa007a0c */ /* 0x000fe20005f61270 */
[----:B------:R-:W-:-:S04]  /*91fb0*/  IMAD.WIDE R178, R0, 0x4, R220 ;  /* 0x0000000400b27825 */ /* 0x000fc800078e02dc */
[C---:B------:R-:W-:Y:S01]  /*91fc0*/  IMAD.WIDE R222, R0.reuse, 0x4, R176 ;  /* 0x0000000400de7825 */ /* 0x040fe200078e02b0 */
[----:B------:R-:W-:Y:S01]  /*91fd0*/  IADD3 R0, R0, c[0x0][0x198], RZ ;  /* 0x0000660000007a10 */ /* 0x000fe20007ffe0ff */
[----:B------:R1:W-:Y:S04]  /*91fe0*/  @P6 STG.E [R178.64], R245 ;  /* 0x000000f5b2006986 */ /* 0x0003e8000c101904 */
[----:B------:R1:W-:Y:S02]  /*91ff0*/  @P1 STG.E [R222.64], R244 ;  /* 0x000000f4de001986 */ /* 0x0003e4000c101904 */
[C---:B-1----:R-:W-:Y:S02]  /*92000*/  IMAD.WIDE R178, R0.reuse, 0x4, R220 ;  /* 0x0000000400b27825 */ /* 0x042fe400078e02dc */
[----:B------:R-:W2:Y:S02]  /*92010*/  LDL.LU R245, [R1+0x6c] ;  /* 0x00006c0001f57983 */ /* 0x000ea40000300800 */
[----:B------:R-:W-:Y:S01]  /*92020*/  IMAD.WIDE R222, R0, 0x4, R176 ;  /* 0x0000000400de7825 */ /* 0x000fe200078e02b0 */
[----:B---3--:R-:W-:-:S02]  /*92030*/  ISETP.GE.AND P1, PT, R240, c[0x0][0x17c], PT ;  /* 0x00005f00f0007a0c */ /* 0x008fc40003f26270 */
[----:B------:R-:W3:Y:S04]  /*92040*/  LDL.LU R240, [R1+0x1ce8] ;  /* 0x001ce80001f07983 */ /* 0x000ee80000300800 */
[----:B------:R-:W3:Y:S04]  /*92050*/  LDL.LU R244, [R1+0x2c] ;  /* 0x00002c0001f47983 */ /* 0x000ee80000300800 */
[----:B----4-:R-:W-:Y:S04]  /*92060*/  @P5 STG.E [R178.64], R248 ;  /* 0x000000f8b2005986 */ /* 0x010fe8000c101904 */
[----:B------:R1:W-:Y:S01]  /*92070*/  @P3 STG.E [R222.64], R243 ;  /* 0x000000f3de003986 */ /* 0x0003e2000c101904 */
[----:B--2---:R-:W-:-:S03]  /*92080*/  ISETP.GE.AND P3, PT, R242, c[0x0][0x17c], PT ;  /* 0x00005f00f2007a0c */ /* 0x004fc60003f66270 */
[----:B------:R-:W2:Y:S01]  /*92090*/  LDL.LU R242, [R1+0x1cec] ;  /* 0x001cec0001f27983 */ /* 0x000ea20000300800 */
[C---:B------:R-:W-:Y:S02]  /*920a0*/  ISETP.LT.AND P6, PT, R251.reuse, c[0x0][0x178], !P0 ;  /* 0x00005e00fb007a0c */ /* 0x040fe400047c1270 */
[----:B------:R-:W-:Y:S01]  /*920b0*/  ISETP.LT.AND P0, PT, R250, c[0x0][0x178], !P0 ;  /* 0x00005e00fa007a0c */ /* 0x000fe20004701270 */
[----:B-1----:R-:W4:Y:S01]  /*920c0*/  LDL.LU R243, [R1+0x38] ;  /* 0x0000380001f37983 */ /* 0x002f220000300800 */
[----:B------:R-:W-:Y:S02]  /*920d0*/  IADD3 R3, R0, c[0x0][0x198], RZ ;  /* 0x0000660000037a10 */ /* 0x000fe40007ffe0ff */
[----:B------:R-:W-:Y:S02]  /*920e0*/  ISETP.LT.AND P5, PT, R251, c[0x0][0x178], !P2 ;  /* 0x00005e00fb007a0c */ /* 0x000fe400057a1270 */
[----:B------:R-:W-:Y:S01]  /*920f0*/  ISETP.LT.AND P2, PT, R250, c[0x0][0x178], !P2 ;  /* 0x00005e00fa007a0c */ /* 0x000fe20005741270 */
[C---:B------:R-:W-:Y:S01]  /*92100*/  IMAD.WIDE R222, R3.reuse, 0x4, R220 ;  /* 0x0000000403de7825 */ /* 0x040fe200078e02dc */
[----:B------:R-:W-:-:S03]  /*92110*/  IADD3 R0, R3, c[0x0][0x198], RZ ;  /* 0x0000660003007a10 */ /* 0x000fc60007ffe0ff */
[----:B------:R-:W-:Y:S01]  /*92120*/  IMAD.WIDE R178, R3, 0x4, R176 ;  /* 0x0000000403b27825 */ /* 0x000fe200078e02b0 */
[----:B------:R1:W-:Y:S04]  /*92130*/  @P6 STG.E [R222.64], R241 ;  /* 0x000000f1de006986 */ /* 0x0003e8000c101904 */
[----:B------:R1:W-:Y:S01]  /*92140*/  @P0 STG.E [R178.64], R247 ;  /* 0x000000f7b2000986 */ /* 0x0003e2000c101904 */
[C---:B------:R-:W-:Y:S01]  /*92150*/  IADD3 R3, R0.reuse, c[0x0][0x198], RZ ;  /* 0x0000660000037a10 */ /* 0x040fe20007ffe0ff */
[----:B-1----:R-:W-:-:S04]  /*92160*/  IMAD.WIDE R222, R0, 0x4, R220 ;  /* 0x0000000400de7825 */ /* 0x002fc800078e02dc */
[----:B------:R-:W-:Y:S01]  /*92170*/  IMAD.WIDE R178, R0, 0x4, R176 ;  /* 0x0000000400b27825 */ /* 0x000fe200078e02b0 */
[----:B------:R1:W-:Y:S01]  /*92180*/  @P5 STG.E [R222.64], R249 ;  /* 0x000000f9de005986 */ /* 0x0003e2000c101904 */
[----:B------:R-:W-:-:S03]  /*92190*/  IADD3 R0, R3, c[0x0][0x198], RZ ;  /* 0x0000660003007a10 */ /* 0x000fc60007ffe0ff */
[----:B------:R1:W-:Y:S02]  /*921a0*/  @P2 STG.E [R178.64], R246 ;  /* 0x000000f6b2002986 */ /* 0x0003e4000c101904 */
[----:B-1----:R-:W-:-:S04]  /*921b0*/  IMAD.WIDE R248, R3, 0x4, R176 ;  /* 0x0000000403f87825 */ /* 0x002fc800078e02b0 */
[----:B------:R-:W-:Y:S01]  /*921c0*/  IMAD.WIDE R178, R3, 0x4, R220 ;  /* 0x0000000403b27825 */ /* 0x000fe200078e02dc */
[----:B---3--:R-:W-:Y:S02]  /*921d0*/  ISETP.GE.AND P0, PT, R240, c[0x0][0x17c], PT ;  /* 0x00005f00f0007a0c */ /* 0x008fe40003f06270 */
[----:B------:R-:W3:Y:S04]  /*921e0*/  LDL.LU R240, [R1+0x1cf0] ;  /* 0x001cf00001f07983 */ /* 0x000ee80000300800 */
[----:B------:R-:W4:Y:S04]  /*921f0*/  LDL.LU R241, [R1+0x8c] ;  /* 0x00008c0001f17983 */ /* 0x000f280000300800 */
[----:B------:R-:W4:Y:S01]  /*92200*/  LDL.LU R247, [R1+0x3c] ;  /* 0x00003c0001f77983 */ /* 0x000f220000300800 */
[----:B--2---:R-:W-:-:S03]  /*92210*/  ISETP.GE.AND P2, PT, R242, c[0x0][0x17c], PT ;  /* 0x00005f00f2007a0c */ /* 0x004fc60003f46270 */
[----:B------:R-:W2:Y:S04]  /*92220*/  LDL.LU R242, [R1+0x1cf4] ;  /* 0x001cf40001f27983 */ /* 0x000ea80000300800 */
[----:B------:R-:W2:Y:S04]  /*92230*/  LDL.LU R246, [R1+0x58] ;  /* 0x0000580001f67983 */ /* 0x000ea80000300800 */
[----:B------:R-:W2:Y:S01]  /*92240*/  LDL.LU R3, [R1+0x88] ;  /* 0x0000880001037983 */ /* 0x000ea20000300800 */
[----:B------:R-:W-:Y:S02]  /*92250*/  ISETP.LT.AND P6, PT, R251, c[0x0][0x178], !P4 ;  /* 0x00005e00fb007a0c */ /* 0x000fe400067c1270 */
[----:B------:R-:W-:-:S02]  /*92260*/  ISETP.LT.AND P4, PT, R250, c[0x0][0x178], !P4 ;  /* 0x00005e00fa007a0c */ /* 0x000fc40006781270 */
[----:B------:R-:W-:Y:S02]  /*92270*/  ISETP.LT.AND P5, PT, R251, c[0x0][0x178], !P1 ;  /* 0x00005e00fb007a0c */ /* 0x000fe40004fa1270 */
[----:B------:R-:W-:Y:S01]  /*92280*/  ISETP.LT.AND P1, PT, R250, c[0x0][0x178], !P1 ;  /* 0x00005e00fa007a0c */ /* 0x000fe20004f21270 */
[----:B------:R-:W-:-:S06]  /*92290*/  IMAD.WIDE R222, R0, 0x4, R176 ;  /* 0x0000000400de7825 */ /* 0x000fcc00078e02b0 */
[----:B------:R1:W-:Y:S04]  /*922a0*/  @P6 STG.E [R178.64], R245 ;  /* 0x000000f5b2006986 */ /* 0x0003e8000c101904 */
[----:B------:R1:W-:Y:S02]  /*922b0*/  @P4 STG.E [R248.64], R244 ;  /* 0x000000f4f8004986 */ /* 0x0003e4000c101904 */
[----:B-1----:R-:W-:Y:S02]  /*922c0*/  IMAD.WIDE R178, R0, 0x4, R220 ;  /* 0x0000000400b27825 */ /* 0x002fe400078e02dc */
[----:B------:R-:W4:Y:S04]  /*922d0*/  LDL.LU R248, [R1+0xa8] ;  /* 0x0000a80001f87983 */ /* 0x000f280000300800 */
[----:B------:R-:W4:Y:S01]  /*922e0*/  LDL.LU R245, [R1+0xac] ;  /* 0x0000ac0001f57983 */ /* 0x000f220000300800 */
[----:B---3--:R-:W-:-:S03]  /*922f0*/  ISETP.GE.AND P4, PT, R240, c[0x0][0x17c], PT ;  /* 0x00005f00f0007a0c */ /* 0x008fc60003f86270 */
[----:B------:R-:W3:Y:S04]  /*92300*/  LDL.LU R240, [R1+0x1cf8] ;  /* 0x001cf80001f07983 */ /* 0x000ee80000300800 */
[----:B------:R-:W3:Y:S04]  /*92310*/  LDL.LU R244, [R1+0x5c] ;  /* 0x00005c0001f47983 */ /* 0x000ee80000300800 */
[----:B------:R-:W3:Y:S04]  /*92320*/  LDL.LU R249, [R1+0xc8] ;  /* 0x0000c80001f97983 */ /* 0x000ee80000300800 */
[----:B--2---:R-:W-:Y:S04]  /*92330*/  @P5 STG.E [R178.64], R3 ;  /* 0x00000003b2005986 */ /* 0x004fe8000c101904 */
[----:B----4-:R1:W-:Y:S01]  /*92340*/  @P1 STG.E [R222.64], R243 ;  /* 0x000000f3de001986 */ /* 0x0103e2000c101904 */
[----:B------:R-:W-:-:S03]  /*92350*/  ISETP.GE.AND P1, PT, R242, c[0x0][0x17c], PT ;  /* 0x00005f00f2007a0c */ /* 0x000fc60003f26270 */
[----:B------:R-:W2:Y:S01]  /*92360*/  LDL.LU R242, [R1+0x1cfc] ;  /* 0x001cfc0001f27983 */ /* 0x000ea20000300800 */
[C---:B------:R-:W-:Y:S02]  /*92370*/  ISETP.LT.AND P6, PT, R251.reuse, c[0x0][0x178], !P3 ;  /* 0x00005e00fb007a0c */ /* 0x040fe40005fc1270 */
[----:B------:R-:W-:Y:S02]  /*92380*/  ISETP.LT.AND P3, PT, R250, c[0x0][0x178], !P3 ;  /* 0x00005e00fa007a0c */ /* 0x000fe40005f61270 */
[----:B------:R-:W-:Y:S02]  /*92390*/  IADD3 R0, R0, c[0x0][0x198], RZ ;  /* 0x0000660000007a10 */ /* 0x000fe40007ffe0ff */
[----:B------:R-:W-:Y:S01]  /*923a0*/  ISETP.LT.AND P5, PT, R251, c[0x0][0x178], !P0 ;  /* 0x00005e00fb007a0c */ /* 0x000fe200047a1270 */
[----:B-1----:R-:W4:Y:S01]  /*923b0*/  LDL.LU R243, [R1+0x78] ;  /* 0x0000780001f37983 */ /* 0x002f220000300800 */
        /* <DEDUP_REMOVED lines=10> */
[----:B---3--:R-:W-:-:S03]  /*92460*/  ISETP.GE.AND P3, PT, R240, c[0x0][0x17c], PT ;  /* 0x00005f00f0007a0c */ /* 0x008fc60003f66270 */
[----:B------:R-:W3:Y:S04]  /*92470*/  LDL.LU R240, [R1+0x1d00] ;  /* 0x001d000001f07983 */ /* 0x000ee80000300800 */
[----:B------:R-:W3:Y:S04]  /*92480*/  LDL.LU R241, [R1+0xcc] ;  /* 0x0000cc0001f17983 */ /* 0x000ee80000300800 */
[----:B------:R-:W3:Y:S01]  /*92490*/  LDL.LU R247, [R1+0x7c] ;  /* 0x00007c0001f77983 */ /* 0x000ee20000300800 */
        /* <DEDUP_REMOVED lines=10> */
[----:B------:R-:W-:Y:S01]  /*92540*/  @P6 STG.E [R222.64], R245 ;  /* 0x000000f5de006986 */ /* 0x000fe2000c101904 */
[----:B------:R-:W-:-:S03]  /*92550*/  ISETP.LT.AND P4, PT, R250, c[0x0][0x178], !P4 ;  /* 0x00005e00fa007a0c */ /* 0x000fc60006781270 */
[----:B------:R1:W-:Y:S02]  /*92560*/  @P2 STG.E [R178.64], R244 ;  /* 0x000000f4b2002986 */ /* 0x0003e4000c101904 */
[----:B-1----:R-:W-:-:S05]  /*92570*/  IMAD.WIDE R178, R3, 0x4, R220 ;  /* 0x0000000403b27825 */ /* 0x002fca00078e02dc */
[----:B------:R1:W-:Y:S02]  /*92580*/  @P5 STG.E [R178.64], R249 ;  /* 0x000000f9b2005986 */ /* 0x0003e4000c101904 */
[----:B-1----:R-:W-:-:S05]  /*92590*/  IMAD.WIDE R248, R3, 0x4, R176 ;  /* 0x0000000403f87825 */ /* 0x002fca00078e02b0 */
[----:B----4-:R1:W-:Y:S01]  /*925a0*/  @P4 STG.E [R248.64], R243 ;  /* 0x000000f3f8004986 */ /* 0x0103e2000c101904 */
[----:B---3--:R-:W-:-:S03]  /*925b0*/  ISETP.GE.AND P2, PT, R240, c[0x0][0x17c], PT ;  /* 0x00005f00f0007a0c */ /* 0x008fc60003f46270 */
        /* <DEDUP_REMOVED lines=53> */
[----:B------:R-:W2:Y:S04]  /*92910*/  LDL.LU R243, [R1] ;  /* 0x0000000001f37983 */ /* 0x000ea80000300800 */
        /* <DEDUP_REMOVED lines=341> */
[----:B------:R-:W-:-:S02]  /*93e70*/  ISETP.LT.AND P6, PT, R251, c[0x0][0x178], !P3 ;  /* 0x00005e00fb007a0c */ /* 0x000fc40005fc1270 */
[----:B---3--:R-:W-:Y:S02]  /*93e80*/  ISETP.GE.AND P4, PT, R240, c[0x0][0x17c], PT ;  /* 0x00005f00f0007a0c */ /* 0x008fe40003f86270 */
[----:B------:R-:W3:Y:S04]  /*93e90*/  LDL.LU R240, [R1+0x1dbc] ;  /* 0x001dbc0001f07983 */ /* 0x000ee80000300800 */
[----:B------:R-:W3:Y:S04]  /*93ea0*/  LDL.LU R244, [R1+0x1cc] ;  /* 0x0001cc0001f47983 */ /* 0x000ee80000300800 */
[----:B------:R-:W3:Y:S01]  /*93eb0*/  LDL.LU R249, [R1+0x270] ;  /* 0x0002700001f97983 */ /* 0x000ee20000300800 */
[----:B------:R-:W-:-:S03]  /*93ec0*/  IADD3 R0, R0, c[0x0][0x198], RZ ;  /* 0x0000660000007a10 */ /* 0x000fc60007ffe0ff */
[----:B--2---:R1:W-:Y:S04]  /*93ed0*/  @P5 STG.E [R178.64], R3 ;  /* 0x00000003b2005986 */ /* 0x0043e8000c101904 */
[----:B----4-:R2:W-:Y:S01]  /*93ee0*/  @P1 STG.E [R222.64], R243 ;  /* 0x000000f3de001986 */ /* 0x0105e2000c101904 */
[----:B------:R-:W-:-:S03]  /*93ef0*/  ISETP.GE.AND P1, PT, R242, c[0x0][0x17c], PT ;  /* 0x00005f00f2007a0c */ /* 0x000fc60003f26270 */
[----:B------:R-:W4:Y:S01]  /*93f00*/  LDL.LU R242, [R1+0x1dc4] ;  /* 0x001dc40001f27983 */ /* 0x000f220000300800 */
[----:B-1----:R-:W-:-:S03]  /*93f10*/  IMAD.WIDE R178, R0, 0x4, R220 ;  /* 0x0000000400b27825 */ /* 0x002fc600078e02dc */
[----:B--2---:R-:W2:Y:S04]  /*93f20*/  LDL.LU R243, [R1+0x230] ;  /* 0x0002300001f37983 */ /* 0x004ea80000300800 */
[----:B------:R1:W-:Y:S04]  /*93f30*/  @P6 STG.E [R178.64], R241 ;  /* 0x000000f1b2006986 */ /* 0x0003e8000c101904 */
[----:B-1----:R-:W2:Y:S01]  /*93f40*/  LDL.LU R241, [R1+0x1dc8] ;  /* 0x001dc80001f17983 */ /* 0x002ea20000300800 */
[----:B------:R-:W-:Y:S02]  /*93f50*/  ISETP.LT.AND P3, PT, R250, c[0x0][0x178], !P3 ;  /* 0x00005e00fa007a0c */ /* 0x000fe40005f61270 */
[----:B------:R-:W-:Y:S01]  /*93f60*/  ISETP.LT.AND P5, PT, R251, c[0x0][0x178], !P0 ;  /* 0x00005e00fb007a0c */ /* 0x000fe200047a1270 */
[----:B------:R-:W-:Y:S01]  /*93f70*/  IMAD.WIDE R222, R0, 0x4, R176 ;  /* 0x0000000400de7825 */ /* 0x000fe200078e02b0 */
[----:B------:R-:W-:-:S02]  /*93f80*/  ISETP.LT.AND P0, PT, R250, c[0x0][0x178], !P0 ;  /* 0x00005e00fa007a0c */ /* 0x000fc40004701270 */
[----:B------:R-:W-:-:S05]  /*93f90*/  IADD3 R3, R0, c[0x0][0x198], RZ ;  /* 0x0000660000037a10 */ /* 0x000fca0007ffe0ff */
[----:B------:R-:W-:Y:S02]  /*93fa0*/  IMAD.WIDE R178, R3, 0x4, R176 ;  /* 0x0000000403b27825 */ /* 0x000fe400078e02b0 */
[----:B------:R1:W-:Y:S01]  /*93fb0*/  @P3 STG.E [R222.64], R247 ;  /* 0x000000f7de003986 */ /* 0x0003e2000c101904 */
[----:B---3--:R-:W-:-:S03]  /*93fc0*/  ISETP.GE.AND P3, PT, R240, c[0x0][0x17c], PT ;  /* 0x00005f00f0007a0c */ /* 0x008fc60003f66270 */
[----:B------:R-:W3:Y:S01]  /*93fd0*/  LDL.LU R240, [R1+0x274] ;  /* 0x0002740001f07983 */ /* 0x000ee20000300800 */
[----:B-1----:R-:W-:-:S03]  /*93fe0*/  IMAD.WIDE R222, R3, 0x4, R220 ;  /* 0x0000000403de7825 */ /* 0x002fc600078e02dc */
[----:B------:R-:W3:Y:S04]  /*93ff0*/  LDL.LU R247, [R1+0x234] ;  /* 0x0002340001f77983 */ /* 0x000ee80000300800 */
[----:B------:R1:W-:Y:S04]  /*94000*/  @P5 STG.E [R222.64], R248 ;  /* 0x000000f8de005986 */ /* 0x0003e8000c101904 */
[----:B------:R1:W-:Y:S01]  /*94010*/  @P0 STG.E [R178.64], R246 ;  /* 0x000000f6b2000986 */ /* 0x0003e2000c101904 */
[----:B------:R-:W-:Y:S02]  /*94020*/  ISETP.LT.AND P6, PT, R251, c[0x0][0x178], !P2 ;  /* 0x00005e00fb007a0c */ /* 0x000fe400057c1270 */
[----:B------:R-:W-:-:S02]  /*94030*/  ISETP.LT.AND P2, PT, R250, c[0x0][0x178], !P2 ;  /* 0x00005e00fa007a0c */ /* 0x000fc40005741270 */
[----:B------:R-:W-:-:S05]  /*94040*/  IADD3 R0, R3, c[0x0][0x198], RZ ;  /* 0x0000660003007a10 */ /* 0x000fca0007ffe0ff */
[----:B-1----:R-:W-:-:S04]  /*94050*/  IMAD.WIDE R222, R0, 0x4, R220 ;  /* 0x0000000400de7825 */ /* 0x002fc800078e02dc */
[----:B------:R-:W-:Y:S01]  /*94060*/  IMAD.WIDE R178, R0, 0x4, R176 ;  /* 0x0000000400b27825 */ /* 0x000fe200078e02b0 */
[----:B------:R1:W-:Y:S04]  /*94070*/  @P6 STG.E [R222.64], R245 ;  /* 0x000000f5de006986 */ /* 0x0003e8000c101904 */
[----:B------:R1:W-:Y:S01]  /*94080*/  @P2 STG.E [R178.64], R244 ;  /* 0x000000f4b2002986 */ /* 0x0003e2000c101904 */
[----:B----4-:R-:W-:-:S03]  /*94090*/  ISETP.GE.AND P0, PT, R242, c[0x0][0x17c], PT ;  /* 0x00005f00f2007a0c */ /* 0x010fc60003f06270 */
[----:B------:R-:W4:Y:S04]  /*940a0*/  LDL.LU R242, [R1+0x1dd0] ;  /* 0x001dd00001f27983 */ /* 0x000f280000300800 */
[----:B------:R-:W4:Y:S01]  /*940b0*/  LDL.LU R246, [R1+0x240] ;  /* 0x0002400001f67983 */ /* 0x000f220000300800 */
[----:B--2---:R-:W-:-:S03]  /*940c0*/  ISETP.GE.AND P2, PT, R241, c[0x0][0x17c], PT ;  /* 0x00005f00f1007a0c */ /* 0x004fc60003f46270 */
[----:B------:R-:W2:Y:S01]  /*940d0*/  LDL.LU R241, [R1+0x1dd4] ;  /* 0x001dd40001f17983 */ /* 0x000ea20000300800 */
[----:B------:R-:W-:Y:S02]  /*940e0*/  ISETP.LT.AND P5, PT, R251, c[0x0][0x178], !P4 ;  /* 0x00005e00fb007a0c */ /* 0x000fe400067a1270 */
[----:B------:R-:W-:Y:S01]  /*940f0*/  IADD3 R3, R0, c[0x0][0x198], RZ ;  /* 0x0000660000037a10 */ /* 0x000fe20007ffe0ff */
[----:B-1----:R-:W2:Y:S01]  /*94100*/  LDL.LU R245, [R1+0x2a4] ;  /* 0x0002a40001f57983 */ /* 0x002ea20000300800 */
[----:B------:R-:W-:-:S03]  /*94110*/  ISETP.LT.AND P4, PT, R250, c[0x0][0x178], !P4 ;  /* 0x00005e00fa007a0c */ /* 0x000fc60006781270 */
[C---:B------:R-:W-:Y:S01]  /*94120*/  IMAD.WIDE R178, R3.reuse, 0x4, R220 ;  /* 0x0000000403b27825 */ /* 0x040fe200078e02dc */
[----:B------:R-:W2:Y:S05]  /*94130*/  LDL.LU R244, [R1+0x244] ;  /* 0x0002440001f47983 */ /* 0x000eaa0000300800 */
[----:B------:R1:W-:Y:S02]  /*94140*/  @P5 STG.E [R178.64], R249 ;  /* 0x000000f9b2005986 */ /* 0x0003e4000c101904 */
[----:B-1----:R-:W-:-:S05]  /*94150*/  IMAD.WIDE R248, R3, 0x4, R176 ;  /* 0x0000000403f87825 */ /* 0x002fca00078e02b0 */
[----:B------:R1:W-:Y:S01]  /*94160*/  @P4 STG.E [R248.64], R243 ;  /* 0x000000f3f8004986 */ /* 0x0003e2000c101904 */
[----:B------:R-:W-:Y:S02]  /*94170*/  ISETP.LT.AND P6, PT, R251, c[0x0][0x178], !P1 ;  /* 0x00005e00fb007a0c */ /* 0x000fe40004fc1270 */
[----:B------:R-:W-:Y:S01]  /*94180*/  ISETP.LT.AND P1, PT, R250, c[0x0][0x178], !P1 ;  /* 0x00005e00fa007a0c */ /* 0x000fe20004f21270 */
[----:B-1----:R-:W2:Y:S04]  /*94190*/  LDL.LU R248, [R1+0x2a0] ;  /* 0x0002a00001f87983 */ /* 0x002ea80000300800 */
[----:B------:R-:W2:Y:S01]  /*941a0*/  LDL.LU R249, [R1+0x2d0] ;  /* 0x0002d00001f97983 */ /* 0x000ea20000300800 */
[----:B------:R-:W-:-:S05]  /*941b0*/  IADD3 R0, R3, c[0x0][0x198], RZ ;  /* 0x0000660003007a10 */ /* 0x000fca0007ffe0ff */
[----:B------:R-:W-:-:S04]  /*941c0*/  IMAD.WIDE R178, R0, 0x4, R220 ;  /* 0x0000000400b27825 */ /* 0x000fc800078e02dc */
[----:B------:R-:W-:Y:S01]  /*941d0*/  IMAD.WIDE R222, R0, 0x4, R176 ;  /* 0x0000000400de7825 */ /* 0x000fe200078e02b0 */
[----:B---3--:R1:W-:Y:S04]  /*941e0*/  @P6 STG.E [R178.64], R240 ;  /* 0x000000f0b2006986 */ /* 0x0083e8000c101904 */
[----:B------:R3:W-:Y:S01]  /*941f0*/  @P1 STG.E [R222.64], R247 ;  /* 0x000000f7de001986 */ /* 0x0007e2000c101904 */
[----:B----4-:R-:W-:-:S03]  /*94200*/  ISETP.GE.AND P4, PT, R242, c[0x0][0x17c], PT ;  /* 0x00005f00f2007a0c */ /* 0x010fc60003f86270 */
[----:B------:R-:W4:Y:S04]  /*94210*/  LDL.LU R242, [R1+0x1dd8] ;  /* 0x001dd80001f27983 */ /* 0x000f280000300800 */
[----:B------:R-:W4:Y:S04]  /*94220*/  LDL.LU R243, [R1+0x250] ;  /* 0x0002500001f37983 */ /* 0x000f280000300800 */
[----:B-1----:R-:W4:Y:S01]  /*94230*/  LDL.LU R240, [R1+0x2d4] ;  /* 0x0002d40001f07983 */ /* 0x002f220000300800 */
[----:B--2---:R-:W-:-:S03]  /*94240*/  ISETP.GE.AND P1, PT, R241, c[0x0][0x17c], PT ;  /* 0x00005f00f1007a0c */ /* 0x004fc60003f26270 */
[----:B------:R-:W2:Y:S01]  /*94250*/  LDL.LU R241, [R1+0x1de0] ;  /* 0x001de00001f17983 */ /* 0x000ea20000300800 */
[----:B------:R-:W-:Y:S02]  /*94260*/  ISETP.LT.AND P5, PT, R251, c[0x0][0x178], !P3 ;  /* 0x00005e00fb007a0c */ /* 0x000fe40005fa1270 */
[----:B------:R-:W-:Y:S01]  /*94270*/  ISETP.LT.AND P3, PT, R250, c[0x0][0x178], !P3 ;  /* 0x00005e00fa007a0c */ /* 0x000fe20005f61270 */
[----:B---3--:R-:W3:Y:S01]  /*94280*/  LDL.LU R247, [R1+0x254] ;  /* 0x0002540001f77983 */ /* 0x008ee20000300800 */
[----:B------:R-:W-:-:S05]  /*94290*/  IADD3 R0, R0, c[0x0][0x198], RZ ;  /* 0x0000660000007a10 */ /* 0x000fca0007ffe0ff */
[----:B------:R-:W-:-:S04]  /*942a0*/  IMAD.WIDE R178, R0, 0x4, R220 ;  /* 0x0000000400b27825 */ /* 0x000fc800078e02dc */
[--C-:B------:R-:W-:Y:S01]  /*942b0*/  IMAD.WIDE R222, R0, 0x4, R176.reuse ;  /* 0x0000000400de7825 */ /* 0x100fe200078e02b0 */
[----:B------:R-:W-:Y:S02]  /*942c0*/  ISETP.LT.AND P6, PT, R251, c[0x0][0x178], !P0 ;  /* 0x00005e00fb007a0c */ /* 0x000fe400047c1270 */
[----:B------:R-:W-:Y:S02]  /*942d0*/  ISETP.LT.AND P0, PT, R250, c[0x0][0x178], !P0 ;  /* 0x00005e00fa007a0c */ /* 0x000fe40004701270 */
[----:B------:R-:W-:Y:S01]  /*942e0*/  IADD3 R3, R0, c[0x0][0x198], RZ ;  /* 0x0000660000037a10 */ /* 0x000fe20007ffe0ff */
[----:B------:R1:W-:Y:S04]  /*942f0*/  @P5 STG.E [R178.64], R248 ;  /* 0x000000f8b2005986 */ /* 0x0003e8000c101904 */
[----:B------:R1:W-:Y:S02]  /*94300*/  @P3 STG.E [R222.64], R246 ;  /* 0x000000f6de003986 */ /* 0x0003e4000c101904 */
[----:B-1----:R-:W-:-:S04]  /*94310*/  IMAD.WIDE R178, R3, 0x4, R176 ;  /* 0x0000000403b27825 */ /* 0x002fc800078e02b0 */
[----:B------:R-:W-:-:S05]  /*94320*/  IMAD.WIDE R222, R3, 0x4, R220 ;  /* 0x0000000403de7825 */ /* 0x000fca00078e02dc */
        /* <DEDUP_REMOVED lines=8> */
[----:B------:R-:W-:Y:S01]  /*943b0*/  ISETP.LT.AND P2, PT, R250, c[0x0][0x178], !P2 ;  /* 0x00005e00fa007a0c */ /* 0x000fe20005741270 */
[----:B-1----:R-:W2:Y:S01]  /*943c0*/  LDL.LU R245, [R1+0x314] ;  /* 0x0003140001f57983 */ /* 0x002ea20000300800 */
[----:B------:R-:W-:-:S03]  /*943d0*/  IADD3 R0, R3, c[0x0][0x198], RZ ;  /* 0x0000660003007a10 */ /* 0x000fc60007ffe0ff */
[----:B------:R-:W2:Y:S02]  /*943e0*/  LDL.LU R244, [R1+0x284] ;  /* 0x0002840001f47983 */ /* 0x000ea40000300800 */
[C---:B------:R-:W-:Y:S01]  /*943f0*/  IMAD.WIDE R222, R0.reuse, 0x4, R220 ;  /* 0x0000000400de7825 */ /* 0x040fe200078e02dc */
[----:B------:R-:W-:-:S03]  /*94400*/  IADD3 R3, R0, c[0x0][0x198], RZ ;  /* 0x0000660000037a10 */ /* 0x000fc60007ffe0ff */
[----:B------:R-:W-:Y:S01]  /*94410*/  IMAD.WIDE R178, R0, 0x4, R176 ;  /* 0x0000000400b27825 */ /* 0x000fe200078e02b0 */
[----:B------:R1:W-:Y:S01]  /*94420*/  @P5 STG.E [R222.64], R249 ;  /* 0x000000f9de005986 */ /* 0x0003e2000c101904 */
[----:B------:R-:W-:-:S03]  /*94430*/  IADD3 R0, R3, c[0x0][0x198], RZ ;  /* 0x0000660003007a10 */ /* 0x000fc60007ffe0ff */
[----:B------:R3:W-:Y:S01]  /*94440*/  @P2 STG.E [R178.64], R243 ;  /* 0x000000f3b2002986 */ /* 0x0007e2000c101904 */
[----:B------:R-:W-:Y:S02]  /*94450*/  ISETP.LT.AND P6, PT, R251, c[0x0][0x178], !P4 ;  /* 0x00005e00fb007a0c */ /* 0x000fe400067c1270 */
[----:B------:R-:W-:Y:S01]  /*94460*/  ISETP.LT.AND P4, PT, R250, c[0x0][0x178], !P4 ;  /* 0x00005e00fa007a0c */ /* 0x000fe20006781270 */
[----:B-1----:R-:W-:-:S04]  /*94470*/  IMAD.WIDE R248, R3, 0x4, R176 ;  /* 0x0000000403f87825 */ /* 0x002fc800078e02b0 */
[----:B---3--:R-:W-:-:S06]  /*94480*/  IMAD.WIDE R178, R3, 0x4, R220 ;  /* 0x0000000403b27825 */ /* 0x008fcc00078e02dc */
[----:B------:R-:W-:Y:S04]  /*94490*/  @P6 STG.E [R178.64], R240 ;  /* 0x000000f0b2006986 */ /* 0x000fe8000c101904 */
[----:B------:R1:W-:Y:S01]  /*944a0*/  @P4 STG.E [R248.64], R247 ;  /* 0x000000f7f8004986 */ /* 0x0003e2000c101904 */
[----:B----4-:R-:W-:-:S03]  /*944b0*/  ISETP.GE.AND P2, PT, R242, c[0x0][0x17c], PT ;  /* 0x00005f00f2007a0c */ /* 0x010fc60003f46270 */
[----:B------:R-:W3:Y:S04]  /*944c0*/  LDL.LU R242, [R1+0x1dec] ;  /* 0x001dec0001f27983 */ /* 0x000ee80000300800 */
[----:B------:R-:W2:Y:S04]  /*944d0*/  LDL.LU R243, [R1+0x2c0] ;  /* 0x0002c00001f37983 */ /* 0x000ea80000300800 */
[----:B------:R-:W3:Y:S04]  /*944e0*/  LDL.LU R3, [R1+0x310] ;  /* 0x0003100001037983 */ /* 0x000ee80000300800 */
[----:B-1----:R-:W2:Y:S04]  /*944f0*/  LDL.LU R248, [R1+0x340] ;  /* 0x0003400001f87983 */ /* 0x002ea80000300800 */
[----:B------:R-:W2:Y:S02]  /*94500*/  LDL.LU R240, [R1+0x344] ;  /* 0x0003440001f07983 */ /* 0x000ea40000300800 */
[----:B--2---:R-:W-:-:S02]  /*94510*/  ISETP.GE.AND P4, PT, R241, c[0x0][0x17c], PT ;  /* 0x00005f00f1007a0c */ /* 0x004fc40003f86270 */
[----:B------:R-:W2:Y:S01]  /*94520*/  LDL.LU R241, [R1+0x1df4] ;  /* 0x001df40001f17983 */ /* 0x000ea20000300800 */
[C---:B------:R-:W-:Y:S02]  /*94530*/  ISETP.LT.AND P5, PT, R251.reuse, c[0x0][0x178], !P1 ;  /* 0x00005e00fb007a0c */ /* 0x040fe40004fa1270 */
[----:B------:R-:W-:Y:S01]  /*94540*/  ISETP.LT.AND P1, PT, R250, c[0x0][0x178], !P1 ;  /* 0x00005e00fa007a0c */ /* 0x000fe20004f21270 */
[C---:B------:R-:W-:Y:S01]  /*94550*/  IMAD.WIDE R178, R0.reuse, 0x4, R220 ;  /* 0x0000000400b27825 */ /* 0x040fe200078e02dc */
[----:B------:R-:W2:Y:S03]  /*94560*/  LDL.LU R247, [R1+0x2c4] ;  /* 0x0002c40001f77983 */ /* 0x000ea60000300800 */
[----:B------:R-:W-:Y:S01]  /*94570*/  IMAD.WIDE R222, R0, 0x4, R176 ;  /* 0x0000000400de7825 */ /* 0x000fe200078e02b0 */
[----:B------:R-:W2:Y:S01]  /*94580*/  LDL.LU R249, [R1+0x390] ;  /* 0x0003900001f97983 */ /* 0x000ea20000300800 */
[----:B------:R-:W-:-:S02]  /*94590*/  ISETP.LT.AND P6, PT, R251, c[0x0][0x178], !P3 ;  /* 0x00005e00fb007a0c */ /* 0x000fc40005fc1270 */
[----:B------:R-:W-:Y:S02]  /*945a0*/  ISETP.LT.AND P3, PT, R250, c[0x0][0x178], !P3 ;  /* 0x00005e00fa007a0c */ /* 0x000fe40005f61270 */
[----:B------:R-:W-:Y:S01]  /*945b0*/  IADD3 R0, R0, c[0x0][0x198], RZ ;  /* 0x0000660000007a10 */ /* 0x000fe20007ffe0ff */
[----:B---3--:R1:W-:Y:S04]  /*945c0*/  @P5 STG.E [R178.64], R3 ;  /* 0x00000003b2005986 */ /* 0x0083e8000c101904 */
[----:B------:R3:W-:Y:S01]  /*945d0*/  @P1 STG.E [R222.64], R246 ;  /* 0x000000f6de001986 */ /* 0x0007e2000c101904 */
[----:B------:R-:W-:-:S03]  /*945e0*/  ISETP.GE.AND P1, PT, R242, c[0x0][0x17c], PT ;  /* 0x00005f00f2007a0c */ /* 0x000fc60003f26270 */
[----:B------:R-:W4:Y:S01]  /*945f0*/  LDL.LU R242, [R1+0x1df8] ;  /* 0x001df80001f27983 */ /* 0x000f220000300800 */
[----:B-1----:R-:W-:-:S04]  /*94600*/  IMAD.WIDE R178, R0, 0x4, R220 ;  /* 0x0000000400b27825 */ /* 0x002fc800078e02dc */
[----:B---3--:R-:W-:Y:S01]  /*94610*/  IMAD.WIDE R222, R0, 0x4, R176 ;  /* 0x0000000400de7825 */ /* 0x008fe200078e02b0 */
[----:B------:R1:W-:Y:S04]  /*94620*/  @P6 STG.E [R178.64], R245 ;  /* 0x000000f5b2006986 */ /* 0x0003e8000c101904 */
[----:B------:R3:W-:Y:S01]  /*94630*/  @P3 STG.E [R222.64], R244 ;  /* 0x000000f4de003986 */ /* 0x0007e2000c101904 */
[----:B--2---:R-:W-:-:S03]  /*94640*/  ISETP.GE.AND P3, PT, R241, c[0x0][0x17c], PT ;  /* 0x00005f00f1007a0c */ /* 0x004fc60003f66270 */
[----:B------:R-:W2:Y:S04]  /*94650*/  LDL.LU R246, [R1+0x2f0] ;  /* 0x0002f00001f67983 */ /* 0x000ea80000300800 */
[----:B------:R-:W2:Y:S01]  /*94660*/  LDL.LU R241, [R1+0x1dfc] ;  /* 0x001dfc0001f17983 */ /* 0x000ea20000300800 */
[----:B------:R-:W-:Y:S02]  /*94670*/  ISETP.LT.AND P5, PT, R251, c[0x0][0x178], !P0 ;  /* 0x00005e00fb007a0c */ /* 0x000fe400047a1270 */
[----:B------:R-:W-:Y:S01]  /*94680*/  ISETP.LT.AND P0, PT, R250, c[0x0][0x178], !P0 ;  /* 0x00005e00fa007a0c */ /* 0x000fe20004701270 */
[----:B-1----:R-:W2:Y:S01]  /*94690*/  LDL.LU R245, [R1+0x394] ;  /* 0x0003940001f57983 */ /* 0x002ea20000300800 */
[----:B------:R-:W-:-:S03]  /*946a0*/  IADD3 R3, R0, c[0x0][0x198], RZ ;  /* 0x0000660000037a10 */ /* 0x000fc60007ffe0ff */
[----:B---3--:R-:W3:Y:S02]  /*946b0*/  LDL.LU R244, [R1+0x2f4] ;  /* 0x0002f40001f47983 */ /* 0x008ee40000300800 */
[----:B------:R-:W-:-:S04]  /*946c0*/  IMAD.WIDE R222, R3, 0x4, R220 ;  /* 0x0000000403de7825 */ /* 0x000fc800078e02dc */
[----:B------:R-:W-:Y:S01]  /*946d0*/  IMAD.WIDE R178, R3, 0x4, R176 ;  /* 0x0000000403b27825 */ /* 0x000fe200078e02b0 */
[----:B------:R1:W-:Y:S01]  /*946e0*/  @P5 STG.E [R222.64], R248 ;  /* 0x000000f8de005986 */ /* 0x0003e2000c101904 */
[----:B------:R-:W-:-:S03]  /*946f0*/  ISETP.LT.AND P6, PT, R251, c[0x0][0x178], !P2 ;  /* 0x00005e00fb007a0c */ /* 0x000fc600057c1270 */
[----:B------:R1:W-:Y:S01]  /*94700*/  @P0 STG.E [R178.64], R243 ;  /* 0x000000f3b2000986 */ /* 0x0003e2000c101904 */
[----:B------:R-:W-:Y:S02]  /*94710*/  ISETP.LT.AND P2, PT, R250, c[0x0][0x178], !P2 ;  /* 0x00005e00fa007a0c */ /* 0x000fe40005741270 */
[----:B------:R-:W-:-:S05]  /*94720*/  IADD3 R0, R3, c[0x0][0x198], RZ ;  /* 0x0000660003007a10 */ /* 0x000fca0007ffe0ff */
[----:B-1----:R-:W-:-:S04]  /*94730*/  IMAD.WIDE R222, R0, 0x4, R220 ;  /* 0x0000000400de7825 */ /* 0x002fc800078e02dc */
[----:B------:R-:W-:Y:S01]  /*94740*/  IMAD.WIDE R178, R0, 0x4, R176 ;  /* 0x0000000400b27825 */ /* 0x000fe200078e02b0 */
[----:B------:R1:W-:Y:S04]  /*94750*/  @P6 STG.E [R222.64], R240 ;  /* 0x000000f0de006986 */ /* 0x0003e8000c101904 */
[----:B------:R1:W-:Y:S01]  /*94760*/  @P2 STG.E [R178.64], R247 ;  /* 0x000000f7b2002986 */ /* 0x0003e2000c101904 */
[----:B----4-:R-:W-:-:S03]  /*94770*/  ISETP.GE.AND P0, PT, R242, c[0x0][0x17c], PT ;  /* 0x00005f00f2007a0c */ /* 0x010fc60003f06270 */
[----:B------:R-:W4:Y:S04]  /*94780*/  LDL.LU R242, [R1+0x1e08] ;  /* 0x001e080001f27983 */ /* 0x000f280000300800 */
[----:B-1----:R-:W4:Y:S01]  /*94790*/  LDL.LU R240, [R1+0x3a0] ;  /* 0x0003a00001f07983 */ /* 0x002f220000300800 */
[----:B--2---:R-:W-:-:S03]  /*947a0*/  ISETP.GE.AND P2, PT, R241, c[0x0][0x17c], PT ;  /* 0x00005f00f1007a0c */ /* 0x004fc60003f46270 */
[----:B------:R-:W2:Y:S01]  /*947b0*/  LDL.LU R241, [R1+0x1e14] ;  /* 0x001e140001f17983 */ /* 0x000ea20000300800 */
[C---:B------:R-:W-:Y:S02]  /*947c0*/  ISETP.LT.AND P5, PT, R251.reuse, c[0x0][0x178], !P4 ;  /* 0x00005e00fb007a0c */ /* 0x040fe400067a1270 */
[----:B------:R-:W-:Y:S01]  /*947d0*/  IADD3 R3, R0, c[0x0][0x198], RZ ;  /* 0x0000660000037a10 */ /* 0x000fe20007ffe0ff */
[----:B------:R-:W2:Y:S01]  /*947e0*/  LDL.LU R247, [R1+0x324] ;  /* 0x0003240001f77983 */ /* 0x000ea20000300800 */
[C---:B------:R-:W-:Y:S02]  /*947f0*/  ISETP.LT.AND P4, PT, R250.reuse, c[0x0][0x178], !P4 ;  /* 0x00005e00fa007a0c */ /* 0x040fe40006781270 */
[----:B------:R-:W-:Y:S01]  /*94800*/  ISETP.LT.AND P6, PT, R251, c[0x0][0x178], !P1 ;  /* 0x00005e00fb007a0c */ /* 0x000fe20004fc1270 */
[C---:B------:R-:W-:Y:S01]  /*94810*/  IMAD.WIDE R178, R3.reuse, 0x4, R220 ;  /* 0x0000000403b27825 */ /* 0x040fe200078e02dc */
[----:B------:R-:W-:Y:S01]  /*94820*/  ISETP.LT.AND P1, PT, R250, c[0x0][0x178], !P1 ;  /* 0x00005e00fa007a0c */ /* 0x000fe20004f21270 */
[----:B------:R-:W2:Y:S01]  /*94830*/  LDL.LU R243, [R1+0x410] ;  /* 0x0004100001f37983 */ /* 0x000ea20000300800 */
[----:B------:R-:W-:-:S03]  /*94840*/  IADD3 R0, R3, c[0x0][0x198], RZ ;  /* 0x0000660003007a10 */ /* 0x000fc60007ffe0ff */
[----:B------:R1:W-:Y:S02]  /*94850*/  @P5 STG.E [R178.64], R249 ;  /* 0x000000f9b2005986 */ /* 0x0003e4000c101904 */
[----:B------:R-:W-:-:S04]  /*94860*/  IMAD.WIDE R222, R0, 0x4, R176 ;  /* 0x0000000400de7825 */ /* 0x000fc800078e02b0 */
[----:B-1----:R-:W-:-:S04]  /*94870*/  IMAD.WIDE R248, R3, 0x4, R176 ;  /* 0x0000000403f87825 */ /* 0x002fc800078e02b0 */
[C---:B------:R-:W-:Y:S01]  /*94880*/  IMAD.WIDE R178, R0.reuse, 0x4, R220 ;  /* 0x0000000400b27825 */ /* 0x040fe200078e02dc */
[----:B------:R-:W-:Y:S01]  /*94890*/  IADD3 R0, R0, c[0x0][0x198], RZ ;  /* 0x0000660000007a10 */ /* 0x000fe20007ffe0ff */
[----:B------:R1:W-:Y:S04]  /*948a0*/  @P4 STG.E [R248.64], R246 ;  /* 0x000000f6f8004986 */ /* 0x0003e8000c101904 */
[----:B------:R1:W-:Y:S01]  /*948b0*/  @P6 STG.E [R178.64], R245 ;  /* 0x000000f5b2006986 */ /* 0x0003e2000c101904 */
[----:B------:R-:W-:-:S03]  /*948c0*/  IADD3 R3, R0, c[0x0][0x198], RZ ;  /* 0x0000660000037a10 */ /* 0x000fc60007ffe0ff */
[----:B---3--:R3:W-:Y:S04]  /*948d0*/  @P1 STG.E [R222.64], R244 ;  /* 0x000000f4de001986 */ /* 0x0087e8000c101904 */
[----:B-1----:R-:W2:Y:S01]  /*948e0*/  LDL.LU R249, [R1+0x3a4] ;  /* 0x0003a40001f97983 */ /* 0x002ea20000300800 */
[----:B------:R-:W-:-:S04]  /*948f0*/  IMAD.WIDE R178, R0, 0x4, R220 ;  /* 0x0000000400b27825 */ /* 0x000fc800078e02dc */
[----:B---3--:R-:W-:Y:S01]  /*94900*/  IMAD.WIDE R222, R0, 0x4, R176 ;  /* 0x0000000400de7825 */ /* 0x008fe200078e02b0 */
[----:B----4-:R-:W-:Y:S02]  /*94910*/  ISETP.GE.AND P4, PT, R242, c[0x0][0x17c], PT ;  /* 0x00005f00f2007a0c */ /* 0x010fe40003f86270 */
[----:B------:R-:W3:Y:S04]  /*94920*/  LDL.LU R242, [R1+0x380] ;  /* 0x0003800001f27983 */ /* 0x000ee80000300800 */
[----:B------:R-:W4:Y:S04]  /*94930*/  LDL.LU R248, [R1+0x1e18] ;  /* 0x001e180001f87983 */ /* 0x000f280000300800 */
[----:B------:R-:W3:Y:S04]  /*94940*/  LDL.LU R246, [R1+0x414] ;  /* 0x0004140001f67983 */ /* 0x000ee80000300800 */
[----:B------:R-:W3:Y:S04]  /*94950*/  LDL.LU R0, [R1+0x320] ;  /* 0x0003200001007983 */ /* 0x000ee80000300800 */
[----:B------:R-:W4:Y:S01]  /*94960*/  LDL.LU R245, [R1+0x1e20] ;  /* 0x001e200001f57983 */ /* 0x000f220000300800 */
[----:B--2---:R-:W-:-:S03]  /*94970*/  ISETP.GE.AND P1, PT, R241, c[0x0][0x17c], PT ;  /* 0x00005f00f1007a0c */ /* 0x004fc60003f26270 */
[----:B------:R-:W2:Y:S01]  /*94980*/  LDL.LU R241, [R1+0x1e24] ;  /* 0x001e240001f17983 */ /* 0x000ea20000300800 */
[C---:B------:R-:W-:Y:S02]  /*94990*/  ISETP.LT.AND P5, PT, R251.reuse, c[0x0][0x178], !P3 ;  /* 0x00005e00fb007a0c */ /* 0x040fe40005fa1270 */
[C---:B------:R-:W-:Y:S01]  /*949a0*/  ISETP.LT.AND P3, PT, R250.reuse, c[0x0][0x178], !P3 ;  /* 0x00005e00fa007a0c */ /* 0x040fe20005f61270 */
[----:B------:R-:W2:Y:S01]  /*949b0*/  LDL.LU R244, [R1+0x384] ;  /* 0x0003840001f47983 */ /* 0x000ea20000300800 */
[----:B------:R-:W-:Y:S02]  /*949c0*/  ISETP.LT.AND P6, PT, R251, c[0x0][0x178], !P0 ;  /* 0x00005e00fb007a0c */ /* 0x000fe400047c1270 */
[----:B------:R-:W-:-:S07]  /*949d0*/  ISETP.LT.AND P0, PT, R250, c[0x0][0x178], !P0 ;  /* 0x00005e00fa007a0c */ /* 0x000fce0004701270 */
[----:B------:R1:W-:Y:S01]  /*949e0*/  @P5 STG.E [R178.64], R240 ;  /* 0x000000f0b2005986 */ /* 0x0003e2000c101904 */
[----:B------:R-:W-:Y:S02]  /*949f0*/  ISETP.LT.AND P5, PT, R251, c[0x0][0x178], !P2 ;  /* 0x00005e00fb007a0c */ /* 0x000fe400057a1270 */
[----:B------:R-:W-:Y:S01]  /*94a00*/  ISETP.LT.AND P2, PT, R250, c[0x0][0x178], !P2 ;  /* 0x00005e00fa007a0c */ /* 0x000fe20005741270 */
[C---:B-1----:R-:W-:Y:S01]  /*94a10*/  IMAD.WIDE R178, R3.reuse, 0x4, R176 ;  /* 0x0000000403b27825 */ /* 0x042fe200078e02b0 */
[----:B------:R-:W2:Y:S04]  /*94a20*/  LDL.LU R240, [R1+0x20ac] ;  /* 0x0020ac0001f07983 */ /* 0x000ea80000300800 */
[----:B---3--:R1:W-:Y:S02]  /*94a30*/  @P3 STG.E [R222.64], R0 ;  /* 0x00000000de003986 */ /* 0x0083e4000c101904 */
[C---:B-1----:R-:W-:Y:S01]  /*94a40*/  IMAD.WIDE R222, R3.reuse, 0x4, R220 ;  /* 0x0000000403de7825 */ /* 0x042fe200078e02dc */
[----:B------:R-:W-:-:S04]  /*94a50*/  IADD3 R0, R3, c[0x0][0x198], RZ ;  /* 0x0000660003007a10 */ /* 0x000fc80007ffe0ff */
[----:B------:R1:W-:Y:S04]  /*94a60*/  @P6 STG.E [R222.64], R249 ;  /* 0x000000f9de006986 */ /* 0x0003e8000c101904 */
[----:B------:R3:W-:Y:S01]  /*94a70*/  @P0 STG.E [R178.64], R247 ;  /* 0x000000f7b2000986 */ /* 0x0007e2000c101904 */
[----:B----4-:R-:W-:Y:S01]  /*94a80*/  ISETP.GE.AND P0, PT, R245, c[0x0][0x17c], PT ;  /* 0x00005f00f5007a0c */ /* 0x010fe20003f06270 */
[----:B-1----:R-:W-:-:S04]  /*94a90*/  IMAD.WIDE R222, R0, 0x4, R220 ;  /* 0x0000000400de7825 */ /* 0x002fc800078e02dc */
[----:B---3--:R-:W-:Y:S01]  /*94aa0*/  IMAD.WIDE R178, R0, 0x4, R176 ;  /* 0x0000000400b27825 */ /* 0x008fe200078e02b0 */
[----:B------:R-:W-:Y:S04]  /*94ab0*/  @P5 STG.E [R222.64], R243 ;  /* 0x000000f3de005986 */ /* 0x000fe8000c101904 */
[----:B------:R-:W3:Y:S04]  /*94ac0*/  LDL.LU R247, [R1+0x27c] ;  /* 0x00027c0001f77983 */ /* 0x000ee80000300800 */
[----:B------:R1:W-:Y:S01]  /*94ad0*/  @P2 STG.E [R178.64], R242 ;  /* 0x000000f2b2002986 */ /* 0x0003e2000c101904 */
[----:B--2---:R-:W-:-:S03]  /*94ae0*/  ISETP.GE.AND P2, PT, R241, c[0x0][0x17c], PT ;  /* 0x00005f00f1007a0c */ /* 0x004fc60003f46270 */
[----:B------:R-:W2:Y:S04]  /*94af0*/  LDL.LU R245, [R1+0x23c] ;  /* 0x00023c0001f57983 */ /* 0x000ea80000300800 */
[----:B------:R-:W4:Y:S01]  /*94b00*/  LDL.LU R241, [R1+0x1e34] ;  /* 0x001e340001f17983 */ /* 0x000f220000300800 */
[----:B------:R-:W-:Y:S02]  /*94b10*/  ISETP.LT.AND P6, PT, R251, c[0x0][0x178], !P4 ;  /* 0x00005e00fb007a0c */ /* 0x000fe400067c1270 */
[----:B------:R-:W-:Y:S01]  /*94b20*/  ISETP.LT.AND P4, PT, R250, c[0x0][0x178], !P4 ;  /* 0x00005e00fa007a0c */ /* 0x000fe20006781270 */
[----:B-1----:R-:W2:Y:S01]  /*94b30*/  LDL.LU R242, [R1+0x1e38] ;  /* 0x001e380001f27983 */ /* 0x002ea20000300800 */
[----:B------:R-:W-:Y:S02]  /*94b40*/  IADD3 R3, R0, c[0x0][0x198], RZ ;  /* 0x0000660000037a10 */ /* 0x000fe40007ffe0ff */
[----:B------:R-:W-:Y:S01]  /*94b50*/  ISETP.GE.AND P3, PT, R248, c[0x0][0x17c], PT ;  /* 0x00005f00f8007a0c */ /* 0x000fe20003f66270 */
[----:B------:R-:W2:Y:S02]  /*94b60*/  LDL.LU R243, [R1+0x248] ;  /* 0x0002480001f37983 */ /* 0x000ea40000300800 */
[----:B------:R-:W-:-:S04]  /*94b70*/  IMAD.WIDE R178, R3, 0x4, R220 ;  /* 0x0000000403b27825 */ /* 0x000fc800078e02dc */
[C---:B------:R-:W-:Y:S01]  /*94b80*/  IMAD.WIDE R248, R3.reuse, 0x4, R176 ;  /* 0x0000000403f87825 */ /* 0x040fe200078e02b0 */
[----:B------:R-:W-:Y:S01]  /*94b90*/  IADD3 R0, R3, c[0x0][0x198], RZ ;  /* 0x0000660003007a10 */ /* 0x000fe20007ffe0ff */
[----:B------:R-:W-:Y:S04]  /*94ba0*/  @P6 STG.E [R178.64], R246 ;  /* 0x000000f6b2006986 */ /* 0x000fe8000c101904 */
[----:B------:R-:W2:Y:S04]  /*94bb0*/  LDL.LU R3, [R1+0x238] ;  /* 0x0002380001037983 */ /* 0x000ea80000300800 */
[----:B------:R1:W-:Y:S04]  /*94bc0*/  @P4 STG.E [R248.64], R244 ;  /* 0x000000f4f8004986 */ /* 0x0003e8000c101904 */
[----:B-1----:R-:W2:Y:S04]  /*94bd0*/  LDL.LU R249, [R1+0x278] ;  /* 0x0002780001f97983 */ /* 0x002ea80000300800 */
[----:B------:R-:W3:Y:S04]  /*94be0*/  LDL.LU R248, [R1+0x2a8] ;  /* 0x0002a80001f87983 */ /* 0x000ee80000300800 */
[----:B------:R-:W3:Y:S04]  /*94bf0*/  LDL.LU R246, [R1+0x2ac] ;  /* 0x0002ac0001f67983 */ /* 0x000ee80000300800 */
[----:B------:R-:W3:Y:S01]  /*94c00*/  LDL.LU R244, [R1+0x24c] ;  /* 0x00024c0001f47983 */ /* 0x000ee20000300800 */
[----:B----4-:R-:W-:-:S03]  /*94c10*/  ISETP.GE.AND P4, PT, R241, c[0x0][0x17c], PT ;  /* 0x00005f00f1007a0c */ /* 0x010fc60003f86270 */
[----:B------:R-:W4:Y:S01]  /*94c20*/  LDL.LU R241, [R1+0x1e3c] ;  /* 0x001e3c0001f17983 */ /* 0x000f220000300800 */
[C---:B------:R-:W-:Y:S02]  /*94c30*/  ISETP.LT.AND P5, PT, R251.reuse, c[0x0][0x178], !P1 ;  /* 0x00005e00fb007a0c */ /* 0x040fe40004fa1270 */
[----:B------:R-:W-:Y:S02]  /*94c40*/  ISETP.LT.AND P1, PT, R250, c[0x0][0x178], !P1 ;  /* 0x00005e00fa007a0c */ /* 0x000fe40004f21270 */
[----:B------:R-:W-:Y:S01]  /*94c50*/  ISETP.LT.AND P6, PT, R251, c[0x0][0x178], !P3 ;  /* 0x00005e00fb007a0c */ /* 0x000fe20005fc1270 */
[----:B------:R-:W-:Y:S01]  /*94c60*/  IMAD.WIDE R178, R0, 0x4, R220 ;  /* 0x0000000400b27825 */ /* 0x000fe200078e02dc */
[----:B------:R-:W-:-:S03]  /*94c70*/  ISETP.LT.AND P3, PT, R250, c[0x0][0x178], !P3 ;  /* 0x00005e00fa007a0c */ /* 0x000fc60005f61270 */
[C---:B------:R-:W-:Y:S01]  /*94c80*/  IMAD.WIDE R222, R0.reuse, 0x4, R176 ;  /* 0x0000000400de7825 */ /* 0x040fe200078e02b0 */
[----:B------:R-:W-:-:S03]  /*94c90*/  IADD3 R0, R0, c[0x0][0x198], RZ ;  /* 0x0000660000007a10 */ /* 0x000fc60007ffe0ff */
[----:B--2---:R1:W-:Y:S04]  /*94ca0*/  @P5 STG.E [R178.64], R249 ;  /* 0x000000f9b2005986 */ /* 0x0043e8000c101904 */
[----:B------:R2:W-:Y:S01]  /*94cb0*/  @P1 STG.E [R222.64], R3 ;  /* 0x00000003de001986 */ /* 0x0005e2000c101904 */
[----:B------:R-:W-:Y:S01]  /*94cc0*/  ISETP.GE.AND P1, PT, R242, c[0x0][0x17c], PT ;  /* 0x00005f00f2007a0c */ /* 0x000fe20003f26270 */
[C---:B-1----:R-:W-:Y:S02]  /*94cd0*/  IMAD.WIDE R178, R0.reuse, 0x4, R220 ;  /* 0x0000000400b27825 */ /* 0x042fe400078e02dc */
[----:B------:R-:W4:Y:S02]  /*94ce0*/  LDL.LU R249, [R1+0x2d8] ;  /* 0x0002d80001f97983 */ /* 0x000f240000300800 */
[----:B--2---:R-:W-:-:S02]  /*94cf0*/  IMAD.WIDE R222, R0, 0x4, R176 ;  /* 0x0000000400de7825 */ /* 0x004fc400078e02b0 */
[----:B---3--:R1:W-:Y:S04]  /*94d00*/  @P6 STG.E [R178.64], R247 ;  /* 0x000000f7b2006986 */ /* 0x0083e8000c101904 */
[----:B------:R-:W2:Y:S04]  /*94d10*/  LDL.LU R242, [R1+0x1e48] ;  /* 0x001e480001f27983 */ /* 0x000ea80000300800 */
[----:B------:R3:W-:Y:S04]  /*94d20*/  @P3 STG.E [R222.64], R245 ;  /* 0x000000f5de003986 */ /* 0x0007e8000c101904 */
[----:B-1----:R-:W2:Y:S01]  /*94d30*/  LDL.LU R247, [R1+0x2dc] ;  /* 0x0002dc0001f77983 */ /* 0x002ea20000300800 */
[----:B----4-:R-:W-:-:S03]  /*94d40*/  ISETP.GE.AND P3, PT, R241, c[0x0][0x17c], PT ;  /* 0x00005f00f1007a0c */ /* 0x010fc60003f66270 */
[----:B------:R-:W4:Y:S01]  /*94d50*/  LDL.LU R241, [R1+0x1e4c] ;  /* 0x001e4c0001f17983 */ /* 0x000f220000300800 */
[C---:B------:R-:W-:Y:S02]  /*94d60*/  ISETP.LT.AND P5, PT, R251.reuse, c[0x0][0x178], !P0 ;  /* 0x00005e00fb007a0c */ /* 0x040fe400047a1270 */
[----:B------:R-:W-:Y:S01]  /*94d70*/  ISETP.LT.AND P0, PT, R250, c[0x0][0x178], !P0 ;  /* 0x00005e00fa007a0c */ /* 0x000fe20004701270 */
[----:B---3--:R-:W3:Y:S01]  /*94d80*/  LDL.LU R245, [R1+0x25c] ;  /* 0x00025c0001f57983 */ /* 0x008ee20000300800 */
[----:B------:R-:W-:Y:S02]  /*94d90*/  IADD3 R3, R0, c[0x0][0x198], RZ ;  /* 0x0000660000037a10 */ /* 0x000fe40007ffe0ff */
[----:B------:R-:W-:Y:S02]  /*94da0*/  ISETP.LT.AND P6, PT, R251, c[0x0][0x178], !P2 ;  /* 0x00005e00fb007a0c */ /* 0x000fe400057c1270 */
[----:B------:R-:W-:Y:S01]  /*94db0*/  ISETP.LT.AND P2, PT, R250, c[0x0][0x178], !P2 ;  /* 0x00005e00fa007a0c */ /* 0x000fe20005741270 */
[C---:B------:R-:W-:Y:S01]  /*94dc0*/  IMAD.WIDE R222, R3.reuse, 0x4, R220 ;  /* 0x0000000403de7825 */ /* 0x040fe200078e02dc */
[----:B------:R-:W-:-:S03]  /*94dd0*/  IADD3 R0, R3, c[0x0][0x198], RZ ;  /* 0x0000660003007a10 */ /* 0x000fc60007ffe0ff */
[----:B------:R-:W-:Y:S01]  /*94de0*/  IMAD.WIDE R178, R3, 0x4, R176 ;  /* 0x0000000403b27825 */ /* 0x000fe200078e02b0 */
[----:B------:R1:W-:Y:S01]  /*94df0*/  @P5 STG.E [R222.64], R248 ;  /* 0x000000f8de005986 */ /* 0x0003e2000c101904 */
[----:B------:R-:W-:-:S03]  /*94e00*/  ISETP.LT.AND P5, PT, R251, c[0x0][0x178], !P4 ;  /* 0x00005e00fb007a0c */ /* 0x000fc600067a1270 */
[----:B------:R1:W-:Y:S01]  /*94e10*/  @P0 STG.E [R178.64], R243 ;  /* 0x000000f3b2000986 */ /* 0x0003e2000c101904 */
[C---:B------:R-:W-:Y:S01]  /*94e20*/  IADD3 R3, R0.reuse, c[0x0][0x198], RZ ;  /* 0x0000660000037a10 */ /* 0x040fe20007ffe0ff */
[----:B-1----:R-:W-:-:S04]  /*94e30*/  IMAD.WIDE R222, R0, 0x4, R220 ;  /* 0x0000000400de7825 */ /* 0x002fc800078e02dc */
[----:B------:R-:W-:Y:S01]  /*94e40*/  IMAD.WIDE R178, R0, 0x4, R176 ;  /* 0x0000000400b27825 */ /* 0x000fe200078e02b0 */
[----:B------:R-:W-:Y:S04]  /*94e50*/  @P6 STG.E [R222.64], R246 ;  /* 0x000000f6de006986 */ /* 0x000fe8000c101904 */
[----:B------:R1:W-:Y:S01]  /*94e60*/  @P2 STG.E [R178.64], R244 ;  /* 0x000000f4b2002986 */ /* 0x0003e2000c101904 */
[C---:B------:R-:W-:Y:S01]  /*94e70*/  IADD3 R0, R3.reuse, c[0x0][0x198], RZ ;  /* 0x0000660003007a10 */ /* 0x040fe20007ffe0ff */
[C---:B-1----:R-:W-:Y:S01]  /*94e80*/  IMAD.WIDE R178, R3.reuse, 0x4, R220 ;  /* 0x0000000403b27825 */ /* 0x042fe200078e02dc */
[----:B--2---:R-:W-:Y:S02]  /*94e90*/  ISETP.GE.AND P0, PT, R242, c[0x0][0x17c], PT ;  /* 0x00005f00f2007a0c */ /* 0x004fe40003f06270 */
[----:B------:R-:W2:Y:S04]  /*94ea0*/  LDL.LU R242, [R1+0x1e5c] ;  /* 0x001e5c0001f27983 */ /* 0x000ea80000300800 */
[----:B------:R-:W2:Y:S04]  /*94eb0*/  LDL.LU R243, [R1+0x288] ;  /* 0x0002880001f37983 */ /* 0x000ea80000300800 */
[----:B------:R1:W-:Y:S02]  /*94ec0*/  @P5 STG.E [R178.64], R249 ;  /* 0x000000f9b2005986 */ /* 0x0003e4000c101904 */
[----:B-1----:R-:W-:Y:S01]  /*94ed0*/  IMAD.WIDE R248, R3, 0x4, R176 ;  /* 0x0000000403f87825 */ /* 0x002fe200078e02b0 */
[----:B----4-:R-:W-:-:S02]  /*94ee0*/  ISETP.GE.AND P2, PT, R241, c[0x0][0x17c], PT ;  /* 0x00005f00f1007a0c */ /* 0x010fc40003f46270 */
[----:B------:R-:W2:Y:S04]  /*94ef0*/  LDL.LU R241, [R1+0x1e60] ;  /* 0x001e600001f17983 */ /* 0x000ea80000300800 */
[----:B------:R-:W2:Y:S04]  /*94f00*/  LDL.LU R246, [R1+0x31c] ;  /* 0x00031c0001f67983 */ /* 0x000ea80000300800 */
[----:B------:R-:W2:Y:S04]  /*94f10*/  LDL.LU R244, [R1+0x28c] ;  /* 0x00028c0001f47983 */ /* 0x000ea80000300800 */
[----:B------:R-:W2:Y:S01]  /*94f20*/  LDL.LU R3, [R1+0x258] ;  /* 0x0002580001037983 */ /* 0x000ea20000300800 */
[----:B------:R-:W-:-:S02]  /*94f30*/  ISETP.LT.AND P4, PT, R250, c[0x0][0x178], !P4 ;  /* 0x00005e00fa007a0c */ /* 0x000fc40006781270 */
[----:B------:R-:W-:Y:S02]  /*94f40*/  ISETP.LT.AND P6, PT, R251, c[0x0][0x178], !P1 ;  /* 0x00005e00fb007a0c */ /* 0x000fe40004fc1270 */
[----:B------:R-:W-:Y:S01]  /*94f50*/  ISETP.LT.AND P1, PT, R250, c[0x0][0x178], !P1 ;  /* 0x00005e00fa007a0c */ /* 0x000fe20004f21270 */
[----:B------:R-:W-:-:S04]  /*94f60*/  IMAD.WIDE R178, R0, 0x4, R220 ;  /* 0x0000000400b27825 */ /* 0x000fc800078e02dc */
[C---:B------:R-:W-:Y:S01]  /*94f70*/  IMAD.WIDE R222, R0.reuse, 0x4, R176 ;  /* 0x0000000400de7825 */ /* 0x040fe200078e02b0 */
[----:B------:R-:W-:-:S03]  /*94f80*/  IADD3 R0, R0, c[0x0][0x198], RZ ;  /* 0x0000660000007a10 */ /* 0x000fc60007ffe0ff */
[----:B--2---:R1:W-:Y:S01]  /*94f90*/  @P4 STG.E [R248.64], R3 ;  /* 0x00000003f8004986 */ /* 0x0043e2000c101904 */
[----:B------:R-:W-:-:S03]  /*94fa0*/  ISETP.GE.AND P4, PT, R242, c[0x0][0x17c], PT ;  /* 0x00005f00f2007a0c */ /* 0x000fc60003f86270 */
[----:B------:R2:W-:Y:S04]  /*94fb0*/  @P6 STG.E [R178.64], R247 ;  /* 0x000000f7b2006986 */ /* 0x0005e8000c101904 */
[----:B---3--:R3:W-:Y:S04]  /*94fc0*/  @P1 STG.E [R222.64], R245 ;  /* 0x000000f5de001986 */ /* 0x0087e8000c101904 */
[----:B-1----:R-:W4:Y:S01]  /*94fd0*/  LDL.LU R248, [R1+0x348] ;  /* 0x0003480001f87983 */ /* 0x002f220000300800 */
[----:B------:R-:W-:-:S03]  /*94fe0*/  IADD3 R3, R0, c[0x0][0x198], RZ ;  /* 0x0000660000037a10 */ /* 0x000fc60007ffe0ff */
[----:B------:R-:W4:Y:S01]  /*94ff0*/  LDL.LU R242, [R1+0x1e64] ;  /* 0x001e640001f27983 */ /* 0x000f220000300800 */
[----:B--2---:R-:W-:-:S03]  /*95000*/  IMAD.WIDE R178, R0, 0x4, R220 ;  /* 0x0000000400b27825 */ /* 0x004fc600078e02dc */
[----:B------:R-:W2:Y:S01]  /*95010*/  LDL.LU R249, [R1+0x2c8] ;  /* 0x0002c80001f97983 */ /* 0x000ea20000300800 */
[----:B---3--:R-:W-:-:S03]  /*95020*/  IMAD.WIDE R222, R0, 0x4, R176 ;  /* 0x0000000400de7825 */ /* 0x008fc600078e02b0 */
[----:B------:R-:W3:Y:S04]  /*95030*/  LDL.LU R247, [R1+0x34c] ;  /* 0x00034c0001f77983 */ /* 0x000ee80000300800 */
[----:B------:R-:W2:Y:S01]  /*95040*/  LDL.LU R0, [R1+0x318] ;  /* 0x0003180001007983 */ /* 0x000ea20000300800 */
[----:B------:R-:W-:Y:S02]  /*95050*/  ISETP.LT.AND P5, PT, R251, c[0x0][0x178], !P3 ;  /* 0x00005e00fb007a0c */ /* 0x000fe40005fa1270 */
[----:B------:R-:W-:Y:S02]  /*95060*/  ISETP.LT.AND P3, PT, R250, c[0x0][0x178], !P3 ;  /* 0x00005e00fa007a0c */ /* 0x000fe40005f61270 */
[----:B------:R-:W-:Y:S02]  /*95070*/  ISETP.GE.AND P1, PT, R241, c[0x0][0x17c], PT ;  /* 0x00005f00f1007a0c */ /* 0x000fe40003f26270 */
[----:B------:R-:W3:Y:S04]  /*95080*/  LDL.LU R241, [R1+0x1e78] ;  /* 0x001e780001f17983 */ /* 0x000ee80000300800 */
[----:B------:R-:W3:Y:S01]  /*95090*/  LDL.LU R245, [R1+0x2cc] ;  /* 0x0002cc0001f57983 */ /* 0x000ee20000300800 */
[----:B------:R-:W-:-:S02]  /*950a0*/  ISETP.LT.AND P6, PT, R251, c[0x0][0x178], !P0 ;  /* 0x00005e00fb007a0c */ /* 0x000fc400047c1270 */
[----:B------:R-:W-:Y:S01]  /*950b0*/  ISETP.LT.AND P0, PT, R250, c[0x0][0x178], !P0 ;  /* 0x00005e00fa007a0c */ /* 0x000fe20004701270 */
[----:B--2---:R1:W-:Y:S04]  /*950c0*/  @P5 STG.E [R178.64], R0 ;  /* 0x00000000b2005986 */ /* 0x0043e8000c101904 */
[----:B------:R2:W-:Y:S01]  /*950d0*/  @P3 STG.E [R222.64], R243 ;  /* 0x000000f3de003986 */ /* 0x0005e2000c101904 */
[----:B----4-:R-:W-:-:S03]  /*950e0*/  ISETP.GE.AND P3, PT, R242, c[0x0][0x17c], PT ;  /* 0x00005f00f2007a0c */ /* 0x010fc60003f66270 */
[----:B------:R-:W4:Y:S01]  /*950f0*/  LDL.LU R242, [R1+0x1e7c] ;  /* 0x001e7c0001f27983 */ /* 0x000f220000300800 */
[----:B------:R-:W-:Y:S02]  /*95100*/  ISETP.LT.AND P5, PT, R251, c[0x0][0x178], !P2 ;  /* 0x00005e00fb007a0c */ /* 0x000fe400057a1270 */
[----:B------:R-:W-:Y:S01]  /*95110*/  ISETP.LT.AND P2, PT, R250, c[0x0][0x178], !P2 ;  /* 0x00005e00fa007a0c */ /* 0x000fe20005741270 */
[C---:B-1----:R-:W-:Y:S01]  /*95120*/  IMAD.WIDE R178, R3.reuse, 0x4, R176 ;  /* 0x0000000403b27825 */ /* 0x042fe200078e02b0 */
[----:B------:R-:W-:-:S03]  /*95130*/  IADD3 R0, R3, c[0x0][0x198], RZ ;  /* 0x0000660003007a10 */ /* 0x000fc60007ffe0ff */
[----:B--2---:R-:W-:Y:S01]  /*95140*/  IMAD.WIDE R222, R3, 0x4, R220 ;  /* 0x0000000403de7825 */ /* 0x004fe200078e02dc */
[----:B------:R-:W-:Y:S01]  /*95150*/  IADD3 R3, R0, c[0x0][0x198], RZ ;  /* 0x0000660000037a10 */ /* 0x000fe20007ffe0ff */
[----:B------:R-:W2:Y:S04]  /*95160*/  LDL.LU R243, [R1+0x2f8] ;  /* 0x0002f80001f37983 */ /* 0x000ea80000300800 */
[----:B------:R1:W-:Y:S04]  /*95170*/  @P6 STG.E [R222.64], R246 ;  /* 0x000000f6de006986 */ /* 0x0003e8000c101904 */
[----:B------:R1:W-:Y:S01]  /*95180*/  @P0 STG.E [R178.64], R244 ;  /* 0x000000f4b2000986 */ /* 0x0003e2000c101904 */
[----:B---3--:R-:W-:-:S03]  /*95190*/  ISETP.GE.AND P0, PT, R241, c[0x0][0x17c], PT ;  /* 0x00005f00f1007a0c */ /* 0x008fc60003f06270 */
[----:B------:R-:W3:Y:S01]  /*951a0*/  LDL.LU R241, [R1+0x1e84] ;  /* 0x001e840001f17983 */ /* 0x000ee20000300800 */
[----:B-1----:R-:W-:-:S03]  /*951b0*/  IMAD.WIDE R222, R0, 0x4, R220 ;  /* 0x0000000400de7825 */ /* 0x002fc600078e02dc */
[----:B------:R-:W2:Y:S01]  /*951c0*/  LDL.LU R246, [R1+0x39c] ;  /* 0x00039c0001f67983 */ /* 0x000ea20000300800 */
[----:B------:R-:W-:-:S03]  /*951d0*/  IMAD.WIDE R178, R0, 0x4, R176 ;  /* 0x0000000400b27825 */ /* 0x000fc600078e02b0 */
[----:B------:R-:W-:Y:S01]  /*951e0*/  @P5 STG.E [R222.64], R248 ;  /* 0x000000f8de005986 */ /* 0x000fe2000c101904 */
[----:B------:R-:W-:-:S03]  /*951f0*/  IADD3 R0, R3, c[0x0][0x198], RZ ;  /* 0x0000660003007a10 */ /* 0x000fc60007ffe0ff */
[----:B------:R1:W-:Y:S04]  /*95200*/  @P2 STG.E [R178.64], R249 ;  /* 0x000000f9b2002986 */ /* 0x0003e8000c101904 */
[----:B------:R-:W2:Y:S01]  /*95210*/  LDL.LU R244, [R1+0x2fc] ;  /* 0x0002fc0001f47983 */ /* 0x000ea20000300800 */
[----:B-1----:R-:W-:-:S04]  /*95220*/  IMAD.WIDE R178, R3, 0x4, R220 ;  /* 0x0000000403b27825 */ /* 0x002fc800078e02dc */
[----:B------:R-:W-:Y:S01]  /*95230*/  IMAD.WIDE R248, R3, 0x4, R176 ;  /* 0x0000000403f87825 */ /* 0x000fe200078e02b0 */
[----:B----4-:R-:W-:Y:S02]  /*95240*/  ISETP.GE.AND P2, PT, R242, c[0x0][0x17c], PT ;  /* 0x00005f00f2007a0c */ /* 0x010fe40003f46270 */
[----:B------:R-:W4:Y:S04]  /*95250*/  LDL.LU R242, [R1+0x1e88] ;  /* 0x001e880001f27983 */ /* 0x000f280000300800 */
[----:B------:R-:W2:Y:S01]  /*95260*/  LDL.LU R3, [R1+0x398] ;  /* 0x0003980001037983 */ /* 0x000ea20000300800 */
[----:B------:R-:W-:Y:S02]  /*95270*/  ISETP.LT.AND P6, PT, R251, c[0x0][0x178], !P4 ;  /* 0x00005e00fb007a0c */ /* 0x000fe400067c1270 */
[----:B------:R-:W-:-:S02]  /*95280*/  ISETP.LT.AND P4, PT, R250, c[0x0][0x178], !P4 ;  /* 0x00005e00fa007a0c */ /* 0x000fc40006781270 */
[----:B------:R-:W-:Y:S02]  /*95290*/  ISETP.LT.AND P5, PT, R251, c[0x0][0x178], !P1 ;  /* 0x00005e00fb007a0c */ /* 0x000fe40004fa1270 */
[----:B------:R-:W-:Y:S01]  /*952a0*/  ISETP.LT.AND P1, PT, R250, c[0x0][0x178], !P1 ;  /* 0x00005e00fa007a0c */ /* 0x000fe20004f21270 */
[----:B------:R-:W-:-:S06]  /*952b0*/  IMAD.WIDE R222, R0, 0x4, R176 ;  /* 0x0000000400de7825 */ /* 0x000fcc00078e02b0 */
[----:B------:R1:W-:Y:S01]  /*952c0*/  @P6 STG.E [R178.64], R247 ;  /* 0x000000f7b2006986 */ /* 0x0003e2000c101904 */
[----:B------:R-:W-:Y:S02]  /*952d0*/  ISETP.LT.AND P6, PT, R251, c[0x0][0x178], !P3 ;  /* 0x00005e00fb007a0c */ /* 0x000fe40005fc1270 */
[----:B------:R-:W-:Y:S01]  /*952e0*/  ISETP.LT.AND P3, PT, R250, c[0x0][0x178], !P3 ;  /* 0x00005e00fa007a0c */ /* 0x000fe20005f61270 */
[----:B------:R1:W-:Y:S01]  /*952f0*/  @P4 STG.E [R248.64], R245 ;  /* 0x000000f5f8004986 */ /* 0x0003e2000c101904 */
[----:B---3--:R-:W-:Y:S01]  /*95300*/  ISETP.GE.AND P4, PT, R241, c[0x0][0x17c], PT ;  /* 0x00005f00f1007a0c */ /* 0x008fe20003f86270 */
[C-C-:B-1----:R-:W-:Y:S01]  /*95310*/  IMAD.WIDE R178, R0.reuse, 0x4, R220.reuse ;  /* 0x0000000400b27825 */ /* 0x142fe200078e02dc */
[----:B------:R-:W-:Y:S01]  /*95320*/  IADD3 R0, R0, c[0x0][0x198], RZ ;  /* 0x0000660000007a10 */ /* 0x000fe20007ffe0ff */
[----:B------:R-:W3:Y:S04]  /*95330*/  LDL.LU R248, [R1+0x328] ;  /* 0x0003280001f87983 */ /* 0x000ee80000300800 */
[----:B------:R-:W3:Y:S04]  /*95340*/  LDL.LU R247, [R1+0x3ac] ;  /* 0x0003ac0001f77983 */ /* 0x000ee80000300800 */
[----:B------:R-:W3:Y:S04]  /*95350*/  LDL.LU R245, [R1+0x32c] ;  /* 0x00032c0001f57983 */ /* 0x000ee80000300800 */
[----:B------:R-:W3:Y:S04]  /*95360*/  LDL.LU R241, [R1+0x1e8c] ;  /* 0x001e8c0001f17983 */ /* 0x000ee80000300800 */
[----:B------:R-:W3:Y:S04]  /*95370*/  LDL.LU R249, [R1+0x418] ;  /* 0x0004180001f97983 */ /* 0x000ee80000300800 */
[----:B--2---:R1:W-:Y:S04]  /*95380*/  @P5 STG.E [R178.64], R3 ;  /* 0x00000003b2005986 */ /* 0x0043e8000c101904 */
[----:B------:R2:W-:Y:S01]  /*95390*/  @P1 STG.E [R222.64], R243 ;  /* 0x000000f3de001986 */ /* 0x0005e2000c101904 */
[----:B----4-:R-:W-:Y:S01]  /*953a0*/  ISETP.GE.AND P1, PT, R242, c[0x0][0x17c], PT ;  /* 0x00005f00f2007a0c */ /* 0x010fe20003f26270 */
[C---:B-1----:R-:W-:Y:S01]  /*953b0*/  IMAD.WIDE R178, R0.reuse, 0x4, R220 ;  /* 0x0000000400b27825 */ /* 0x042fe200078e02dc */
[----:B------:R-:W-:-:S03]  /*953c0*/  IADD3 R3, R0, c[0x0][0x198], RZ ;  /* 0x0000660000037a10 */ /* 0x000fc60007ffe0ff */
[----:B--2---:R-:W-:Y:S01]  /*953d0*/  IMAD.WIDE R222, R0, 0x4, R176 ;  /* 0x0000000400de7825 */ /* 0x004fe200078e02b0 */
[----:B------:R-:W2:Y:S01]  /*953e0*/  LDL.LU R243, [R1+0x1ea0] ;  /* 0x001ea00001f37983 */ /* 0x000ea20000300800 */
[----:B------:R-:W-:-:S03]  /*953f0*/  IADD3 R0, R3, c[0x0][0x198], RZ ;  /* 0x0000660003007a10 */ /* 0x000fc60007ffe0ff */
[----:B------:R1:W-:Y:S04]  /*95400*/  @P6 STG.E [R178.64], R246 ;  /* 0x000000f6b2006986 */ /* 0x0003e8000c101904 */
[----:B------:R-:W4:Y:S04]  /*95410*/  LDL.LU R242, [R1+0x1ea4] ;  /* 0x001ea40001f27983 */ /* 0x000f280000300800 */
[----:B------:R3:W-:Y:S04]  /*95420*/  @P3 STG.E [R222.64], R244 ;  /* 0x000000f4de003986 */ /* 0x0007e8000c101904 */
[----:B-1----:R-:W2:Y:S01]  /*95430*/  LDL.LU R246, [R1+0x41c] ;  /* 0x00041c0001f67983 */ /* 0x002ea20000300800 */
[----:B------:R-:W-:-:S03]  /*95440*/  IMAD.WIDE R178, R3, 0x4, R176 ;  /* 0x0000000403b27825 */ /* 0x000fc600078e02b0 */
[----:B---3--:R-:W3:Y:S01]  /*95450*/  LDL.LU R244, [R1+0x38c] ;  /* 0x00038c0001f47983 */ /* 0x008ee20000300800 */
[----:B------:R-:W-:-:S03]  /*95460*/  IMAD.WIDE R222, R3, 0x4, R220 ;  /* 0x0000000403de7825 */ /* 0x000fc600078e02dc */
[----:B------:R-:W2:Y:S01]  /*95470*/  LDL.LU R3, [R1+0x3a8] ;  /* 0x0003a80001037983 */ /* 0x000ea20000300800 */
[C---:B------:R-:W-:Y:S02]  /*95480*/  ISETP.LT.AND P5, PT, R251.reuse, c[0x0][0x178], !P0 ;  /* 0x00005e00fb007a0c */ /* 0x040fe400047a1270 */
[C---:B------:R-:W-:Y:S02]  /*95490*/  ISETP.LT.AND P0, PT, R250.reuse, c[0x0][0x178], !P0 ;  /* 0x00005e00fa007a0c */ /* 0x040fe40004701270 */
[----:B------:R-:W-:Y:S02]  /*954a0*/  ISETP.LT.AND P6, PT, R251, c[0x0][0x178], !P2 ;  /* 0x00005e00fb007a0c */ /* 0x000fe400057c1270 */
[----:B------:R-:W-:Y:S02]  /*954b0*/  ISETP.LT.AND P2, PT, R250, c[0x0][0x178], !P2 ;  /* 0x00005e00fa007a0c */ /* 0x000fe40005741270 */
[----:B------:R-:W-:Y:S02]  /*954c0*/  ISETP.GE.AND P3, PT, R241, c[0x0][0x17c], PT ;  /* 0x00005f00f1007a0c */ /* 0x000fe40003f66270 */
[----:B------:R-:W3:Y:S04]  /*954d0*/  LDL.LU R241, [R1+0x20a8] ;  /* 0x0020a80001f17983 */ /* 0x000ee80000300800 */
[----:B--2---:R1:W-:Y:S01]  /*954e0*/  @P5 STG.E [R222.64], R3 ;  /* 0x00000003de005986 */ /* 0x0043e2000c101904 */
[----:B------:R-:W-:-:S03]  /*954f0*/  ISETP.LT.AND P5, PT, R251, c[0x0][0x178], !P4 ;  /* 0x00005e00fb007a0c */ /* 0x000fc600067a1270 */
[----:B------:R2:W-:Y:S01]  /*95500*/  @P0 STG.E [R178.64], R248 ;  /* 0x000000f8b2000986 */ /* 0x0005e2000c101904 */
[C---:B-1----:R-:W-:Y:S01]  /*95510*/  IMAD.WIDE R222, R0.reuse, 0x4, R220 ;  /* 0x0000000400de7825 */ /* 0x042fe200078e02dc */
[----:B------:R-:W-:-:S03]  /*95520*/  IADD3 R3, R0, c[0x0][0x198], RZ ;  /* 0x0000660000037a10 */ /* 0x000fc60007ffe0ff */
[----:B--2---:R-:W-:Y:S01]  /*95530*/  IMAD.WIDE R178, R0, 0x4, R176 ;  /* 0x0000000400b27825 */ /* 0x004fe200078e02b0 */
[----:B------:R-:W-:Y:S01]  /*95540*/  @P6 STG.E [R222.64], R247 ;  /* 0x000000f7de006986 */ /* 0x000fe2000c101904 */
[----:B------:R-:W-:-:S03]  /*95550*/  ISETP.GE.AND P0, PT, R243, c[0x0][0x17c], PT ;  /* 0x00005f00f3007a0c */ /* 0x000fc60003f06270 */
[----:B------:R1:W-:Y:S01]  /*95560*/  @P2 STG.E [R178.64], R245 ;  /* 0x000000f5b2002986 */ /* 0x0003e2000c101904 */
[----:B----4-:R-:W-:-:S03]  /*95570*/  ISETP.GE.AND P2, PT, R242, c[0x0][0x17c], PT ;  /* 0x00005f00f2007a0c */ /* 0x010fc60003f46270 */
[----:B------:R-:W2:Y:S01]  /*95580*/  LDL.LU R243, [R1+0x1eac] ;  /* 0x001eac0001f37983 */ /* 0x000ea20000300800 */
[----:B------:R-:W-:-:S03]  /*95590*/  IADD3 R0, R3, c[0x0][0x198], RZ ;  /* 0x0000660003007a10 */ /* 0x000fc60007ffe0ff */
[----:B------:R-:W2:Y:S01]  /*955a0*/  LDL.LU R242, [R1+0x1eb0] ;  /* 0x001eb00001f27983 */ /* 0x000ea20000300800 */
[----:B-1----:R-:W-:-:S03]  /*955b0*/  IMAD.WIDE R178, R3, 0x4, R220 ;  /* 0x0000000403b27825 */ /* 0x002fc600078e02dc */
[----:B------:R-:W2:Y:S04]  /*955c0*/  LDL.LU R247, [R1+0x434] ;  /* 0x0004340001f77983 */ /* 0x000ea80000300800 */
[----:B------:R1:W-:Y:S04]  /*955d0*/  @P5 STG.E [R178.64], R249 ;  /* 0x000000f9b2005986 */ /* 0x0003e8000c101904 */
[----:B------:R-:W2:Y:S01]  /*955e0*/  LDL.LU R245, [R1+0x204] ;  /* 0x0002040001f57983 */ /* 0x000ea20000300800 */
[----:B-1----:R-:W-:-:S03]  /*955f0*/  IMAD.WIDE R248, R3, 0x4, R176 ;  /* 0x0000000403f87825 */ /* 0x002fc600078e02b0 */
[----:B------:R-:W2:Y:S01]  /*95600*/  LDL.LU R3, [R1+0x388] ;  /* 0x0003880001037983 */ /* 0x000ea20000300800 */
[C---:B------:R-:W-:Y:S02]  /*95610*/  ISETP.LT.AND P4, PT, R250.reuse, c[0x0][0x178], !P4 ;  /* 0x00005e00fa007a0c */ /* 0x040fe40006781270 */
        /* <DEDUP_REMOVED lines=16> */
[----:B------:R-:W2:Y:S04]  /*95720*/  LDL.LU R0, [R1+0x430] ;  /* 0x0004300001007983 */ /* 0x000ea80000300800 */
[----:B------:R-:W3:Y:S01]  /*95730*/  LDL.LU R246, [R1+0x1ecc] ;  /* 0x001ecc0001f67983 */ /* 0x000ee20000300800 */
[----:B------:R-:W-:Y:S02]  /*95740*/  ISETP.LT.AND P5, PT, R251, c[0x0][0x178], !P3 ;  /* 0x00005e00fb007a0c */ /* 0x000fe40005fa1270 */
[----:B------:R-:W-:-:S02]  /*95750*/  ISETP.LT.AND P3, PT, R250, c[0x0][0x178], !P3 ;  /* 0x00005e00fa007a0c */ /* 0x000fc40005f61270 */
[----:B------:R-:W-:Y:S02]  /*95760*/  ISETP.LT.AND P6, PT, R251, c[0x0][0x178], !P0 ;  /* 0x00005e00fb007a0c */ /* 0x000fe400047c1270 */
[----:B------:R-:W-:Y:S02]  /*95770*/  ISETP.LT.AND P0, PT, R250, c[0x0][0x178], !P0 ;  /* 0x00005e00fa007a0c */ /* 0x000fe40004701270 */
[----:B------:R-:W-:Y:S02]  /*95780*/  ISETP.GE.AND P1, PT, R242, c[0x0][0x17c], PT ;  /* 0x00005f00f2007a0c */ /* 0x000fe40003f26270 */
[----:B------:R-:W3:Y:S04]  /*95790*/  LDL.LU R242, [R1+0x364] ;  /* 0x0003640001f27983 */ /* 0x000ee80000300800 */
[----:B--2---:R1:W-:Y:S04]  /*957a0*/  @P5 STG.E [R178.64], R0 ;  /* 0x00000000b2005986 */ /* 0x0043e8000c101904 */
[----:B----4-:R2:W-:Y:S01]  /*957b0*/  @P3 STG.E [R222.64], R248 ;  /* 0x000000f8de003986 */ /* 0x0105e2000c101904 */
[----:B------:R-:W-:Y:S01]  /*957c0*/  ISETP.GE.AND P3, PT, R243, c[0x0][0x17c], PT ;  /* 0x00005f00f3007a0c */ /* 0x000fe20003f66270 */
        /* <DEDUP_REMOVED lines=13> */
[----:B------:R-:W-:-:S03]  /*958a0*/  ISETP.GE.AND P0, PT, R246, c[0x0][0x17c], PT ;  /* 0x00005f00f6007a0c */ /* 0x000fc60003f06270 */
[----:B------:R-:W3:Y:S01]  /*958b0*/  LDL.LU R246, [R1+0x1ed4] ;  /* 0x001ed40001f67983 */ /* 0x000ee20000300800 */
[C---:B------:R-:W-:Y:S02]  /*958c0*/  ISETP.LT.AND P5, PT, R251.reuse, c[0x0][0x178], !P2 ;  /* 0x00005e00fb007a0c */ /* 0x040fe400057a1270 */
[C---:B------:R-:W-:Y:S02]  /*958d0*/  ISETP.LT.AND P2, PT, R250.reuse, c[0x0][0x178], !P2 ;  /* 0x00005e00fa007a0c */ /* 0x040fe40005741270 */
[----:B------:R-:W-:Y:S02]  /*958e0*/  ISETP.LT.AND P6, PT, R251, c[0x0][0x178], !P4 ;  /* 0x00005e00fb007a0c */ /* 0x000fe400067c1270 */
[----:B------:R-:W-:-:S07]  /*958f0*/  ISETP.LT.AND P4, PT, R250, c[0x0][0x178], !P4 ;  /* 0x00005e00fa007a0c */ /* 0x000fce0006781270 */
[----:B--2---:R-:W-:Y:S04]  /*95900*/  @P5 STG.E [R222.64], R0 ;  /* 0x00000000de005986 */ /* 0x004fe8000c101904 */
[----:B------:R1:W-:Y:S01]  /*95910*/  @P2 STG.E [R178.64], R249 ;  /* 0x000000f9b2002986 */ /* 0x0003e2000c101904 */
[----:B------:R-:W-:Y:S01]  /*95920*/  ISETP.GE.AND P2, PT, R248, c[0x0][0x17c], PT ;  /* 0x00005f00f8007a0c */ /* 0x000fe20003f46270 */
[C---:B-1----:R-:W-:Y:S01]  /*95930*/  IMAD.WIDE R178, R3.reuse, 0x4, R220 ;  /* 0x0000000403b27825 */ /* 0x042fe200078e02dc */
[----:B------:R-:W-:-:S03]  /*95940*/  IADD3 R0, R3, c[0x0][0x198], RZ ;  /* 0x0000660003007a10 */ /* 0x000fc60007ffe0ff */
[----:B------:R-:W-:Y:S01]  /*95950*/  IMAD.WIDE R248, R3, 0x4, R176 ;  /* 0x0000000403f87825 */ /* 0x000fe200078e02b0 */
[----:B------:R1:W-:Y:S04]  /*95960*/  @P6 STG.E [R178.64], R244 ;  /* 0x000000f4b2006986 */ /* 0x0003e8000c101904 */
[----:B-1----:R-:W2:Y:S04]  /*95970*/  LDL.LU R244, [R1+0x464] ;  /* 0x0004640001f47983 */ /* 0x002ea80000300800 */
[----:B------:R-:W2:Y:S04]  /*95980*/  LDL.LU R3, [R1+0x1e0] ;  /* 0x0001e00001037983 */ /* 0x000ea80000300800 */
[----:B------:R1:W-:Y:S01]  /*95990*/  @P4 STG.E [R248.64], R242 ;  /* 0x000000f2f8004986 */ /* 0x0003e2000c101904 */
[----:B---3--:R-:W-:-:S03]  /*959a0*/  ISETP.GE.AND P4, PT, R246, c[0x0][0x17c], PT ;  /* 0x00005f00f6007a0c */ /* 0x008fc60003f86270 */
[----:B-1----:R-:W3:Y:S04]  /*959b0*/  LDL.LU R242, [R1+0x20a4] ;  /* 0x0020a40001f27983 */ /* 0x002ee80000300800 */
[----:B------:R-:W3:Y:S04]  /*959c0*/  LDL.LU R249, [R1+0x1ed8] ;  /* 0x001ed80001f97983 */ /* 0x000ee80000300800 */
[----:B------:R-:W3:Y:S04]  /*959d0*/  LDL.LU R248, [R1+0x460] ;  /* 0x0004600001f87983 */ /* 0x000ee80000300800 */
[----:B------:R-:W3:Y:S01]  /*959e0*/  LDL.LU R246, [R1+0x1edc] ;  /* 0x001edc0001f67983 */ /* 0x000ee20000300800 */
[----:B------:R-:W-:-:S02]  /*959f0*/  ISETP.LT.AND P5, PT, R251, c[0x0][0x178], !P1 ;  /* 0x00005e00fb007a0c */ /* 0x000fc40004fa1270 */
[----:B------:R-:W-:Y:S01]  /*95a00*/  ISETP.LT.AND P1, PT, R250, c[0x0][0x178], !P1 ;  /* 0x00005e00fa007a0c */ /* 0x000fe20004f21270 */
[----:B------:R-:W-:Y:S01]  /*95a10*/  IMAD.WIDE R178, R0, 0x4, R220 ;  /* 0x0000000400b27825 */ /* 0x000fe200078e02dc */
[----:B------:R-:W-:Y:S02]  /*95a20*/  ISETP.LT.AND P6, PT, R251, c[0x0][0x178], !P3 ;  /* 0x00005e00fb007a0c */ /* 0x000fe40005fc1270 */
[----:B------:R-:W-:Y:S01]  /*95a30*/  ISETP.LT.AND P3, PT, R250, c[0x0][0x178], !P3 ;  /* 0x00005e00fa007a0c */ /* 0x000fe20005f61270 */
[C---:B------:R-:W-:Y:S01]  /*95a40*/  IMAD.WIDE R222, R0.reuse, 0x4, R176 ;  /* 0x0000000400de7825 */ /* 0x040fe200078e02b0 */
[----:B------:R-:W-:-:S05]  /*95a50*/  IADD3 R0, R0, c[0x0][0x198], RZ ;  /* 0x0000660000007a10 */ /* 0x000fca0007ffe0ff */
[----:B----4-:R1:W-:Y:S01]  /*95a60*/  @P5 STG.E [R178.64], R243 ;  /* 0x000000f3b2005986 */ /* 0x0103e2000c101904 */
[----:B------:R-:W-:Y:S02]  /*95a70*/  ISETP.LT.AND P5, PT, R251, c[0x0][0x178], !P0 ;  /* 0x00005e00fb007a0c */ /* 0x000fe400047a1270 */
[----:B------:R-:W-:Y:S01]  /*95a80*/  ISETP.LT.AND P0, PT, R250, c[0x0][0x178], !P0 ;  /* 0x00005e00fa007a0c */ /* 0x000fe20004701270 */
[C---:B-1----:R-:W-:Y:S01]  /*95a90*/  IMAD.WIDE R178, R0.reuse, 0x4, R220 ;  /* 0x0000000400b27825 */ /* 0x042fe200078e02dc */
[----:B------:R-:W4:Y:S04]  /*95aa0*/  LDL.LU R243, [R1+0x20a0] ;  /* 0x0020a00001f37983 */ /* 0x000f280000300800 */
[----:B--2---:R1:W-:Y:S04]  /*95ab0*/  @P1 STG.E [R222.64], R3 ;  /* 0x00000003de001986 */ /* 0x0043e8000c101904 */
[----:B------:R2:W-:Y:S01]  /*95ac0*/  @P6 STG.E [R178.64], R247 ;  /* 0x000000f7b2006986 */ /* 0x0005e2000c101904 */
[C---:B-1----:R-:W-:Y:S01]  /*95ad0*/  IMAD.WIDE R222, R0.reuse, 0x4, R176 ;  /* 0x0000000400de7825 */ /* 0x042fe200078e02b0 */
[----:B------:R-:W-:-:S02]  /*95ae0*/  IADD3 R3, R0, c[0x0][0x198], RZ ;  /* 0x0000660000037a10 */ /* 0x000fc40007ffe0ff */
[----:B--2---:R-:W2:Y:S03]  /*95af0*/  LDL.LU R247, [R1+0x1ef4] ;  /* 0x001ef40001f77983 */ /* 0x004ea60000300800 */
[----:B------:R-:W-:Y:S01]  /*95b00*/  IMAD.WIDE R178, R3, 0x4, R176 ;  /* 0x0000000403b27825 */ /* 0x000fe200078e02b0 */
[----:B------:R1:W-:Y:S01]  /*95b10*/  @P3 STG.E [R222.64], R245 ;  /* 0x000000f5de003986 */ /* 0x0003e2000c101904 */
[----:B---3--:R-:W-:-:S03]  /*95b20*/  ISETP.GE.AND P1, PT, R249, c[0x0][0x17c], PT ;  /* 0x00005f00f9007a0c */ /* 0x008fc60003f26270 */
[----:B------:R-:W3:Y:S01]  /*95b30*/  LDL.LU R249, [R1+0x534] ;  /* 0x0005340001f97983 */ /* 0x000ee20000300800 */
[----:B-1----:R-:W-:-:S03]  /*95b40*/  IMAD.WIDE R222, R3, 0x4, R220 ;  /* 0x0000000403de7825 */ /* 0x002fc600078e02dc */
[----:B------:R-:W3:Y:S01]  /*95b50*/  LDL.LU R245, [R1+0x424] ;  /* 0x0004240001f57983 */ /* 0x000ee20000300800 */
[----:B------:R-:W-:-:S03]  /*95b60*/  ISETP.GE.AND P3, PT, R246, c[0x0][0x17c], PT ;  /* 0x00005f00f6007a0c */ /* 0x000fc60003f66270 */
[----:B------:R-:W-:Y:S04]  /*95b70*/  @P5 STG.E [R222.64], R248 ;  /* 0x000000f8de005986 */ /* 0x000fe8000c101904 */
[----:B------:R-:W3:Y:S04]  /*95b80*/  LDL.LU R246, [R1+0x1ef8] ;  /* 0x001ef80001f67983 */ /* 0x000ee80000300800 */
[----:B------:R1:W-:Y:S04]  /*95b90*/  @P0 STG.E [R178.64], R240 ;  /* 0x000000f0b2000986 */ /* 0x0003e8000c101904 */
[----:B-1----:R-:W4:Y:S01]  /*95ba0*/  LDL.LU R240, [R1+0x530] ;  /* 0x0005300001f07983 */ /* 0x002f220000300800 */
[----:B------:R-:W-:-:S02]  /*95bb0*/  ISETP.LT.AND P6, PT, R251, c[0x0][0x178], !P2 ;  /* 0x00005e00fb007a0c */ /* 0x000fc400057c1270 */
[----:B------:R-:W-:Y:S01]  /*95bc0*/  ISETP.LT.AND P2, PT, R250, c[0x0][0x178], !P2 ;  /* 0x00005e00fa007a0c */ /* 0x000fe20005741270 */
[----:B------:R-:W4:Y:S01]  /*95bd0*/  LDL.LU R248, [R1+0x1efc] ;  /* 0x001efc0001f87983 */ /* 0x000f220000300800 */
[----:B------:R-:W-:Y:S02]  /*95be0*/  IADD3 R0, R3, c[0x0][0x198], RZ ;  /* 0x0000660003007a10 */ /* 0x000fe40007ffe0ff */
[----:B------:R-:W-:-:S03]  /*95bf0*/  ISETP.LT.AND P5, PT, R251, c[0x0][0x178], !P4 ;  /* 0x00005e00fb007a0c */ /* 0x000fc600067a1270 */
[C---:B------:R-:W-:Y:S01]  /*95c00*/  IMAD.WIDE R222, R0.reuse, 0x4, R220 ;  /* 0x0000000400de7825 */ /* 0x040fe200078e02dc */
[----:B------:R-:W-:-:S03]  /*95c10*/  IADD3 R3, R0, c[0x0][0x198], RZ ;  /* 0x0000660000037a10 */ /* 0x000fc60007ffe0ff */
[----:B------:R-:W-:Y:S01]  /*95c20*/  IMAD.WIDE R178, R0, 0x4, R176 ;  /* 0x0000000400b27825 */ /* 0x000fe200078e02b0 */
[----:B------:R1:W-:Y:S04]  /*95c30*/  @P6 STG.E [R222.64], R244 ;  /* 0x000000f4de006986 */ /* 0x0003e8000c101904 */
[----:B------:R1:W-:Y:S01]  /*95c40*/  @P2 STG.E [R178.64], R241 ;  /* 0x000000f1b2002986 */ /* 0x0003e2000c101904 */
[----:B------:R-:W-:-:S03]  /*95c50*/  IADD3 R0, R3, c[0x0][0x198], RZ ;  /* 0x0000660003007a10 */ /* 0x000fc60007ffe0ff */
[----:B-1----:R-:W4:Y:S01]  /*95c60*/  LDL.LU R244, [R1+0x540] ;  /* 0x0005400001f47983 */ /* 0x002f220000300800 */
[----:B------:R-:W-:Y:S01]  /*95c70*/  IMAD.WIDE R178, R3, 0x4, R220 ;  /* 0x0000000403b27825 */ /* 0x000fe200078e02dc */
[----:B--2---:R-:W-:Y:S02]  /*95c80*/  ISETP.GE.AND P0, PT, R247, c[0x0][0x17c], PT ;  /* 0x00005f00f7007a0c */ /* 0x004fe40003f06270 */
[----:B---3--:R-:W-:Y:S02]  /*95c90*/  ISETP.GE.AND P2, PT, R246, c[0x0][0x17c], PT ;  /* 0x00005f00f6007a0c */ /* 0x008fe40003f46270 */
[----:B------:R-:W2:Y:S04]  /*95ca0*/  LDL.LU R246, [R1+0x1f00] ;  /* 0x001f000001f67983 */ /* 0x000ea80000300800 */
[----:B------:R-:W3:Y:S04]  /*95cb0*/  LDL.LU R247, [R1+0x1f4] ;  /* 0x0001f40001f77983 */ /* 0x000ee80000300800 */
[----:B----4-:R1:W-:Y:S02]  /*95cc0*/  @P5 STG.E [R178.64], R240 ;  /* 0x000000f0b2005986 */ /* 0x0103e4000c101904 */
[----:B-1----:R-:W-:-:S02]  /*95cd0*/  IMAD.WIDE R178, R3, 0x4, R176 ;  /* 0x0000000403b27825 */ /* 0x002fc400078e02b0 */
[----:B------:R-:W4:Y:S01]  /*95ce0*/  LDL.LU R3, [R1+0x420] ;  /* 0x0004200001037983 */ /* 0x000f220000300800 */
[C---:B------:R-:W-:Y:S02]  /*95cf0*/  ISETP.LT.AND P4, PT, R250.reuse, c[0x0][0x178], !P4 ;  /* 0x00005e00fa007a0c */ /* 0x040fe40006781270 */
[----:B------:R-:W-:Y:S02]  /*95d00*/  ISETP.LT.AND P6, PT, R251, c[0x0][0x178], !P1 ;  /* 0x00005e00fb007a0c */ /* 0x000fe40004fc1270 */
[----:B------:R-:W-:Y:S01]  /*95d10*/  ISETP.LT.AND P1, PT, R250, c[0x0][0x178], !P1 ;  /* 0x00005e00fa007a0c */ /* 0x000fe20004f21270 */
[----:B------:R-:W-:-:S04]  /*95d20*/  IMAD.WIDE R222, R0, 0x4, R220 ;  /* 0x0000000400de7825 */ /* 0x000fc800078e02dc */
[C---:B------:R-:W-:Y:S01]  /*95d30*/  IMAD.WIDE R240, R0.reuse, 0x4, R176 ;  /* 0x0000000400f07825 */ /* 0x040fe200078e02b0 */
[----:B------:R-:W-:-:S03]  /*95d40*/  IADD3 R0, R0, c[0x0][0x198], RZ ;  /* 0x0000660000007a10 */ /* 0x000fc60007ffe0ff */
[----:B----4-:R1:W-:Y:S01]  /*95d50*/  @P4 STG.E [R178.64], R3 ;  /* 0x00000003b2004986 */ /* 0x0103e2000c101904 */
[----:B------:R-:W-:-:S03]  /*95d60*/  ISETP.GE.AND P4, PT, R248, c[0x0][0x17c], PT ;  /* 0x00005f00f8007a0c */ /* 0x000fc60003f86270 */
[----:B------:R4:W-:Y:S04]  /*95d70*/  @P6 STG.E [R222.64], R249 ;  /* 0x000000f9de006986 */ /* 0x0009e8000c101904 */
[----:B------:R2:W-:Y:S01]  /*95d80*/  @P1 STG.E [R240.64], R245 ;  /* 0x000000f5f0001986 */ /* 0x0005e2000c101904 */
[C---:B-1----:R-:W-:Y:S01]  /*95d90*/  IMAD.WIDE R178, R0.reuse, 0x4, R220 ;  /* 0x0000000400b27825 */ /* 0x042fe200078e02dc */
[----:B------:R-:W-:-:S03]  /*95da0*/  IADD3 R3, R0, c[0x0][0x198], RZ ;  /* 0x0000660000037a10 */ /* 0x000fc60007ffe0ff */
[----:B----4-:R-:W-:Y:S01]  /*95db0*/  IMAD.WIDE R222, R0, 0x4, R176 ;  /* 0x0000000400de7825 */ /* 0x010fe200078e02b0 */
[----:B--2---:R-:W2:Y:S04]  /*95dc0*/  LDL.LU R245, [R1+0x1f04] ;  /* 0x001f040001f57983 */ /* 0x004ea80000300800 */
[----:B------:R-:W4:Y:S04]  /*95dd0*/  LDL.LU R241, [R1+0x490] ;  /* 0x0004900001f17983 */ /* 0x000f280000300800 */
[----:B------:R-:W2:Y:S04]  /*95de0*/  LDL.LU R248, [R1+0x494] ;  /* 0x0004940001f87983 */ /* 0x000ea80000300800 */
[----:B------:R-:W2:Y:S01]  /*95df0*/  LDL.LU R0, [R1+0x1f0] ;  /* 0x0001f00001007983 */ /* 0x000ea20000300800 */
[----:B------:R-:W-:-:S02]  /*95e00*/  ISETP.LT.AND P5, PT, R251, c[0x0][0x178], !P3 ;  /* 0x00005e00fb007a0c */ /* 0x000fc40005fa1270 */
[----:B------:R-:W-:Y:S02]  /*95e10*/  ISETP.LT.AND P3, PT, R250, c[0x0][0x178], !P3 ;  /* 0x00005e00fa007a0c */ /* 0x000fe40005f61270 */
[----:B------:R-:W-:Y:S02]  /*95e20*/  ISETP.GE.AND P1, PT, R246, c[0x0][0x17c], PT ;  /* 0x00005f00f6007a0c */ /* 0x000fe40003f26270 */
[----:B------:R-:W3:Y:S04]  /*95e30*/  LDL.LU R246, [R1+0x1f1c] ;  /* 0x001f1c0001f67983 */ /* 0x000ee80000300800 */
[----:B------:R-:W3:Y:S04]  /*95e40*/  LDL.LU R240, [R1+0x1f20] ;  /* 0x001f200001f07983 */ /* 0x000ee80000300800 */
[----:B------:R1:W-:Y:S04]  /*95e50*/  @P5 STG.E [R178.64], R244 ;  /* 0x000000f4b2005986 */ /* 0x0003e8000c101904 */
[----:B------:R-:W3:Y:S04]  /*95e60*/  LDL.LU R249, [R1+0x470] ;  /* 0x0004700001f97983 */ /* 0x000ee80000300800 */
[----:B-1----:R-:W3:Y:S01]  /*95e70*/  LDL.LU R244, [R1+0x209c] ;  /* 0x00209c0001f47983 */ /* 0x002ee20000300800 */
[----:B------:R-:W-:-:S03]  /*95e80*/  IMAD.WIDE R178, R3, 0x4, R176 ;  /* 0x0000000403b27825 */ /* 0x000fc600078e02b0 */
[----:B--2---:R1:W-:Y:S02]  /*95e90*/  @P3 STG.E [R222.64], R0 ;  /* 0x00000000de003986 */ /* 0x0043e4000c101904 */
[C---:B-1----:R-:W-:Y:S01]  /*95ea0*/  IMAD.WIDE R222, R3.reuse, 0x4, R220 ;  /* 0x0000000403de7825 */ /* 0x042fe200078e02dc */
[----:B------:R-:W-:Y:S02]  /*95eb0*/  IADD3 R0, R3, c[0x0][0x198], RZ ;  /* 0x0000660003007a10 */ /* 0x000fe40007ffe0ff */
[----:B------:R-:W2:Y:S01]  /*95ec0*/  LDL.LU R3, [R1+0x544] ;  /* 0x0005440001037983 */ /* 0x000ea20000300800 */
[C---:B------:R-:W-:Y:S02]  /*95ed0*/  ISETP.LT.AND P6, PT, R251.reuse, c[0x0][0x178], !P0 ;  /* 0x00005e00fb007a0c */ /* 0x040fe400047c1270 */
[----:B------:R-:W-:Y:S02]  /*95ee0*/  ISETP.LT.AND P0, PT, R250, c[0x0][0x178], !P0 ;  /* 0x00005e00fa007a0c */ /* 0x000fe40004701270 */
[----:B------:R-:W-:-:S02]  /*95ef0*/  ISETP.LT.AND P5, PT, R251, c[0x0][0x178], !P2 ;  /* 0x00005e00fb007a0c */ /* 0x000fc400057a1270 */
[----:B------:R-:W-:Y:S02]  /*95f00*/  ISETP.LT.AND P2, PT, R250, c[0x0][0x178], !P2 ;  /* 0x00005e00fa007a0c */ /* 0x000fe40005741270 */
[----:B------:R-:W-:Y:S02]  /*95f10*/  ISETP.GE.AND P3, PT, R245, c[0x0][0x17c], PT ;  /* 0x00005f00f5007a0c */ /* 0x000fe40003f66270 */
[----:B------:R-:W4:Y:S04]  /*95f20*/  LDL.LU R245, [R1+0x2098] ;  /* 0x0020980001f57983 */ /* 0x000f280000300800 */
[----:B--2---:R1:W-:Y:S04]  /*95f30*/  @P6 STG.E [R222.64], R3 ;  /* 0x00000003de006986 */ /* 0x0043e8000c101904 */
[----:B---3--:R2:W-:Y:S01]  /*95f40*/  @P0 STG.E [R178.64], R247 ;  /* 0x000000f7b2000986 */ /* 0x0085e2000c101904 */
[----:B------:R-:W-:Y:S01]  /*95f50*/  ISETP.GE.AND P0, PT, R246, c[0x0][0x17c], PT ;  /* 0x00005f00f6007a0c */ /* 0x000fe20003f06270 */
[----:B-1----:R-:W-:-:S04]  /*95f60*/  IMAD.WIDE R222, R0, 0x4, R220 ;  /* 0x0000000400de7825 */ /* 0x002fc800078e02dc */
[----:B--2---:R-:W-:Y:S01]  /*95f70*/  IMAD.WIDE R178, R0, 0x4, R176 ;  /* 0x0000000400b27825 */ /* 0x004fe200078e02b0 */
[----:B------:R-:W2:Y:S04]  /*95f80*/  LDL.LU R247, [R1+0x474] ;  /* 0x0004740001f77983 */ /* 0x000ea80000300800 */
[----:B------:R-:W3:Y:S04]  /*95f90*/  LDL.LU R246, [R1+0x1f24] ;  /* 0x001f240001f67983 */ /* 0x000ee80000300800 */
[----:B----4-:R-:W-:Y:S04]  /*95fa0*/  @P5 STG.E [R222.64], R241 ;  /* 0x000000f1de005986 */ /* 0x010fe8000c101904 */
[----:B------:R1:W-:Y:S04]  /*95fb0*/  @P2 STG.E [R178.64], R244 ;  /* 0x000000f4b2002986 */ /* 0x0003e8000c101904 */
[----:B-1----:R-:W4:Y:S01]  /*95fc0*/  LDL.LU R244, [R1+0x1f28] ;  /* 0x001f280001f47983 */ /* 0x002f220000300800 */
[----:B------:R-:W-:-:S02]  /*95fd0*/  ISETP.LT.AND P6, PT, R251, c[0x0][0x178], !P4 ;  /* 0x00005e00fb007a0c */ /* 0x000fc400067c1270 */
[----:B------:R-:W-:Y:S02]  /*95fe0*/  IADD3 R3, R0, c[0x0][0x198], RZ ;  /* 0x0000660000037a10 */ /* 0x000fe40007ffe0ff */
[----:B------:R-:W-:-:S03]  /*95ff0*/  ISETP.LT.AND P4, PT, R250, c[0x0][0x178], !P4 ;  /* 0x00005e00fa007a0c */ /* 0x000fc60006781270 */
[--C-:B------:R-:W-:Y:S01]  /*96000*/  IMAD.WIDE R178, R3, 0x4, R220.reuse ;  /* 0x0000000403b27825 */ /* 0x100fe200078e02dc */
[----:B------:R-:W-:Y:S02]  /*96010*/  ISETP.LT.AND P5, PT, R251, c[0x0][0x178], !P1 ;  /* 0x00005e00fb007a0c */ /* 0x000fe40004fa1270 */
[----:B------:R-:W-:Y:S02]  /*96020*/  ISETP.LT.AND P1, PT, R250, c[0x0][0x178], !P1 ;  /* 0x00005e00fa007a0c */ /* 0x000fe40004f21270 */
[----:B------:R-:W-:Y:S01]  /*96030*/  IADD3 R0, R3, c[0x0][0x198], RZ ;  /* 0x0000660003007a10 */ /* 0x000fe20007ffe0ff */
[----:B------:R1:W-:Y:S01]  /*96040*/  @P6 STG.E [R178.64], R248 ;  /* 0x000000f8b2006986 */ /* 0x0003e2000c101904 */
[----:B------:R-:W-:Y:S02]  /*96050*/  ISETP.LT.AND P6, PT, R251, c[0x0][0x178], !P3 ;  /* 0x00005e00fb007a0c */ /* 0x000fe40005fc1270 */
[----:B------:R-:W-:Y:S01]  /*96060*/  ISETP.GE.AND P2, PT, R240, c[0x0][0x17c], PT ;  /* 0x00005f00f0007a0c */ /* 0x000fe20003f46270 */
[----:B------:R-:W-:Y:S01]  /*96070*/  IMAD.WIDE R222, R0, 0x4, R220 ;  /* 0x0000000400de7825 */ /* 0x000fe200078e02dc */
[----:B------:R-:W-:-:S03]  /*96080*/  ISETP.LT.AND P3, PT, R250, c[0x0][0x178], !P3 ;  /* 0x00005e00fa007a0c */ /* 0x000fc60005f61270 */
[C---:B------:R-:W-:Y:S01]  /*96090*/  IMAD.WIDE R240, R0.reuse, 0x4, R176 ;  /* 0x0000000400f07825 */ /* 0x040fe200078e02b0 */
[----:B------:R-:W-:-:S03]  /*960a0*/  IADD3 R0, R0, c[0x0][0x198], RZ ;  /* 0x0000660000007a10 */ /* 0x000fc60007ffe0ff */
[----:B-1----:R-:W-:-:S05]  /*960b0*/  IMAD.WIDE R178, R3, 0x4, R176 ;  /* 0x0000000403b27825 */ /* 0x002fca00078e02b0 */
[----:B------:R1:W-:Y:S01]  /*960c0*/  @P4 STG.E [R178.64], R245 ;  /* 0x000000f5b2004986 */ /* 0x0003e2000c101904 */
[----:B------:R-:W-:-:S03]  /*960d0*/  IADD3 R3, R0, c[0x0][0x198], RZ ;  /* 0x0000660000037a10 */ /* 0x000fc60007ffe0ff */
[----:B------:R1:W-:Y:S04]  /*960e0*/  @P5 STG.E [R222.64], R249 ;  /* 0x000000f9de005986 */ /* 0x0003e8000c101904 */
[----:B------:R2:W-:Y:S04]  /*960f0*/  @P1 STG.E [R240.64], R236 ;  /* 0x000000ecf0001986 */ /* 0x0005e8000c101904 */
[----:B-1----:R-:W4:Y:S01]  /*96100*/  LDL.LU R245, [R1+0x43c] ;  /* 0x00043c0001f57983 */ /* 0x002f220000300800 */
[----:B------:R-:W-:-:S04]  /*96110*/  IMAD.WIDE R178, R0, 0x4, R220 ;  /* 0x0000000400b27825 */ /* 0x000fc800078e02dc */
[----:B------:R-:W-:Y:S01]  /*96120*/  IMAD.WIDE R222, R0, 0x4, R176 ;  /* 0x0000000400de7825 */ /* 0x000fe200078e02b0 */
[----:B------:R-:W-:Y:S02]  /*96130*/  IADD3 R0, R3, c[0x0][0x198], RZ ;  /* 0x0000660003007a10 */ /* 0x000fe40007ffe0ff */
[----:B---3--:R-:W-:Y:S02]  /*96140*/  ISETP.GE.AND P4, PT, R246, c[0x0][0x17c], PT ;  /* 0x00005f00f6007a0c */ /* 0x008fe40003f86270 */
[----:B------:R-:W3:Y:S04]  /*96150*/  LDL.LU R246, [R1+0x1f2c] ;  /* 0x001f2c0001f67983 */ /* 0x000ee80000300800 */
[----:B------:R-:W3:Y:S04]  /*96160*/  LDL.LU R248, [R1+0x20c] ;  /* 0x00020c0001f87983 */ /* 0x000ee80000300800 */
[----:B--2---:R-:W2:Y:S04]  /*96170*/  LDL.LU R236, [R1+0x448] ;  /* 0x0004480001ec7983 */ /* 0x004ea80000300800 */
[----:B------:R-:W2:Y:S04]  /*96180*/  LDL.LU R240, [R1+0x1f44] ;  /* 0x001f440001f07983 */ /* 0x000ea80000300800 */
[----:B------:R1:W-:Y:S01]  /*96190*/  @P6 STG.E [R178.64], R247 ;  /* 0x000000f7b2006986 */ /* 0x0003e2000c101904 */
[----:B----4-:R-:W-:-:S03]  /*961a0*/  ISETP.GE.AND P1, PT, R244, c[0x0][0x17c], PT ;  /* 0x00005f00f4007a0c */ /* 0x010fc60003f26270 */
[----:B------:R-:W4:Y:S04]  /*961b0*/  LDL.LU R244, [R1+0x1f48] ;  /* 0x001f480001f47983 */ /* 0x000f280000300800 */
[----:B------:R1:W-:Y:S04]  /*961c0*/  @P3 STG.E [R222.64], R237 ;  /* 0x000000edde003986 */ /* 0x0003e8000c101904 */
[----:B-1----:R-:W2:Y:S01]  /*961d0*/  LDL.LU R247, [R1+0x368] ;  /* 0x0003680001f77983 */ /* 0x002ea20000300800 */
[----:B------:R-:W-:-:S03]  /*961e0*/  IMAD.WIDE R178, R3, 0x4, R176 ;  /* 0x0000000403b27825 */ /* 0x000fc600078e02b0 */
[----:B------:R-:W2:Y:S04]  /*961f0*/  LDL.LU R241, [R1+0x44c] ;  /* 0x00044c0001f17983 */ /* 0x000ea80000300800 */
[----:B------:R-:W2:Y:S01]  /*96200*/  LDL.LU R249, [R1+0x36c] ;  /* 0x00036c0001f97983 */ /* 0x000ea20000300800 */
[----:B------:R-:W-:-:S03]  /*96210*/  IMAD.WIDE R222, R3, 0x4, R220 ;  /* 0x0000000403de7825 */ /* 0x000fc600078e02dc */
[----:B------:R-:W2:Y:S04]  /*96220*/  LDL.LU R237, [R1+0x208] ;  /* 0x0002080001ed7983 */ /* 0x000ea80000300800 */
[----:B------:R-:W2:Y:S01]  /*96230*/  LDL.LU R3, [R1+0x438] ;  /* 0x0004380001037983 */ /* 0x000ea20000300800 */
[----:B------:R-:W-:Y:S02]  /*96240*/  ISETP.LT.AND P5, PT, R251, c[0x0][0x178], !P0 ;  /* 0x00005e00fb007a0c */ /* 0x000fe400047a1270 */
[----:B------:R-:W-:Y:S02]  /*96250*/  ISETP.LT.AND P0, PT, R250, c[0x0][0x178], !P0 ;  /* 0x00005e00fa007a0c */ /* 0x000fe40004701270 */
[----:B---3--:R-:W-:Y:S02]  /*96260*/  ISETP.GE.AND P3, PT, R246, c[0x0][0x17c], PT ;  /* 0x00005f00f6007a0c */ /* 0x008fe40003f66270 */
[----:B------:R-:W3:Y:S07]  /*96270*/  LDL.LU R246, [R1+0x2094] ;  /* 0x0020940001f67983 */ /* 0x000eee0000300800 */
[----:B--2---:R1:W-:Y:S04]  /*96280*/  @P5 STG.E [R222.64], R3 ;  /* 0x00000003de005986 */ /* 0x0043e8000c101904 */
[----:B------:R2:W-:Y:S01]  /*96290*/  @P0 STG.E [R178.64], R237 ;  /* 0x000000edb2000986 */ /* 0x0005e2000c101904 */
[----:B------:R-:W-:-:S03]  /*962a0*/  ISETP.GE.AND P0, PT, R240, c[0x0][0x17c], PT ;  /* 0x00005f00f0007a0c */ /* 0x000fc60003f06270 */
[----:B------:R-:W3:Y:S01]  /*962b0*/  LDL.LU R240, [R1+0x1f4c] ;  /* 0x001f4c0001f07983 */ /* 0x000ee20000300800 */
[C---:B------:R-:W-:Y:S02]  /*962c0*/  ISETP.LT.AND P6, PT, R251.reuse, c[0x0][0x178], !P2 ;  /* 0x00005e00fb007a0c */ /* 0x040fe400057c1270 */
[----:B------:R-:W-:Y:S01]  /*962d0*/  ISETP.LT.AND P2, PT, R250, c[0x0][0x178], !P2 ;  /* 0x00005e00fa007a0c */ /* 0x000fe20005741270 */
[C---:B-1----:R-:W-:Y:S01]  /*962e0*/  IMAD.WIDE R222, R0.reuse, 0x4, R220 ;  /* 0x0000000400de7825 */ /* 0x042fe200078e02dc */
[----:B------:R-:W-:Y:S02]  /*962f0*/  ISETP.LT.AND P5, PT, R251, c[0x0][0x178], !P4 ;  /* 0x00005e00fb007a0c */ /* 0x000fe400067a1270 */
[C---:B------:R-:W-:Y:S01]  /*96300*/  IADD3 R3, R0.reuse, c[0x0][0x198], RZ ;  /* 0x0000660000037a10 */ /* 0x040fe20007ffe0ff */
[----:B--2---:R-:W-:Y:S01]  /*96310*/  IMAD.WIDE R178, R0, 0x4, R176 ;  /* 0x0000000400b27825 */ /* 0x004fe200078e02b0 */
[----:B------:R-:W-:-:S05]  /*96320*/  ISETP.LT.AND P4, PT, R250, c[0x0][0x178], !P4 ;  /* 0x00005e00fa007a0c */ /* 0x000fca0006781270 */
[----:B------:R1:W-:Y:S01]  /*96330*/  @P6 STG.E [R222.64], R245 ;  /* 0x000000f5de006986 */ /* 0x0003e2000c101904 */
[----:B------:R-:W-:Y:S02]  /*96340*/  ISETP.LT.AND P6, PT, R251, c[0x0][0x178], !P1 ;  /* 0x00005e00fb007a0c */ /* 0x000fe40004fc1270 */
[----:B------:R-:W-:Y:S01]  /*96350*/  ISETP.LT.AND P1, PT, R250, c[0x0][0x178], !P1 ;  /* 0x00005e00fa007a0c */ /* 0x000fe20004f21270 */
[----:B------:R2:W-:Y:S01]  /*96360*/  @P2 STG.E [R178.64], R248 ;  /* 0x000000f8b2002986 */ /* 0x0005e2000c101904 */
[C---:B------:R-:W-:Y:S02]  /*96370*/  IADD3 R0, R3.reuse, c[0x0][0x198], RZ ;  /* 0x0000660003007a10 */ /* 0x040fe40007ffe0ff */
[----:B----4-:R-:W-:Y:S01]  /*96380*/  ISETP.GE.AND P2, PT, R244, c[0x0][0x17c], PT ;  /* 0x00005f00f4007a0c */ /* 0x010fe20003f46270 */
[----:B-1----:R-:W4:Y:S01]  /*96390*/  LDL.LU R245, [R1+0x45c] ;  /* 0x00045c0001f57983 */ /* 0x002f220000300800 */
[----:B--2---:R-:W-:-:S03]  /*963a0*/  IMAD.WIDE R178, R3, 0x4, R220 ;  /* 0x0000000403b27825 */ /* 0x004fc600078e02dc */
[----:B------:R-:W2:Y:S04]  /*963b0*/  LDL.LU R244, [R1+0x1ec] ;  /* 0x0001ec0001f47983 */ /* 0x000ea80000300800 */
[----:B------:R1:W-:Y:S01]  /*963c0*/  @P5 STG.E [R178.64], R236 ;  /* 0x000000ecb2005986 */ /* 0x0003e2000c101904 */
[----:B------:R-:W-:-:S03]  /*963d0*/  IMAD.WIDE R222, R0, 0x4, R220 ;  /* 0x0000000400de7825 */ /* 0x000fc600078e02dc */
[----:B------:R-:W2:Y:S01]  /*963e0*/  LDL.LU R248, [R1+0x468] ;  /* 0x0004680001f87983 */ /* 0x000ea20000300800 */
[----:B-1----:R-:W-:-:S03]  /*963f0*/  IMAD.WIDE R178, R3, 0x4, R176 ;  /* 0x0000000403b27825 */ /* 0x002fc600078e02b0 */
[----:B------:R-:W2:Y:S01]  /*96400*/  LDL.LU R3, [R1+0x1e8] ;  /* 0x0001e80001037983 */ /* 0x000ea20000300800 */
[----:B------:R-:W-:-:S03]  /*96410*/  IMAD.WIDE R236, R0, 0x4, R176 ;  /* 0x0000000400ec7825 */ /* 0x000fc600078e02b0 */
[----:B------:R1:W-:Y:S04]  /*96420*/  @P4 STG.E [R178.64], R247 ;  /* 0x000000f7b2004986 */ /* 0x0003e8000c101904 */
[----:B------:R-:W-:Y:S04]  /*96430*/  @P6 STG.E [R222.64], R241 ;  /* 0x000000f1de006986 */ /* 0x000fe8000c101904 */
[----:B------:R1:W-:Y:S04]  /*96440*/  @P1 STG.E [R236.64], R249 ;  /* 0x000000f9ec001986 */ /* 0x0003e8000c101904 */
[----:B-1----:R-:W2:Y:S04]  /*96450*/  LDL.LU R247, [R1+0x2090] ;  /* 0x0020900001f77983 */ /* 0x002ea80000300800 */
[----:B------:R-:W2:Y:S04]  /*96460*/  LDL.LU R236, [R1+0x1f50] ;  /* 0x001f500001ec7983 */ /* 0x000ea80000300800 */
[----:B------:R-:W2:Y:S04]  /*96470*/  LDL.LU R237, [R1+0x458] ;  /* 0x0004580001ed7983 */ /* 0x000ea80000300800 */
[----:B------:R-:W4:Y:S01]  /*96480*/  LDL.LU R241, [R1+0x1f5c] ;  /* 0x001f5c0001f17983 */ /* 0x000f220000300800 */
[----:B---3--:R-:W-:-:S03]  /*96490*/  ISETP.GE.AND P4, PT, R240, c[0x0][0x17c], PT ;  /* 0x00005f00f0007a0c */ /* 0x008fc60003f86270 */
[----:B------:R-:W3:Y:S04]  /*964a0*/  LDL.LU R240, [R1+0x1f80] ;  /* 0x001f800001f07983 */ /* 0x000ee80000300800 */
[----:B------:R-:W3:Y:S01]  /*964b0*/  LDL.LU R249, [R1+0x46c] ;  /* 0x00046c0001f97983 */ /* 0x000ee20000300800 */
[C---:B------:R-:W-:Y:S02]  /*964c0*/  ISETP.LT.AND P5, PT, R251.reuse, c[0x0][0x178], !P3 ;  /* 0x00005e00fb007a0c */ /* 0x040fe40005fa1270 */
[----:B------:R-:W-:Y:S02]  /*964d0*/  ISETP.LT.AND P3, PT, R250, c[0x0][0x178], !P3 ;  /* 0x00005e00fa007a0c */ /* 0x000fe40005f61270 */
[----:B------:R-:W-:Y:S02]  /*964e0*/  IADD3 R0, R0, c[0x0][0x198], RZ ;  /* 0x0000660000007a10 */ /* 0x000fe40007ffe0ff */
[----:B------:R-:W-:-:S02]  /*964f0*/  ISETP.LT.AND P6, PT, R251, c[0x0][0x178], !P0 ;  /* 0x00005e00fb007a0c */ /* 0x000fc400047c1270 */
[----:B------:R-:W-:Y:S01]  /*96500*/  ISETP.LT.AND P0, PT, R250, c[0x0][0x178], !P0 ;  /* 0x00005e00fa007a0c */ /* 0x000fe20004701270 */
[----:B------:R-:W-:-:S04]  /*96510*/  IMAD.WIDE R178, R0, 0x4, R220 ;  /* 0x0000000400b27825 */ /* 0x000fc800078e02dc */
[C---:B------:R-:W-:Y:S01]  /*96520*/  IMAD.WIDE R222, R0.reuse, 0x4, R176 ;  /* 0x0000000400de7825 */ /* 0x040fe200078e02b0 */
[----:B------:R-:W-:Y:S01]  /*96530*/  IADD3 R0, R0, c[0x0][0x198], RZ ;  /* 0x0000660000007a10 */ /* 0x000fe20007ffe0ff */
[----:B--2---:R1:W-:Y:S01]  /*96540*/  @P5 STG.E [R178.64], R237 ;  /* 0x000000edb2005986 */ /* 0x0043e2000c101904 */
[----:B------:R-:W-:-:S03]  /*96550*/  ISETP.LT.AND P5, PT, R251, c[0x0][0x178], !P2 ;  /* 0x00005e00fb007a0c */ /* 0x000fc600057a1270 */
[----:B------:R2:W-:Y:S01]  /*96560*/  @P3 STG.E [R222.64], R3 ;  /* 0x00000003de003986 */ /* 0x0005e2000c101904 */
[----:B------:R-:W-:Y:S01]  /*96570*/  ISETP.LT.AND P2, PT, R250, c[0x0][0x178], !P2 ;  /* 0x00005e00fa007a0c */ /* 0x000fe20005741270 */
[----:B-1----:R-:W-:-:S04]  /*96580*/  IMAD.WIDE R178, R0, 0x4, R220 ;  /* 0x0000000400b27825 */ /* 0x002fc800078e02dc */
[C---:B--2---:R-:W-:Y:S01]  /*96590*/  IMAD.WIDE R222, R0.reuse, 0x4, R176 ;  /* 0x0000000400de7825 */ /* 0x044fe200078e02b0 */
[----:B------:R-:W-:Y:S01]  /*965a0*/  IADD3 R3, R0, c[0x0][0x198], RZ ;  /* 0x0000660000037a10 */ /* 0x000fe20007ffe0ff */
[----:B----4-:R1:W-:Y:S01]  /*965b0*/  @P6 STG.E [R178.64], R245 ;  /* 0x000000f5b2006986 */ /* 0x0103e2000c101904 */
[----:B------:R-:W-:-:S03]  /*965c0*/  ISETP.LT.AND P6, PT, R251, c[0x0][0x178], !P4 ;  /* 0x00005e00fb007a0c */ /* 0x000fc600067c1270 */
[----:B------:R2:W-:Y:S01]  /*965d0*/  @P0 STG.E [R222.64], R244 ;  /* 0x000000f4de000986 */ /* 0x0005e2000c101904 */
[----:B------:R-:W-:Y:S01]  /*965e0*/  ISETP.LT.AND P4, PT, R250, c[0x0][0x178], !P4 ;  /* 0x00005e00fa007a0c */ /* 0x000fe20006781270 */
[----:B-1----:R-:W-:-:S04]  /*965f0*/  IMAD.WIDE R178, R3, 0x4, R220 ;  /* 0x0000000403b27825 */ /* 0x002fc800078e02dc */
[C---:B--2---:R-:W-:Y:S01]  /*96600*/  IMAD.WIDE R222, R3.reuse, 0x4, R176 ;  /* 0x0000000403de7825 */ /* 0x044fe200078e02b0 */
[----:B------:R-:W-:Y:S01]  /*96610*/  IADD3 R3, R3, c[0x0][0x198], RZ ;  /* 0x0000660003037a10 */ /* 0x000fe20007ffe0ff */
[----:B------:R1:W-:Y:S01]  /*96620*/  @P5 STG.E [R178.64], R248 ;  /* 0x000000f8b2005986 */ /* 0x0003e2000c101904 */
[----:B------:R-:W-:-:S03]  /*96630*/  ISETP.GE.AND P1, PT, R236, c[0x0][0x17c], PT ;  /* 0x00005f00ec007a0c */ /* 0x000fc60003f26270 */
[----:B------:R-:W2:Y:S04]  /*96640*/  LDL.LU R236, [R1+0x1f84] ;  /* 0x001f840001ec7983 */ /* 0x000ea80000300800 */
[----:B------:R-:W4:Y:S01]  /*96650*/  LDL.LU R244, [R1+0x42c] ;  /* 0x00042c0001f47983 */ /* 0x000f220000300800 */
[----:B-1----:R-:W-:-:S03]  /*96660*/  IMAD.WIDE R178, R3, 0x4, R220 ;  /* 0x0000000403b27825 */ /* 0x002fc600078e02dc */
[----:B------:R1:W-:Y:S01]  /*96670*/  @P2 STG.E [R222.64], R242 ;  /* 0x000000f2de002986 */ /* 0x0003e2000c101904 */
[----:B------:R-:W-:Y:S02]  /*96680*/  ISETP.GE.AND P3, PT, R241, c[0x0][0x17c], PT ;  /* 0x00005f00f1007a0c */ /* 0x000fe40003f66270 */
[----:B------:R-:W-:Y:S01]  /*96690*/  IADD3 R0, R3, c[0x0][0x198], RZ ;  /* 0x0000660003007a10 */ /* 0x000fe20007ffe0ff */
[----:B-1----:R-:W4:Y:S04]  /*966a0*/  LDL.LU R242, [R1+0x1f58] ;  /* 0x001f580001f27983 */ /* 0x002f280000300800 */
[----:B------:R-:W4:Y:S01]  /*966b0*/  LDL.LU R245, [R1+0x1f68] ;  /* 0x001f680001f57983 */ /* 0x000f220000300800 */
[----:B---3--:R-:W-:-:S03]  /*966c0*/  ISETP.GE.AND P0, PT, R240, c[0x0][0x17c], PT ;  /* 0x00005f00f0007a0c */ /* 0x008fc60003f06270 */
[----:B------:R-:W3:Y:S04]  /*966d0*/  LDL.LU R240, [R1+0x548] ;  /* 0x0005480001f07983 */ /* 0x000ee80000300800 */
[----:B------:R1:W-:Y:S04]  /*966e0*/  @P6 STG.E [R178.64], R249 ;  /* 0x000000f9b2006986 */ /* 0x0003e8000c101904 */
[----:B------:R-:W3:Y:S04]  /*966f0*/  LDL.LU R248, [R1+0x1f8] ;  /* 0x0001f80001f87983 */ /* 0x000ee80000300800 */
[----:B------:R-:W3:Y:S01]  /*96700*/  LDL.LU R241, [R1+0x54c] ;  /* 0x00054c0001f17983 */ /* 0x000ee20000300800 */
[----:B-1----:R-:W-:-:S03]  /*96710*/  IMAD.WIDE R178, R3, 0x4, R176 ;  /* 0x0000000403b27825 */ /* 0x002fc600078e02b0 */
[----:B------:R-:W3:Y:S04]  /*96720*/  LDL.LU R249, [R1+0x1fc] ;  /* 0x0001fc0001f97983 */ /* 0x000ee80000300800 */
[----:B------:R-:W3:Y:S04]  /*96730*/  LDL.LU R3, [R1+0x53c] ;  /* 0x00053c0001037983 */ /* 0x000ee80000300800 */
[----:B------:R1:W-:Y:S04]  /*96740*/  @P4 STG.E [R178.64], R243 ;  /* 0x000000f3b2004986 */ /* 0x0003e8000c101904 */
[----:B-1----:R-:W3:Y:S04]  /*96750*/  LDL.LU R178, [R1+0x538] ;  /* 0x0005380001b27983 */ /* 0x002ee80000300800 */
[----:B------:R-:W3:Y:S01]  /*96760*/  LDL.LU R179, [R1+0x428] ;  /* 0x0004280001b37983 */ /* 0x000ee20000300800 */
[----:B------:R-:W-:-:S02]  /*96770*/  ISETP.LT.AND P5, PT, R251, c[0x0][0x178], !P1 ;  /* 0x00005e00fb007a0c */ /* 0x000fc40004fa1270 */
[----:B------:R-:W-:Y:S01]  /*96780*/  ISETP.LT.AND P1, PT, R250, c[0x0][0x178], !P1 ;  /* 0x00005e00fa007a0c */ /* 0x000fe20004f21270 */
[----:B------:R-:W-:Y:S01]  /*96790*/  IMAD.WIDE R222, R0, 0x4, R220 ;  /* 0x0000000400de7825 */ /* 0x000fe200078e02dc */
[----:B------:R-:W-:Y:S02]  /*967a0*/  ISETP.LT.AND P6, PT, R251, c[0x0][0x178], !P3 ;  /* 0x00005e00fb007a0c */ /* 0x000fe40005fc1270 */
[----:B------:R-:W-:Y:S02]  /*967b0*/  ISETP.LT.AND P3, PT, R250, c[0x0][0x178], !P3 ;  /* 0x00005e00fa007a0c */ /* 0x000fe40005f61270 */
[----:B--2---:R-:W-:Y:S01]  /*967c0*/  ISETP.GE.AND P2, PT, R236, c[0x0][0x17c], PT ;  /* 0x00005f00ec007a0c */ /* 0x004fe20003f46270 */
[C---:B------:R-:W-:Y:S01]  /*967d0*/  IMAD.WIDE R236, R0.reuse, 0x4, R176 ;  /* 0x0000000400ec7825 */ /* 0x040fe200078e02b0 */
[----:B------:R-:W-:Y:S02]  /*967e0*/  IADD3 R0, R0, c[0x0][0x198], RZ ;  /* 0x0000660000007a10 */ /* 0x000fe40007ffe0ff */
[----:B----4-:R-:W-:-:S02]  /*967f0*/  ISETP.GE.AND P4, PT, R242, c[0x0][0x17c], PT ;  /* 0x00005f00f2007a0c */ /* 0x010fc40003f86270 */
[----:B------:R-:W2:Y:S04]  /*96800*/  LDL.LU R242, [R1+0x1f7c] ;  /* 0x001f7c0001f27983 */ /* 0x000ea80000300800 */
[----:B---3--:R1:W-:Y:S01]  /*96810*/  @P5 STG.E [R222.64], R178 ;  /* 0x000000b2de005986 */ /* 0x0083e2000c101904 */
[----:B------:R-:W-:-:S03]  /*96820*/  ISETP.LT.AND P5, PT, R251, c[0x0][0x178], !P0 ;  /* 0x00005e00fb007a0c */ /* 0x000fc600047a1270 */
[----:B------:R3:W-:Y:S01]  /*96830*/  @P1 STG.E [R236.64], R179 ;  /* 0x000000b3ec001986 */ /* 0x0007e2000c101904 */
[----:B------:R-:W-:Y:S01]  /*96840*/  ISETP.LT.AND P0, PT, R250, c[0x0][0x178], !P0 ;  /* 0x00005e00fa007a0c */ /* 0x000fe20004701270 */
[----:B-1----:R-:W-:-:S04]  /*96850*/  IMAD.WIDE R222, R0, 0x4, R176 ;  /* 0x0000000400de7825 */ /* 0x002fc800078e02b0 */
[C-C-:B---3--:R-:W-:Y:S01]  /*96860*/  IMAD.WIDE R178, R0.reuse, 0x4, R220.reuse ;  /* 0x0000000400b27825 */ /* 0x148fe200078e02dc */
[----:B------:R-:W-:Y:S01]  /*96870*/  IADD3 R0, R0, c[0x0][0x198], RZ ;  /* 0x0000660000007a10 */ /* 0x000fe20007ffe0ff */
[----:B------:R-:W3:Y:S04]  /*96880*/  LDL.LU R237, [R1+0x1f98] ;  /* 0x001f980001ed7983 */ /* 0x000ee80000300800 */
[----:B------:R1:W-:Y:S01]  /*96890*/  @P6 STG.E [R178.64], R3 ;  /* 0x00000003b2006986 */ /* 0x0003e2000c101904 */
[----:B------:R-:W-:Y:S02]  /*968a0*/  ISETP.LT.AND P6, PT, R251, c[0x0][0x178], !P2 ;  /* 0x00005e00fb007a0c */ /* 0x000fe400057c1270 */
[----:B------:R-:W-:Y:S01]  /*968b0*/  ISETP.GE.AND P1, PT, R245, c[0x0][0x17c], PT ;  /* 0x00005f00f5007a0c */ /* 0x000fe20003f26270 */
[----:B------:R4:W-:Y:S04]  /*968c0*/  @P3 STG.E [R222.64], R244 ;  /* 0x000000f4de003986 */ /* 0x0009e8000c101904 */
[----:B------:R-:W3:Y:S01]  /*968d0*/  LDL.LU R245, [R1+0x498] ;  /* 0x0004980001f57983 */ /* 0x000ee20000300800 */
[C---:B-1----:R-:W-:Y:S01]  /*968e0*/  IMAD.WIDE R178, R0.reuse, 0x4, R220 ;  /* 0x0000000400b27825 */ /* 0x042fe200078e02dc */
[----:B------:R-:W-:-:S02]  /*968f0*/  IADD3 R3, R0, c[0x0][0x198], RZ ;  /* 0x0000660000037a10 */ /* 0x000fc40007ffe0ff */
[----:B------:R-:W3:Y:S01]  /*96900*/  LDL.LU R236, [R1+0x1f9c] ;  /* 0x001f9c0001ec7983 */ /* 0x000ee20000300800 */
[----:B----4-:R-:W-:-:S03]  /*96910*/  IMAD.WIDE R222, R0, 0x4, R176 ;  /* 0x0000000400de7825 */ /* 0x010fc600078e02b0 */
[----:B------:R1:W-:Y:S04]  /*96920*/  @P5 STG.E [R178.64], R240 ;  /* 0x000000f0b2005986 */ /* 0x0003e8000c101904 */
[----:B------:R-:W4:Y:S04]  /*96930*/  LDL.LU R244, [R1+0x49c] ;  /* 0x00049c0001f47983 */ /* 0x000f280000300800 */
[----:B------:R1:W-:Y:S02]  /*96940*/  @P0 STG.E [R222.64], R248 ;  /* 0x000000f8de000986 */ /* 0x0003e4000c101904 */
[----:B-1----:R-:W-:-:S05]  /*96950*/  IMAD.WIDE R178, R3, 0x4, R220 ;  /* 0x0000000403b27825 */ /* 0x002fca00078e02dc */
[----:B------:R1:W-:Y:S04]  /*96960*/  @P6 STG.E [R178.64], R241 ;  /* 0x000000f1b2006986 */ /* 0x0003e8000c101904 */
[----:B------:R-:W4:Y:S04]  /*96970*/  LDL.LU R248, [R1+0x478] ;  /* 0x0004780001f87983 */ /* 0x000f280000300800 */
[----:B-1----:R-:W4:Y:S01]  /*96980*/  LDL.LU R241, [R1+0x1f64] ;  /* 0x001f640001f17983 */ /* 0x002f220000300800 */
[----:B------:R-:W-:Y:S01]  /*96990*/  ISETP.LT.AND P2, PT, R250, c[0x0][0x178], !P2 ;  /* 0x00005e00fa007a0c */ /* 0x000fe20005741270 */
[----:B------:R-:W-:Y:S01]  /*969a0*/  IMAD.WIDE R222, R3, 0x4, R176 ;  /* 0x0000000403de7825 */ /* 0x000fe200078e02b0 */
[----:B------:R-:W-:-:S02]  /*969b0*/  ISETP.LT.AND P5, PT, R251, c[0x0][0x178], !P4 ;  /* 0x00005e00fb007a0c */ /* 0x000fc400067a1270 */
[----:B------:R-:W-:-:S09]  /*969c0*/  IADD3 R3, R3, c[0x0][0x198], RZ ;  /* 0x0000660003037a10 */ /* 0x000fd20007ffe0ff */
[----:B------:R1:W-:Y:S01]  /*969d0*/  @P2 STG.E [R222.64], R249 ;  /* 0x000000f9de002986 */ /* 0x0003e2000c101904 */
[----:B------:R-:W-:-:S03]  /*969e0*/  ISETP.LT.AND P4, PT, R250, c[0x0][0x178], !P4 ;  /* 0x00005e00fa007a0c */ /* 0x000fc60006781270 */
[----:B-1----:R-:W4:Y:S04]  /*969f0*/  LDL.LU R249, [R1+0x47c] ;  /* 0x00047c0001f97983 */ /* 0x002f280000300800 */
[----:B------:R-:W4:Y:S04]  /*96a00*/  LDL.LU R243, [R1+0x1f78] ;  /* 0x001f780001f37983 */ /* 0x000f280000300800 */
[----:B------:R-:W4:Y:S01]  /*96a10*/  LDL.LU R240, [R1+0x1f94] ;  /* 0x001f940001f07983 */ /* 0x000f220000300800 */
[----:B------:R-:W-:Y:S01]  /*96a20*/  ISETP.LT.AND P6, PT, R251, c[0x0][0x178], !P1 ;  /* 0x00005e00fb007a0c */ /* 0x000fe20004fc1270 */
[----:B------:R-:W-:Y:S01]  /*96a30*/  IMAD.WIDE R178, R3, 0x4, R220 ;  /* 0x0000000403b27825 */ /* 0x000fe200078e02dc */
[----:B------:R-:W-:-:S02]  /*96a40*/  ISETP.LT.AND P1, PT, R250, c[0x0][0x178], !P1 ;  /* 0x00005e00fa007a0c */ /* 0x000fc40004f21270 */
[----:B------:R-:W-:-:S05]  /*96a50*/  IADD3 R0, R3, c[0x0][0x198], RZ ;  /* 0x0000660003007a10 */ /* 0x000fca0007ffe0ff */
[----:B------:R-:W-:Y:S01]  /*96a60*/  IMAD.WIDE R222, R0, 0x4, R220 ;  /* 0x0000000400de7825 */ /* 0x000fe200078e02dc */
[----:B--2---:R-:W-:Y:S02]  /*96a70*/  ISETP.GE.AND P3, PT, R242, c[0x0][0x17c], PT ;  /* 0x00005f00f2007a0c */ /* 0x004fe40003f66270 */
[----:B------:R-:W2:Y:S01]  /*96a80*/  LDL.LU R242, [R1+0x1fac] ;  /* 0x001fac0001f27983 */ /* 0x000ea20000300800 */
[----:B---3--:R-:W-:-:S03]  /*96a90*/  ISETP.GE.AND P0, PT, R237, c[0x0][0x17c], PT ;  /* 0x00005f00ed007a0c */ /* 0x008fc60003f06270 */
[----:B------:R1:W-:Y:S01]  /*96aa0*/  @P5 STG.E [R178.64], R245 ;  /* 0x000000f5b2005986 */ /* 0x0003e2000c101904 */
[----:B------:R-:W-:Y:S01]  /*96ab0*/  ISETP.GE.AND P2, PT, R236, c[0x0][0x17c], PT ;  /* 0x00005f00ec007a0c */ /* 0x000fe20003f46270 */
[----:B------:R-:W-:-:S04]  /*96ac0*/  IMAD.WIDE R236, R0, 0x4, R176 ;  /* 0x0000000400ec7825 */ /* 0x000fc800078e02b0 */
[----:B-1----:R-:W-:-:S05]  /*96ad0*/  IMAD.WIDE R178, R3, 0x4, R176 ;  /* 0x0000000403b27825 */ /* 0x002fca00078e02b0 */
[----:B------:R-:W-:Y:S04]  /*96ae0*/  @P4 STG.E [R178.64], R246 ;  /* 0x000000f6b2004986 */ /* 0x000fe8000c101904 */
[----:B----4-:R-:W-:Y:S04]  /*96af0*/  @P6 STG.E [R222.64], R244 ;  /* 0x000000f4de006986 */ /* 0x010fe8000c101904 */
[----:B------:R1:W-:Y:S01]  /*96b00*/  @P1 STG.E [R236.64], R247 ;  /* 0x000000f7ec001986 */ /* 0x0003e2000c101904 */
[----:B------:R-:W-:-:S03]  /*96b10*/  ISETP.GE.AND P4, PT, R241, c[0x0][0x17c], PT ;  /* 0x00005f00f1007a0c */ /* 0x000fc60003f86270 */
[----:B------:R-:W3:Y:S04]  /*96b20*/  LDL.LU R241, [R1+0x1fb0] ;  /* 0x001fb00001f17983 */ /* 0x000ee80000300800 */
[----:B-1----:R-:W4:Y:S01]  /*96b30*/  LDL.LU R236, [R1+0x1f74] ;  /* 0x001f740001ec7983 */ /* 0x002f220000300800 */
        /* <DEDUP_REMOVED lines=8> */
[----:B------:R1:W-:Y:S01]  /*96bc0*/  @P5 STG.E [R178.64], R248 ;  /* 0x000000f8b2005986 */ /* 0x0003e2000c101904 */
[----:B------:R-:W-:Y:S02]  /*96bd0*/  ISETP.LT.AND P5, PT, R251, c[0x0][0x178], !P2 ;  /* 0x00005e00fb007a0c */ /* 0x000fe400057a1270 */
[----:B------:R-:W-:Y:S01]  /*96be0*/  IADD3 R3, R0, c[0x0][0x198], RZ ;  /* 0x0000660000037a10 */ /* 0x000fe20007ffe0ff */
[----:B------:R1:W-:Y:S01]  /*96bf0*/  @P3 STG.E [R222.64], R238 ;  /* 0x000000eede003986 */ /* 0x0003e2000c101904 */
[----:B------:R-:W-:Y:S01]  /*96c00*/  ISETP.LT.AND P2, PT, R250, c[0x0][0x178], !P2 ;  /* 0x00005e00fa007a0c */ /* 0x000fe20005741270 */
[----:B-1----:R-:W-:Y:S01]  /*96c10*/  IMAD.WIDE R178, R0, 0x4, R220 ;  /* 0x0000000400b27825 */ /* 0x002fe200078e02dc */
[----:B------:R-:W-:Y:S02]  /*96c20*/  ISETP.GE.AND P3, PT, R240, c[0x0][0x17c], PT ;  /* 0x00005f00f0007a0c */ /* 0x000fe40003f66270 */
[----:B------:R-:W3:Y:S01]  /*96c30*/  LDL.LU R240, [R1+0x1f90] ;  /* 0x001f900001f07983 */ /* 0x000ee20000300800 */
[----:B------:R-:W-:-:S03]  /*96c40*/  IMAD.WIDE R222, R0, 0x4, R176 ;  /* 0x0000000400de7825 */ /* 0x000fc600078e02b0 */
[----:B------:R1:W-:Y:S01]  /*96c50*/  @P6 STG.E [R178.64], R249 ;  /* 0x000000f9b2006986 */ /* 0x0003e2000c101904 */
[----:B------:R-:W-:-:S03]  /*96c60*/  ISETP.LT.AND P6, PT, R251, c[0x0][0x178], !P4 ;  /* 0x00005e00fb007a0c */ /* 0x000fc600067c1270 */
[----:B------:R2:W-:Y:S01]  /*96c70*/  @P0 STG.E [R222.64], R239 ;  /* 0x000000efde000986 */ /* 0x0005e2000c101904 */
[----:B------:R-:W-:Y:S02]  /*96c80*/  ISETP.GE.AND P1, PT, R243, c[0x0][0x17c], PT ;  /* 0x00005f00f3007a0c */ /* 0x000fe40003f26270 */
[----:B------:R-:W-:Y:S01]  /*96c90*/  ISETP.LT.AND P4, PT, R250, c[0x0][0x178], !P4 ;  /* 0x00005e00fa007a0c */ /* 0x000fe20006781270 */
[----:B------:R-:W3:Y:S01]  /*96ca0*/  LDL.LU R238, [R1+0x1fa8] ;  /* 0x001fa80001ee7983 */ /* 0x000ee20000300800 */
[----:B-1----:R-:W-:-:S03]  /*96cb0*/  IMAD.WIDE R178, R3, 0x4, R220 ;  /* 0x0000000403b27825 */ /* 0x002fc600078e02dc */
[----:B------:R-:W3:Y:S01]  /*96cc0*/  LDL.LU R237, [R1+0x1fc0] ;  /* 0x001fc00001ed7983 */ /* 0x000ee20000300800 */
[C---:B--2---:R-:W-:Y:S01]  /*96cd0*/  IMAD.WIDE R222, R3.reuse, 0x4, R176 ;  /* 0x0000000403de7825 */ /* 0x044fe200078e02b0 */
[----:B------:R-:W-:Y:S02]  /*96ce0*/  IADD3 R3, R3, c[0x0][0x198], RZ ;  /* 0x0000660003037a10 */ /* 0x000fe40007ffe0ff */
[----:B------:R1:W-:Y:S01]  /*96cf0*/  @P5 STG.E [R178.64], R232 ;  /* 0x000000e8b2005986 */ /* 0x0003e2000c101904 */
[----:B------:R-:W-:Y:S02]  /*96d00*/  ISETP.LT.AND P5, PT, R251, c[0x0][0x178], !P1 ;  /* 0x00005e00fb007a0c */ /* 0x000fe40004fa1270 */
[----:B------:R-:W-:Y:S02]  /*96d10*/  ISETP.LT.AND P1, PT, R250, c[0x0][0x178], !P1 ;  /* 0x00005e00fa007a0c */ /* 0x000fe40004f21270 */
[C---:B------:R-:W-:Y:S01]  /*96d20*/  IADD3 R0, R3.reuse, c[0x0][0x198], RZ ;  /* 0x0000660003007a10 */ /* 0x040fe20007ffe0ff */
[----:B------:R2:W-:Y:S01]  /*96d30*/  @P2 STG.E [R222.64], R44 ;  /* 0x0000002cde002986 */ /* 0x0005e2000c101904 */
[----:B-1----:R-:W-:-:S05]  /*96d40*/  IMAD.WIDE R178, R3, 0x4, R220 ;  /* 0x0000000403b27825 */ /* 0x002fca00078e02dc */
[----:B------:R1:W-:Y:S01]  /*96d50*/  @P6 STG.E [R178.64], R233 ;  /* 0x000000e9b2006986 */ /* 0x0003e2000c101904 */
[----:B------:R-:W-:Y:S01]  /*96d60*/  ISETP.LT.AND P6, PT, R251, c[0x0][0x178], !P3 ;  /* 0x00005e00fb007a0c */ /* 0x000fe20005fc1270 */
[----:B--2---:R-:W-:Y:S01]  /*96d70*/  IMAD.WIDE R222, R0, 0x4, R220 ;  /* 0x0000000400de7825 */ /* 0x004fe200078e02dc */
[----:B------:R-:W-:Y:S02]  /*96d80*/  ISETP.LT.AND P3, PT, R250, c[0x0][0x178], !P3 ;  /* 0x00005e00fa007a0c */ /* 0x000fe40005f61270 */
[----:B------:R-:W-:Y:S01]  /*96d90*/  ISETP.GE.AND P0, PT, R242, c[0x0][0x17c], PT ;  /* 0x00005f00f2007a0c */ /* 0x000fe20003f06270 */
[----:B-1----:R-:W-:-:S04]  /*96da0*/  IMAD.WIDE R178, R3, 0x4, R176 ;  /* 0x0000000403b27825 */ /* 0x002fc800078e02b0 */
[C---:B------:R-:W-:Y:S01]  /*96db0*/  IMAD.WIDE R232, R0.reuse, 0x4, R176 ;  /* 0x0000000400e87825 */ /* 0x040fe200078e02b0 */
[----:B------:R-:W-:Y:S01]  /*96dc0*/  IADD3 R0, R0, c[0x0][0x198], RZ ;  /* 0x0000660000007a10 */ /* 0x000fe20007ffe0ff */
[----:B------:R1:W-:Y:S04]  /*96dd0*/  @P4 STG.E [R178.64], R45 ;  /* 0x0000002db2004986 */ /* 0x0003e8000c101904 */
[----:B------:R-:W-:Y:S01]  /*96de0*/  @P5 STG.E [R222.64], R224 ;  /* 0x000000e0de005986 */ /* 0x000fe2000c101904 */
[----:B------:R-:W-:-:S03]  /*96df0*/  ISETP.LT.AND P5, PT, R250, c[0x0][0x178], !P0 ;  /* 0x00005e00fa007a0c */ /* 0x000fc600047a1270 */
[----:B------:R-:W-:Y:S01]  /*96e00*/  @P1 STG.E [R232.64], R40 ;  /* 0x00000028e8001986 */ /* 0x000fe2000c101904 */
[----:B------:R-:W-:Y:S01]  /*96e10*/  ISETP.LT.AND P1, PT, R251, c[0x0][0x178], !P0 ;  /* 0x00005e00fb007a0c */ /* 0x000fe20004721270 */
[----:B-1----:R-:W-:-:S04]  /*96e20*/  IMAD.WIDE R44, R0, 0x4, R220 ;  /* 0x00000004002c7825 */ /* 0x002fc800078e02dc */
[C---:B------:R-:W-:Y:S01]  /*96e30*/  IMAD.WIDE R178, R0.reuse, 0x4, R176 ;  /* 0x0000000400b27825 */ /* 0x040fe200078e02b0 */
[----:B------:R-:W-:Y:S01]  /*96e40*/  IADD3 R0, R0, c[0x0][0x198], RZ ;  /* 0x0000660000007a10 */ /* 0x000fe20007ffe0ff */
[----:B------:R1:W-:Y:S04]  /*96e50*/  @P6 STG.E [R44.64], R225 ;  /* 0x000000e12c006986 */ /* 0x0003e8000c101904 */
[----:B------:R2:W-:Y:S01]  /*96e60*/  @P3 STG.E [R178.64], R41 ;  /* 0x00000029b2003986 */ /* 0x0005e2000c101904 */
[C---:B------:R-:W-:Y:S01]  /*96e70*/  IADD3 R3, R0.reuse, c[0x0][0x198], RZ ;  /* 0x0000660000037a10 */ /* 0x040fe20007ffe0ff */
[----:B-1----:R-:W-:-:S04]  /*96e80*/  IMAD.WIDE R44, R0, 0x4, R220 ;  /* 0x00000004002c7825 */ /* 0x002fc800078e02dc */
[----:B--2---:R-:W-:Y:S01]  /*96e90*/  IMAD.WIDE R40, R0, 0x4, R176 ;  /* 0x0000000400287825 */ /* 0x004fe200078e02b0 */
[----:B------:R1:W-:Y:S04]  /*96ea0*/  @P1 STG.E [R44.64], R212 ;  /* 0x000000d42c001986 */ /* 0x0003e8000c101904 */
[----:B------:R2:W-:Y:S01]  /*96eb0*/  @P5 STG.E [R40.64], R36 ;  /* 0x0000002428005986 */ /* 0x0005e2000c101904 */
[----:B-1----:R-:W-:-:S04]  /*96ec0*/  IMAD.WIDE R44, R3, 0x4, R220 ;  /* 0x00000004032c7825 */ /* 0x002fc800078e02dc */
[C---:B--2---:R-:W-:Y:S01]  /*96ed0*/  IMAD.WIDE R40, R3.reuse, 0x4, R176 ;  /* 0x0000000403287825 */ /* 0x044fe200078e02b0 */
[----:B------:R-:W-:Y:S02]  /*96ee0*/  IADD3 R3, R3, c[0x0][0x198], RZ ;  /* 0x0000660003037a10 */ /* 0x000fe40007ffe0ff */
[----:B----4-:R-:W-:Y:S02]  /*96ef0*/  ISETP.GE.AND P4, PT, R236, c[0x0][0x17c], PT ;  /* 0x00005f00ec007a0c */ /* 0x010fe40003f86270 */
[----:B------:R-:W2:Y:S01]  /*96f00*/  LDL.LU R236, [R1+0x1fc4] ;  /* 0x001fc40001ec7983 */ /* 0x000ea20000300800 */
[----:B---3--:R-:W-:-:S03]  /*96f10*/  ISETP.GE.AND P2, PT, R241, c[0x0][0x17c], PT ;  /* 0x00005f00f1007a0c */ /* 0x008fc60003f46270 */
[----:B------:R-:W3:Y:S01]  /*96f20*/  LDL.LU R223, [R1+0x1f8c] ;  /* 0x001f8c0001df7983 */ /* 0x000ee20000300800 */
[C---:B------:R-:W-:Y:S02]  /*96f30*/  ISETP.LT.AND P3, PT, R251.reuse, c[0x0][0x178], !P2 ;  /* 0x00005e00fb007a0c */ /* 0x040fe40005761270 */
[C---:B------:R-:W-:Y:S01]  /*96f40*/  ISETP.LT.AND P6, PT, R250.reuse, c[0x0][0x178], !P2 ;  /* 0x00005e00fa007a0c */ /* 0x040fe200057c1270 */
[----:B------:R-:W4:Y:S01]  /*96f50*/  LDL.LU R222, [R1+0x1fa4] ;  /* 0x001fa40001de7983 */ /* 0x000f220000300800 */
[----:B------:R-:W-:Y:S02]  /*96f60*/  ISETP.LT.AND P1, PT, R251, c[0x0][0x178], !P4 ;  /* 0x00005e00fb007a0c */ /* 0x000fe40006721270 */
[----:B------:R-:W-:Y:S01]  /*96f70*/  ISETP.LT.AND P4, PT, R250, c[0x0][0x178], !P4 ;  /* 0x00005e00fa007a0c */ /* 0x000fe20006781270 */
[----:B------:R-:W4:Y:S04]  /*96f80*/  LDL.LU R179, [R1+0x1fbc] ;  /* 0x001fbc0001b37983 */ /* 0x000f280000300800 */
[----:B------:R-:W4:Y:S04]  /*96f90*/  LDL.LU R178, [R1+0x1fd4] ;  /* 0x001fd40001b27983 */ /* 0x000f280000300800 */
[----:B------:R-:W-:Y:S04]  /*96fa0*/  @P3 STG.E [R44.64], R213 ;  /* 0x000000d52c003986 */ /* 0x000fe8000c101904 */
[----:B------:R1:W-:Y:S02]  /*96fb0*/  @P6 STG.E [R40.64], R37 ;  /* 0x0000002528006986 */ /* 0x0003e4000c101904 */
[----:B-1----:R-:W-:-:S05]  /*96fc0*/  IMAD.WIDE R36, R3, 0x4, R220 ;  /* 0x0000000403247825 */ /* 0x002fca00078e02dc */
[----:B------:R1:W-:Y:S02]  /*96fd0*/  @P1 STG.E [R36.64], R12 ;  /* 0x0000000c24001986 */ /* 0x0003e4000c101904 */
[----:B-1----:R-:W-:-:S05]  /*96fe0*/  IMAD.WIDE R36, R3, 0x4, R176 ;  /* 0x0000000403247825 */ /* 0x002fca00078e02b0 */
[----:B------:R1:W-:Y:S04]  /*96ff0*/  @P4 STG.E [R36.64], R32 ;  /* 0x0000002024004986 */ /* 0x0003e8000c101904 */
[----:B-1----:R-:W4:Y:S04]  /*97000*/  LDL.LU R37, [R1+0x1fd8] ;  /* 0x001fd80001257983 */ /* 0x002f280000300800 */
[----:B------:R-:W4:Y:S01]  /*97010*/  LDL.LU R36, [R1+0x1fa0] ;  /* 0x001fa00001247983 */ /* 0x000f220000300800 */
[----:B------:R-:W-:-:S04]  /*97020*/  ISETP.GE.AND P0, PT, R240, c[0x0][0x17c], PT ;  /* 0x00005f00f0007a0c */ /* 0x000fc80003f06270 */
[----:B------:R-:W-:Y:S02]  /*97030*/  ISETP.LT.AND P3, PT, R251, c[0x0][0x178], !P0 ;  /* 0x00005e00fb007a0c */ /* 0x000fe40004761270 */
[----:B------:R-:W-:Y:S02]  /*97040*/  ISETP.LT.AND P6, PT, R250, c[0x0][0x178], !P0 ;  /* 0x00005e00fa007a0c */ /* 0x000fe400047c1270 */
[----:B------:R-:W-:Y:S02]  /*97050*/  IADD3 R0, R3, c[0x0][0x198], RZ ;  /* 0x0000660003007a10 */ /* 0x000fe40007ffe0ff */
[----:B------:R-:W-:-:S03]  /*97060*/  ISETP.GE.AND P2, PT, R238, c[0x0][0x17c], PT ;  /* 0x00005f00ee007a0c */ /* 0x000fc60003f46270 */
[----:B------:R-:W-:Y:S01]  /*97070*/  IMAD.WIDE R40, R0, 0x4, R220 ;  /* 0x0000000400287825 */ /* 0x000fe200078e02dc */
[----:B------:R-:W-:-:S03]  /*97080*/  ISETP.LT.AND P1, PT, R251, c[0x0][0x178], !P2 ;  /* 0x00005e00fb007a0c */ /* 0x000fc60005721270 */
[----:B------:R-:W-:Y:S01]  /*97090*/  IMAD.WIDE R44, R0, 0x4, R176 ;  /* 0x00000004002c7825 */ /* 0x000fe200078e02b0 */
[----:B------:R-:W-:Y:S02]  /*970a0*/  ISETP.GE.AND P5, PT, R237, c[0x0][0x17c], PT ;  /* 0x00005f00ed007a0c */ /* 0x000fe40003fa6270 */
[----:B------:R-:W-:Y:S01]  /*970b0*/  ISETP.LT.AND P2, PT, R250, c[0x0][0x178], !P2 ;  /* 0x00005e00fa007a0c */ /* 0x000fe20005741270 */
[----:B------:R1:W-:Y:S01]  /*970c0*/  @P3 STG.E [R40.64], R13 ;  /* 0x0000000d28003986 */ /* 0x0003e2000c101904 */
[----:B------:R-:W-:-:S03]  /*970d0*/  IADD3 R0, R0, c[0x0][0x198], RZ ;  /* 0x0000660000007a10 */ /* 0x000fc60007ffe0ff */
[----:B------:R1:W-:Y:S01]  /*970e0*/  @P6 STG.E [R44.64], R33 ;  /* 0x000000212c006986 */ /* 0x0003e2000c101904 */
[----:B------:R-:W-:Y:S02]  /*970f0*/  ISETP.LT.AND P6, PT, R251, c[0x0][0x178], !P5 ;  /* 0x00005e00fb007a0c */ /* 0x000fe40006fc1270 */
[----:B------:R-:W-:Y:S01]  /*97100*/  ISETP.LT.AND P5, PT, R250, c[0x0][0x178], !P5 ;  /* 0x00005e00fa007a0c */ /* 0x000fe20006fa1270 */
[C---:B-1----:R-:W-:Y:S01]  /*97110*/  IMAD.WIDE R12, R0.reuse, 0x4, R220 ;  /* 0x00000004000c7825 */ /* 0x042fe200078e02dc */
[----:B------:R-:W4:Y:S03]  /*97120*/  LDL.LU R41, [R1+0x1fb8] ;  /* 0x001fb80001297983 */ /* 0x000f260000300800 */
[C---:B------:R-:W-:Y:S01]  /*97130*/  IMAD.WIDE R32, R0.reuse, 0x4, R176 ;  /* 0x0000000400207825 */ /* 0x040fe200078e02b0 */
[----:B------:R-:W-:Y:S01]  /*97140*/  IADD3 R0, R0, c[0x0][0x198], RZ ;  /* 0x0000660000007a10 */ /* 0x000fe20007ffe0ff */
[----:B------:R1:W-:Y:S04]  /*97150*/  @P1 STG.E [R12.64], R228 ;  /* 0x000000e40c001986 */ /* 0x0003e8000c101904 */
[----:B------:R1:W-:Y:S01]  /*97160*/  @P2 STG.E [R32.64], R28 ;  /* 0x0000001c20002986 */ /* 0x0003e2000c101904 */
[----:B------:R-:W-:-:S03]  /*97170*/  IADD3 R3, R0, c[0x0][0x198], RZ ;  /* 0x0000660000037a10 */ /* 0x000fc60007ffe0ff */
[----:B------:R-:W4:Y:S01]  /*97180*/  LDL.LU R40, [R1+0x1fd0] ;  /* 0x001fd00001287983 */ /* 0x000f220000300800 */
[----:B-1----:R-:W-:-:S04]  /*97190*/  IMAD.WIDE R12, R0, 0x4, R220 ;  /* 0x00000004000c7825 */ /* 0x002fc800078e02dc */
[----:B------:R-:W-:Y:S01]  /*971a0*/  IMAD.WIDE R32, R0, 0x4, R176 ;  /* 0x0000000400207825 */ /* 0x000fe200078e02b0 */
[----:B------:R1:W-:Y:S04]  /*971b0*/  @P6 STG.E [R12.64], R229 ;  /* 0x000000e50c006986 */ /* 0x0003e8000c101904 */
[----:B------:R1:W-:Y:S02]  /*971c0*/  @P5 STG.E [R32.64], R29 ;  /* 0x0000001d20005986 */ /* 0x0003e4000c101904 */
[----:B-1----:R-:W-:-:S04]  /*971d0*/  IMAD.WIDE R12, R3, 0x4, R220 ;  /* 0x00000004030c7825 */ /* 0x002fc800078e02dc */
[C---:B------:R-:W-:Y:S01]  /*971e0*/  IMAD.WIDE R28, R3.reuse, 0x4, R176 ;  /* 0x00000004031c7825 */ /* 0x040fe200078e02b0 */
[----:B------:R-:W-:-:S04]  /*971f0*/  IADD3 R3, R3, c[0x0][0x198], RZ ;  /* 0x0000660003037a10 */ /* 0x000fc80007ffe0ff */
[----:B------:R-:W-:-:S05]  /*97200*/  IADD3 R0, R3, c[0x0][0x198], RZ ;  /* 0x0000660003007a10 */ /* 0x000fca0007ffe0ff */
[----:B------:R-:W-:Y:S01]  /*97210*/  IMAD.WIDE R32, R0, 0x4, R176 ;  /* 0x0000000400207825 */ /* 0x000fe200078e02b0 */
[----:B--2---:R-:W-:-:S04]  /*97220*/  ISETP.GE.AND P0, PT, R236, c[0x0][0x17c], PT ;  /* 0x00005f00ec007a0c */ /* 0x004fc80003f06270 */
[----:B------:R-:W-:Y:S02]  /*97230*/  ISETP.LT.AND P1, PT, R251, c[0x0][0x178], !P0 ;  /* 0x00005e00fb007a0c */ /* 0x000fe40004721270 */
[----:B---3--:R-:W-:Y:S02]  /*97240*/  ISETP.GE.AND P4, PT, R223, c[0x0][0x17c], PT ;  /* 0x00005f00df007a0c */ /* 0x008fe40003f86270 */
[----:B------:R-:W-:Y:S02]  /*97250*/  ISETP.LT.AND P2, PT, R250, c[0x0][0x178], !P0 ;  /* 0x00005e00fa007a0c */ /* 0x000fe40004741270 */
[----:B------:R-:W-:Y:S02]  /*97260*/  ISETP.LT.AND P6, PT, R251, c[0x0][0x178], !P4 ;  /* 0x00005e00fb007a0c */ /* 0x000fe400067c1270 */
[----:B----4-:R-:W-:Y:S02]  /*97270*/  ISETP.GE.AND P3, PT, R222, c[0x0][0x17c], PT ;  /* 0x00005f00de007a0c */ /* 0x010fe40003f66270 */
[----:B------:R-:W-:-:S03]  /*97280*/  ISETP.LT.AND P4, PT, R250, c[0x0][0x178], !P4 ;  /* 0x00005e00fa007a0c */ /* 0x000fc60006781270 */
[----:B------:R1:W-:Y:S01]  /*97290*/  @P1 STG.E [R12.64], R216 ;  /* 0x000000d80c001986 */ /* 0x0003e2000c101904 */
[----:B------:R-:W-:-:S03]  /*972a0*/  ISETP.GE.AND P0, PT, R179, c[0x0][0x17c], PT ;  /* 0x00005f00b3007a0c */ /* 0x000fc60003f06270 */
[----:B------:R2:W-:Y:S01]  /*972b0*/  @P2 STG.E [R28.64], R24 ;  /* 0x000000181c002986 */ /* 0x0005e2000c101904 */
[----:B------:R-:W-:Y:S02]  /*972c0*/  ISETP.LT.AND P2, PT, R251, c[0x0][0x178], !P3 ;  /* 0x00005e00fb007a0c */ /* 0x000fe40005f41270 */
[----:B------:R-:W-:Y:S01]  /*972d0*/  ISETP.LT.AND P3, PT, R250, c[0x0][0x178], !P3 ;  /* 0x00005e00fa007a0c */ /* 0x000fe20005f61270 */
[----:B-1----:R-:W-:-:S05]  /*972e0*/  IMAD.WIDE R12, R3, 0x4, R220 ;  /* 0x00000004030c7825 */ /* 0x002fca00078e02dc */
[----:B------:R1:W-:Y:S01]  /*972f0*/  @P6 STG.E [R12.64], R217 ;  /* 0x000000d90c006986 */ /* 0x0003e2000c101904 */
[----:B------:R-:W-:Y:S01]  /*97300*/  ISETP.LT.AND P6, PT, R251, c[0x0][0x178], !P0 ;  /* 0x00005e00fb007a0c */ /* 0x000fe200047c1270 */
[----:B--2---:R-:W-:Y:S01]  /*97310*/  IMAD.WIDE R28, R0, 0x4, R220 ;  /* 0x00000004001c7825 */ /* 0x004fe200078e02dc */
[----:B------:R-:W-:Y:S02]  /*97320*/  ISETP.LT.AND P0, PT, R250, c[0x0][0x178], !P0 ;  /* 0x00005e00fa007a0c */ /* 0x000fe40004701270 */
[----:B------:R-:W-:Y:S01]  /*97330*/  IADD3 R0, R0, c[0x0][0x198], RZ ;  /* 0x0000660000007a10 */ /* 0x000fe20007ffe0ff */
[----:B-1----:R-:W-:-:S05]  /*97340*/  IMAD.WIDE R12, R3, 0x4, R176 ;  /* 0x00000004030c7825 */ /* 0x002fca00078e02b0 */
[----:B------:R1:W-:Y:S04]  /*97350*/  @P4 STG.E [R12.64], R25 ;  /* 0x000000190c004986 */ /* 0x0003e8000c101904 */
[----:B------:R2:W-:Y:S04]  /*97360*/  @P2 STG.E [R28.64], R8 ;  /* 0x000000081c002986 */ /* 0x0005e8000c101904 */
[----:B------:R-:W-:Y:S01]  /*97370*/  @P3 STG.E [R32.64], R20 ;  /* 0x0000001420003986 */ /* 0x000fe2000c101904 */
[----:B-1----:R-:W-:-:S04]  /*97380*/  IMAD.WIDE R12, R0, 0x4, R220 ;  /* 0x00000004000c7825 */ /* 0x002fc800078e02dc */
[----:B------:R-:W-:Y:S01]  /*97390*/  IMAD.WIDE R24, R0, 0x4, R176 ;  /* 0x0000000400187825 */ /* 0x000fe200078e02b0 */
[----:B------:R-:W-:Y:S01]  /*973a0*/  @P6 STG.E [R12.64], R9 ;  /* 0x000000090c006986 */ /* 0x000fe2000c101904 */
[----:B------:R-:W-:-:S03]  /*973b0*/  ISETP.GE.AND P1, PT, R37, c[0x0][0x17c], PT ;  /* 0x00005f0025007a0c */ /* 0x000fc60003f26270 */
[----:B------:R-:W3:Y:S01]  /*973c0*/  LDL.LU R37, [R1+0x1ffc] ;  /* 0x001ffc0001257983 */ /* 0x000ee20000300800 */
[----:B------:R-:W-:-:S03]  /*973d0*/  ISETP.GE.AND P4, PT, R36, c[0x0][0x17c], PT ;  /* 0x00005f0024007a0c */ /* 0x000fc60003f86270 */
[----:B------:R-:W4:Y:S04]  /*973e0*/  LDL.LU R36, [R1+0x2004] ;  /* 0x0020040001247983 */ /* 0x000f280000300800 */
[----:B--2---:R-:W2:Y:S04]  /*973f0*/  LDL.LU R28, [R1+0x1fb4] ;  /* 0x001fb400011c7983 */ /* 0x004ea80000300800 */
[----:B------:R1:W-:Y:S04]  /*97400*/  @P0 STG.E [R24.64], R21 ;  /* 0x0000001518000986 */ /* 0x0003e8000c101904 */
[----:B-1----:R-:W2:Y:S04]  /*97410*/  LDL.LU R24, [R1+0x1fcc] ;  /* 0x001fcc0001187983 */ /* 0x002ea80000300800 */
[----:B------:R-:W2:Y:S01]  /*97420*/  LDL.LU R20, [R1+0x1ff8] ;  /* 0x001ff80001147983 */ /* 0x000ea20000300800 */
[----:B------:R-:W-:-:S02]  /*97430*/  ISETP.GE.AND P5, PT, R178, c[0x0][0x17c], PT ;  /* 0x00005f00b2007a0c */ /* 0x000fc40003fa6270 */
[----:B------:R-:W-:Y:S01]  /*97440*/  IADD3 R0, R0, c[0x0][0x198], RZ ;  /* 0x0000660000007a10 */ /* 0x000fe20007ffe0ff */
[----:B------:R-:W4:Y:S01]  /*97450*/  LDL.LU R21, [R1+0x2010] ;  /* 0x0020100001157983 */ /* 0x000f220000300800 */
[C---:B------:R-:W-:Y:S02]  /*97460*/  ISETP.LT.AND P3, PT, R251.reuse, c[0x0][0x178], !P5 ;  /* 0x00005e00fb007a0c */ /* 0x040fe40006f61270 */
[----:B------:R-:W-:Y:S01]  /*97470*/  ISETP.LT.AND P5, PT, R250, c[0x0][0x178], !P5 ;  /* 0x00005e00fa007a0c */ /* 0x000fe20006fa1270 */
[----:B------:R-:W-:Y:S01]  /*97480*/  IMAD.WIDE R12, R0, 0x4, R220 ;  /* 0x00000004000c7825 */ /* 0x000fe200078e02dc */
[----:B------:R-:W-:Y:S02]  /*97490*/  ISETP.LT.AND P0, PT, R251, c[0x0][0x178], !P1 ;  /* 0x00005e00fb007a0c */ /* 0x000fe40004f01270 */
[----:B------:R-:W-:Y:S01]  /*974a0*/  ISETP.LT.AND P1, PT, R250, c[0x0][0x178], !P1 ;  /* 0x00005e00fa007a0c */ /* 0x000fe20004f21270 */
[C---:B------:R-:W-:Y:S01]  /*974b0*/  IMAD.WIDE R8, R0.reuse, 0x4, R176 ;  /* 0x0000000400087825 */ /* 0x040fe200078e02b0 */
[----:B------:R-:W-:-:S05]  /*974c0*/  IADD3 R3, R0, c[0x0][0x198], RZ ;  /* 0x0000660000037a10 */ /* 0x000fca0007ffe0ff */
[----:B------:R1:W-:Y:S01]  /*974d0*/  @P3 STG.E [R12.64], R4 ;  /* 0x000000040c003986 */ /* 0x0003e2000c101904 */
[----:B------:R-:W-:-:S03]  /*974e0*/  ISETP.LT.AND P3, PT, R251, c[0x0][0x178], !P4 ;  /* 0x00005e00fb007a0c */ /* 0x000fc60006761270 */
[----:B------:R1:W-:Y:S01]  /*974f0*/  @P5 STG.E [R8.64], R16 ;  /* 0x0000001008005986 */ /* 0x0003e2000c101904 */
[----:B------:R-:W-:Y:S01]  /*97500*/  ISETP.GE.AND P2, PT, R41, c[0x0][0x17c], PT ;  /* 0x00005f0029007a0c */ /* 0x000fe20003f46270 */
[----:B-1----:R-:W-:-:S04]  /*97510*/  IMAD.WIDE R12, R3, 0x4, R220 ;  /* 0x00000004030c7825 */ /* 0x002fc800078e02dc */
[C---:B------:R-:W-:Y:S01]  /*97520*/  IMAD.WIDE R8, R3.reuse, 0x4, R176 ;  /* 0x0000000403087825 */ /* 0x040fe200078e02b0 */
[----:B------:R-:W-:Y:S01]  /*97530*/  IADD3 R3, R3, c[0x0][0x198], RZ ;  /* 0x0000660003037a10 */ /* 0x000fe20007ffe0ff */
[----:B------:R1:W-:Y:S01]  /*97540*/  @P0 STG.E [R12.64], R5 ;  /* 0x000000050c000986 */ /* 0x0003e2000c101904 */
[----:B------:R-:W-:-:S03]  /*97550*/  ISETP.LT.AND P4, PT, R250, c[0x0][0x178], !P4 ;  /* 0x00005e00fa007a0c */ /* 0x000fc60006781270 */
[----:B------:R1:W-:Y:S01]  /*97560*/  @P1 STG.E [R8.64], R17 ;  /* 0x0000001108001986 */ /* 0x0003e2000c101904 */
[----:B------:R-:W-:Y:S02]  /*97570*/  ISETP.LT.AND P1, PT, R251, c[0x0][0x178], !P2 ;  /* 0x00005e00fb007a0c */ /* 0x000fe40005721270 */
[----:B------:R-:W-:Y:S02]  /*97580*/  ISETP.GE.AND P6, PT, R40, c[0x0][0x17c], PT ;  /* 0x00005f0028007a0c */ /* 0x000fe40003fc6270 */
[C---:B------:R-:W-:Y:S01]  /*97590*/  IADD3 R0, R3.reuse, c[0x0][0x198], RZ ;  /* 0x0000660003007a10 */ /* 0x040fe20007ffe0ff */
[--C-:B-1----:R-:W-:Y:S01]  /*975a0*/  IMAD.WIDE R4, R3, 0x4, R220.reuse ;  /* 0x0000000403047825 */ /* 0x102fe200078e02dc */
[----:B------:R-:W-:Y:S01]  /*975b0*/  ISETP.LT.AND P2, PT, R250, c[0x0][0x178], !P2 ;  /* 0x00005e00fa007a0c */ /* 0x000fe20005741270 */
[----:B------:R-:W4:Y:S02]  /*975c0*/  LDL.LU R17, [R1+0x2020] ;  /* 0x0020200001117983 */ /* 0x000f240000300800 */
[----:B------:R-:W-:-:S02]  /*975d0*/  IMAD.WIDE R8, R0, 0x4, R220 ;  /* 0x0000000400087825 */ /* 0x000fc400078e02dc */
[----:B------:R1:W-:Y:S01]  /*975e0*/  @P3 STG.E [R4.64], R234 ;  /* 0x000000ea04003986 */ /* 0x0003e2000c101904 */
[----:B------:R-:W-:Y:S01]  /*975f0*/  ISETP.LT.AND P3, PT, R251, c[0x0][0x178], !P6 ;  /* 0x00005e00fb007a0c */ /* 0x000fe20007761270 */
[--C-:B------:R-:W-:Y:S01]  /*97600*/  IMAD.WIDE R12, R0, 0x4, R176.reuse ;  /* 0x00000004000c7825 */ /* 0x100fe200078e02b0 */
[----:B------:R-:W-:Y:S01]  /*97610*/  ISETP.LT.AND P6, PT, R250, c[0x0][0x178], !P6 ;  /* 0x00005e00fa007a0c */ /* 0x000fe200077c1270 */
[----:B------:R-:W4:Y:S01]  /*97620*/  LDL.LU R16, [R1+0x1fc8] ;  /* 0x001fc80001107983 */ /* 0x000f220000300800 */
[----:B------:R-:W-:Y:S01]  /*97630*/  IADD3 R0, R0, c[0x0][0x198], RZ ;  /* 0x0000660000007a10 */ /* 0x000fe20007ffe0ff */
[----:B-1----:R-:W-:-:S05]  /*97640*/  IMAD.WIDE R4, R3, 0x4, R176 ;  /* 0x0000000403047825 */ /* 0x002fca00078e02b0 */
[----:B------:R1:W-:Y:S04]  /*97650*/  @P4 STG.E [R4.64], R46 ;  /* 0x0000002e04004986 */ /* 0x0003e8000c101904 */
[----:B------:R1:W-:Y:S04]  /*97660*/  @P1 STG.E [R8.64], R235 ;  /* 0x000000eb08001986 */ /* 0x0003e8000c101904 */
[----:B------:R-:W-:Y:S01]  /*97670*/  @P2 STG.E [R12.64], R47 ;  /* 0x0000002f0c002986 */ /* 0x000fe2000c101904 */
[----:B-1----:R-:W-:-:S04]  /*97680*/  IMAD.WIDE R4, R0, 0x4, R220 ;  /* 0x0000000400047825 */ /* 0x002fc800078e02dc */
[----:B------:R-:W-:Y:S01]  /*97690*/  IMAD.WIDE R8, R0, 0x4, R176 ;  /* 0x0000000400087825 */ /* 0x000fe200078e02b0 */
[----:B------:R1:W-:Y:S04]  /*976a0*/  @P3 STG.E [R4.64], R226 ;  /* 0x000000e204003986 */ /* 0x0003e8000c101904 */
[----:B------:R1:W-:Y:S01]  /*976b0*/  @P6 STG.E [R8.64], R42 ;  /* 0x0000002a08006986 */ /* 0x0003e2000c101904 */
[----:B--2---:R-:W-:-:S03]  /*976c0*/  ISETP.GE.AND P6, PT, R20, c[0x0][0x17c], PT ;  /* 0x00005f0014007a0c */ /* 0x004fc60003fc6270 */
[----:B------:R-:W2:Y:S01]  /*976d0*/  LDL.LU R20, [R1+0x1ff4] ;  /* 0x001ff40001147983 */ /* 0x000ea20000300800 */
[----:B---3--:R-:W-:-:S04]  /*976e0*/  ISETP.GE.AND P5, PT, R37, c[0x0][0x17c], PT ;  /* 0x00005f0025007a0c */ /* 0x008fc80003fa6270 */
[C---:B------:R-:W-:Y:S02]  /*976f0*/  ISETP.LT.AND P1, PT, R251.reuse, c[0x0][0x178], !P5 ;  /* 0x00005e00fb007a0c */ /* 0x040fe40006f21270 */
[----:B------:R-:W-:Y:S02]  /*97700*/  ISETP.LT.AND P5, PT, R250, c[0x0][0x178], !P5 ;  /* 0x00005e00fa007a0c */ /* 0x000fe40006fa1270 */
[----:B----4-:R-:W-:Y:S02]  /*97710*/  ISETP.GE.AND P0, PT, R36, c[0x0][0x17c], PT ;  /* 0x00005f0024007a0c */ /* 0x010fe40003f06270 */
[----:B------:R-:W-:Y:S02]  /*97720*/  IADD3 R0, R0, c[0x0][0x198], RZ ;  /* 0x0000660000007a10 */ /* 0x000fe40007ffe0ff */
[----:B------:R-:W-:-:S03]  /*97730*/  ISETP.LT.AND P3, PT, R251, c[0x0][0x178], !P0 ;  /* 0x00005e00fb007a0c */ /* 0x000fc60004761270 */
[----:B-1----:R-:W-:Y:S01]  /*97740*/  IMAD.WIDE R4, R0, 0x4, R220 ;  /* 0x0000000400047825 */ /* 0x002fe200078e02dc */
[----:B------:R-:W-:Y:S02]  /*97750*/  ISETP.GE.AND P4, PT, R28, c[0x0][0x17c], PT ;  /* 0x00005f001c007a0c */ /* 0x000fe40003f86270 */
[C---:B------:R-:W-:Y:S01]  /*97760*/  IADD3 R3, R0.reuse, c[0x0][0x198], RZ ;  /* 0x0000660000037a10 */ /* 0x040fe20007ffe0ff */
[----:B------:R-:W-:Y:S01]  /*97770*/  IMAD.WIDE R8, R0, 0x4, R176 ;  /* 0x0000000400087825 */ /* 0x000fe200078e02b0 */
[----:B------:R-:W-:Y:S01]  /*97780*/  ISETP.LT.AND P0, PT, R250, c[0x0][0x178], !P0 ;  /* 0x00005e00fa007a0c */ /* 0x000fe20004701270 */
[----:B------:R1:W-:Y:S01]  /*97790*/  @P1 STG.E [R4.64], R227 ;  /* 0x000000e304001986 */ /* 0x0003e2000c101904 */
[----:B------:R-:W-:-:S03]  /*977a0*/  ISETP.LT.AND P1, PT, R251, c[0x0][0x178], !P4 ;  /* 0x00005e00fb007a0c */ /* 0x000fc60006721270 */
[----:B------:R3:W-:Y:S01]  /*977b0*/  @P5 STG.E [R8.64], R43 ;  /* 0x0000002b08005986 */ /* 0x0007e2000c101904 */
[----:B------:R-:W-:Y:S02]  /*977c0*/  ISETP.GE.AND P2, PT, R24, c[0x0][0x17c], PT ;  /* 0x00005f0018007a0c */ /* 0x000fe40003f46270 */
[----:B------:R-:W-:Y:S01]  /*977d0*/  ISETP.GE.AND P5, PT, R21, c[0x0][0x17c], PT ;  /* 0x00005f0015007a0c */ /* 0x000fe20003fa6270 */
[C---:B-1----:R-:W-:Y:S01]  /*977e0*/  IMAD.WIDE R4, R3.reuse, 0x4, R220 ;  /* 0x0000000403047825 */ /* 0x042fe200078e02dc */
[----:B------:R-:W-:Y:S01]  /*977f0*/  ISETP.LT.AND P4, PT, R250, c[0x0][0x178], !P4 ;  /* 0x00005e00fa007a0c */ /* 0x000fe20006781270 */
[----:B------:R-:W4:Y:S02]  /*97800*/  LDL.LU R21, [R1+0x200c] ;  /* 0x00200c0001157983 */ /* 0x000f240000300800 */
[C---:B---3--:R-:W-:Y:S01]  /*97810*/  IMAD.WIDE R8, R3.reuse, 0x4, R176 ;  /* 0x0000000403087825 */ /* 0x048fe200078e02b0 */
[----:B------:R-:W-:Y:S01]  /*97820*/  IADD3 R3, R3, c[0x0][0x198], RZ ;  /* 0x0000660003037a10 */ /* 0x000fe20007ffe0ff */
[----:B------:R1:W-:Y:S01]  /*97830*/  @P3 STG.E [R4.64], R214 ;  /* 0x000000d604003986 */ /* 0x0003e2000c101904 */
[----:B------:R-:W-:-:S02]  /*97840*/  ISETP.LT.AND P3, PT, R251, c[0x0][0x178], !P2 ;  /* 0x00005e00fb007a0c */ /* 0x000fc40005761270 */
[C---:B------:R-:W-:Y:S01]  /*97850*/  IADD3 R0, R3.reuse, c[0x0][0x198], RZ ;  /* 0x0000660003007a10 */ /* 0x040fe20007ffe0ff */
[----:B------:R3:W-:Y:S01]  /*97860*/  @P0 STG.E [R8.64], R38 ;  /* 0x0000002608000986 */ /* 0x0007e2000c101904 */
[----:B-1----:R-:W-:-:S05]  /*97870*/  IMAD.WIDE R4, R3, 0x4, R220 ;  /* 0x0000000403047825 */ /* 0x002fca00078e02dc */
[----:B------:R1:W-:Y:S01]  /*97880*/  @P1 STG.E [R4.64], R215 ;  /* 0x000000d704001986 */ /* 0x0003e2000c101904 */
[----:B---3--:R-:W-:Y:S01]  /*97890*/  IMAD.WIDE R8, R0, 0x4, R220 ;  /* 0x0000000400087825 */ /* 0x008fe200078e02dc */
[----:B------:R-:W-:Y:S02]  /*978a0*/  ISETP.GE.AND P0, PT, R17, c[0x0][0x17c], PT ;  /* 0x00005f0011007a0c */ /* 0x000fe40003f06270 */
[----:B------:R-:W3:Y:S01]  /*978b0*/  LDL.LU R17, [R1+0x2034] ;  /* 0x0020340001117983 */ /* 0x000ee20000300800 */
[----:B-1----:R-:W-:-:S05]  /*978c0*/  IMAD.WIDE R4, R3, 0x4, R176 ;  /* 0x0000000403047825 */ /* 0x002fca00078e02b0 */
[----:B------:R-:W-:Y:S01]  /*978d0*/  @P4 STG.E [R4.64], R39 ;  /* 0x0000002704004986 */ /* 0x000fe2000c101904 */
[----:B------:R-:W-:-:S03]  /*978e0*/  ISETP.GE.AND P4, PT, R16, c[0x0][0x17c], PT ;  /* 0x00005f0010007a0c */ /* 0x000fc60003f86270 */
[----:B------:R1:W-:Y:S04]  /*978f0*/  @P3 STG.E [R8.64], R14 ;  /* 0x0000000e08003986 */ /* 0x0003e8000c101904 */
[----:B------:R-:W3:Y:S01]  /*97900*/  LDL.LU R16, [R1+0x2038] ;  /* 0x0020380001107983 */ /* 0x000ee20000300800 */
[----:B--2---:R-:W-:-:S03]  /*97910*/  ISETP.GE.AND P3, PT, R20, c[0x0][0x17c], PT ;  /* 0x00005f0014007a0c */ /* 0x004fc60003f66270 */
[----:B------:R-:W2:Y:S04]  /*97920*/  LDL.LU R20, [R1+0x1ff0] ;  /* 0x001ff00001147983 */ /* 0x000ea80000300800 */
[----:B-1----:R-:W2:Y:S01]  /*97930*/  LDL.LU R14, [R1+0x2008] ;  /* 0x00200800010e7983 */ /* 0x002ea20000300800 */
[----:B------:R-:W-:Y:S01]  /*97940*/  ISETP.LT.AND P2, PT, R250, c[0x0][0x178], !P2 ;  /* 0x00005e00fa007a0c */ /* 0x000fe20005741270 */
[----:B------:R-:W-:Y:S01]  /*97950*/  IMAD.WIDE R12, R0, 0x4, R176 ;  /* 0x00000004000c7825 */ /* 0x000fe200078e02b0 */
[----:B------:R-:W-:Y:S02]  /*97960*/  ISETP.LT.AND P1, PT, R251, c[0x0][0x178], !P6 ;  /* 0x00005e00fb007a0c */ /* 0x000fe40007721270 */
[----:B------:R-:W-:Y:S02]  /*97970*/  ISETP.LT.AND P6, PT, R250, c[0x0][0x178], !P6 ;  /* 0x00005e00fa007a0c */ /* 0x000fe400077c1270 */
[----:B------:R-:W-:-:S05]  /*97980*/  IADD3 R0, R0, c[0x0][0x198], RZ ;  /* 0x0000660000007a10 */ /* 0x000fca0007ffe0ff */
[C---:B------:R-:W-:Y:S02]  /*97990*/  IMAD.WIDE R4, R0.reuse, 0x4, R220 ;  /* 0x0000000400047825 */ /* 0x040fe400078e02dc */
[----:B------:R-:W-:Y:S01]  /*979a0*/  @P2 STG.E [R12.64], R34 ;  /* 0x000000220c002986 */ /* 0x000fe2000c101904 */
[C---:B------:R-:W-:Y:S01]  /*979b0*/  ISETP.LT.AND P2, PT, R251.reuse, c[0x0][0x178], !P5 ;  /* 0x00005e00fb007a0c */ /* 0x040fe20006f41270 */
[----:B------:R-:W-:Y:S01]  /*979c0*/  IMAD.WIDE R8, R0, 0x4, R176 ;  /* 0x0000000400087825 */ /* 0x000fe200078e02b0 */
[----:B------:R-:W-:Y:S02]  /*979d0*/  ISETP.LT.AND P5, PT, R250, c[0x0][0x178], !P5 ;  /* 0x00005e00fa007a0c */ /* 0x000fe40006fa1270 */
[----:B------:R-:W-:Y:S01]  /*979e0*/  IADD3 R0, R0, c[0x0][0x198], RZ ;  /* 0x0000660000007a10 */ /* 0x000fe20007ffe0ff */
[----:B------:R1:W-:Y:S01]  /*979f0*/  @P1 STG.E [R4.64], R15 ;  /* 0x0000000f04001986 */ /* 0x0003e2000c101904 */
[----:B------:R-:W-:-:S03]  /*97a00*/  ISETP.LT.AND P1, PT, R251, c[0x0][0x178], !P0 ;  /* 0x00005e00fb007a0c */ /* 0x000fc60004721270 */
[----:B------:R4:W-:Y:S01]  /*97a10*/  @P6 STG.E [R8.64], R35 ;  /* 0x0000002308006986 */ /* 0x0009e2000c101904 */
[----:B------:R-:W-:Y:S02]  /*97a20*/  ISETP.LT.AND P6, PT, R250, c[0x0][0x178], !P0 ;  /* 0x00005e00fa007a0c */ /* 0x000fe400047c1270 */
[C---:B------:R-:W-:Y:S01]  /*97a30*/  IADD3 R3, R0.reuse, c[0x0][0x198], RZ ;  /* 0x0000660000037a10 */ /* 0x040fe20007ffe0ff */
[----:B-1----:R-:W-:-:S04]  /*97a40*/  IMAD.WIDE R4, R0, 0x4, R176 ;  /* 0x0000000400047825 */ /* 0x002fc800078e02b0 */
[----:B----4-:R-:W-:-:S05]  /*97a50*/  IMAD.WIDE R8, R0, 0x4, R220 ;  /* 0x0000000400087825 */ /* 0x010fca00078e02dc */
[----:B------:R1:W-:Y:S01]  /*97a60*/  @P2 STG.E [R8.64], R230 ;  /* 0x000000e608002986 */ /* 0x0003e2000c101904 */
[----:B------:R-:W-:-:S03]  /*97a70*/  ISETP.LT.AND P2, PT, R251, c[0x0][0x178], !P4 ;  /* 0x00005e00fb007a0c */ /* 0x000fc60006741270 */
[----:B------:R4:W-:Y:S01]  /*97a80*/  @P5 STG.E [R4.64], R30 ;  /* 0x0000001e04005986 */ /* 0x0009e2000c101904 */
[----:B------:R-:W-:Y:S01]  /*97a90*/  ISETP.LT.AND P4, PT, R250, c[0x0][0x178], !P4 ;  /* 0x00005e00fa007a0c */ /* 0x000fe20006781270 */
[----:B-1----:R-:W-:-:S04]  /*97aa0*/  IMAD.WIDE R8, R3, 0x4, R220 ;  /* 0x0000000403087825 */ /* 0x002fc800078e02dc */
[C---:B----4-:R-:W-:Y:S01]  /*97ab0*/  IMAD.WIDE R4, R3.reuse, 0x4, R176 ;  /* 0x0000000403047825 */ /* 0x050fe200078e02b0 */
[----:B------:R-:W-:Y:S01]  /*97ac0*/  IADD3 R3, R3, c[0x0][0x198], RZ ;  /* 0x0000660003037a10 */ /* 0x000fe20007ffe0ff */
[----:B------:R-:W-:Y:S01]  /*97ad0*/  @P1 STG.E [R8.64], R231 ;  /* 0x000000e708001986 */ /* 0x000fe2000c101904 */
[----:B------:R-:W-:-:S03]  /*97ae0*/  ISETP.GE.AND P0, PT, R21, c[0x0][0x17c], PT ;  /* 0x00005f0015007a0c */ /* 0x000fc60003f06270 */
[----:B------:R1:W-:Y:S01]  /*97af0*/  @P6 STG.E [R4.64], R31 ;  /* 0x0000001f04006986 */ /* 0x0003e2000c101904 */
[----:B------:R-:W-:Y:S02]  /*97b00*/  ISETP.LT.AND P6, PT, R251, c[0x0][0x178], !P3 ;  /* 0x00005e00fb007a0c */ /* 0x000fe40005fc1270 */
[C---:B------:R-:W-:Y:S02]  /*97b10*/  IADD3 R0, R3.reuse, c[0x0][0x198], RZ ;  /* 0x0000660003007a10 */ /* 0x040fe40007ffe0ff */
[----:B------:R-:W-:Y:S01]  /*97b20*/  ISETP.LT.AND P3, PT, R250, c[0x0][0x178], !P3 ;  /* 0x00005e00fa007a0c */ /* 0x000fe20005f61270 */
[----:B-1----:R-:W-:-:S05]  /*97b30*/  IMAD.WIDE R4, R3, 0x4, R220 ;  /* 0x0000000403047825 */ /* 0x002fca00078e02dc */
[----:B------:R1:W-:Y:S01]  /*97b40*/  @P2 STG.E [R4.64], R218 ;  /* 0x000000da04002986 */ /* 0x0003e2000c101904 */
[----:B------:R-:W-:Y:S01]  /*97b50*/  ISETP.LT.AND P2, PT, R251, c[0x0][0x178], !P0 ;  /* 0x00005e00fb007a0c */ /* 0x000fe20004741270 */
[----:B------:R-:W-:-:S04]  /*97b60*/  IMAD.WIDE R8, R0, 0x4, R220 ;  /* 0x0000000400087825 */ /* 0x000fc800078e02dc */
[C---:B------:R-:W-:Y:S01]  /*97b70*/  IMAD.WIDE R12, R0.reuse, 0x4, R176 ;  /* 0x00000004000c7825 */ /* 0x040fe200078e02b0 */
[----:B------:R-:W-:-:S03]  /*97b80*/  IADD3 R0, R0, c[0x0][0x198], RZ ;  /* 0x0000660000007a10 */ /* 0x000fc60007ffe0ff */
[----:B-1----:R-:W-:Y:S01]  /*97b90*/  IMAD.WIDE R4, R3, 0x4, R176 ;  /* 0x0000000403047825 */ /* 0x002fe200078e02b0 */
[----:B---3--:R-:W-:Y:S02]  /*97ba0*/  ISETP.GE.AND P5, PT, R17, c[0x0][0x17c], PT ;  /* 0x00005f0011007a0c */ /* 0x008fe40003fa6270 */
[----:B------:R-:W3:Y:S01]  /*97bb0*/  LDL.LU R17, [R1+0x2030] ;  /* 0x0020300001117983 */ /* 0x000ee20000300800 */
[----:B------:R-:W-:-:S03]  /*97bc0*/  ISETP.GE.AND P1, PT, R16, c[0x0][0x17c], PT ;  /* 0x00005f0010007a0c */ /* 0x000fc60003f26270 */
[----:B------:R1:W-:Y:S04]  /*97bd0*/  @P4 STG.E [R4.64], R26 ;  /* 0x0000001a04004986 */ /* 0x0003e8000c101904 */
[----:B------:R-:W-:Y:S04]  /*97be0*/  @P6 STG.E [R8.64], R219 ;  /* 0x000000db08006986 */ /* 0x000fe8000c101904 */
[----:B------:R-:W4:Y:S01]  /*97bf0*/  LDL.LU R16, [R1+0x2058] ;  /* 0x0020580001107983 */ /* 0x000f220000300800 */
[----:B-1----:R-:W-:-:S03]  /*97c00*/  IMAD.WIDE R4, R0, 0x4, R220 ;  /* 0x0000000400047825 */ /* 0x002fc600078e02dc */
[----:B------:R-:W-:Y:S04]  /*97c10*/  @P3 STG.E [R12.64], R27 ;  /* 0x0000001b0c003986 */ /* 0x000fe8000c101904 */
[----:B------:R-:W3:Y:S04]  /*97c20*/  LDL.LU R15, [R1+0x2060] ;  /* 0x00206000010f7983 */ /* 0x000ee80000300800 */
[----:B------:R1:W-:Y:S01]  /*97c30*/  @P2 STG.E [R4.64], R10 ;  /* 0x0000000a04002986 */ /* 0x0003e2000c101904 */
[----:B--2---:R-:W-:-:S03]  /*97c40*/  ISETP.GE.AND P3, PT, R14, c[0x0][0x17c], PT ;  /* 0x00005f000e007a0c */ /* 0x004fc60003f66270 */
[----:B------:R-:W2:Y:S04]  /*97c50*/  LDL.LU R14, [R1+0x2000] ;  /* 0x00200000010e7983 */ /* 0x000ea80000300800 */
[----:B-1----:R-:W2:Y:S01]  /*97c60*/  LDL.LU R10, [R1+0x202c] ;  /* 0x00202c00010a7983 */ /* 0x002ea20000300800 */
[----:B------:R-:W-:Y:S02]  /*97c70*/  ISETP.LT.AND P0, PT, R250, c[0x0][0x178], !P0 ;  /* 0x00005e00fa007a0c */ /* 0x000fe40004701270 */
[----:B------:R-:W-:Y:S01]  /*97c80*/  ISETP.LT.AND P6, PT, R251, c[0x0][0x178], !P5 ;  /* 0x00005e00fb007a0c */ /* 0x000fe20006fc1270 */
[----:B------:R-:W-:Y:S01]  /*97c90*/  IMAD.WIDE R8, R0, 0x4, R176 ;  /* 0x0000000400087825 */ /* 0x000fe200078e02b0 */
[----:B------:R-:W-:Y:S01]  /*97ca0*/  ISETP.LT.AND P5, PT, R250, c[0x0][0x178], !P5 ;  /* 0x00005e00fa007a0c */ /* 0x000fe20006fa1270 */
[----:B------:R-:W4:Y:S01]  /*97cb0*/  LDL.LU R13, [R1+0x2054] ;  /* 0x00205400010d7983 */ /* 0x000f220000300800 */
[----:B------:R-:W-:-:S02]  /*97cc0*/  IADD3 R0, R0, c[0x0][0x198], RZ ;  /* 0x0000660000007a10 */ /* 0x000fc40007ffe0ff */
[C---:B------:R-:W-:Y:S01]  /*97cd0*/  ISETP.LT.AND P2, PT, R251.reuse, c[0x0][0x178], !P1 ;  /* 0x00005e00fb007a0c */ /* 0x040fe20004f41270 */
[----:B------:R-:W4:Y:S02]  /*97ce0*/  LDL.LU R12, [R1+0x206c] ;  /* 0x00206c00010c7983 */ /* 0x000f240000300800 */
[----:B------:R-:W-:Y:S01]  /*97cf0*/  IMAD.WIDE R4, R0, 0x4, R220 ;  /* 0x0000000400047825 */ /* 0x000fe200078e02dc */
[----:B------:R-:W-:Y:S01]  /*97d00*/  ISETP.GE.AND P4, PT, R20, c[0x0][0x17c], PT ;  /* 0x00005f0014007a0c */ /* 0x000fe20003f86270 */
[----:B------:R1:W-:Y:S01]  /*97d10*/  @P0 STG.E [R8.64], R22 ;  /* 0x0000001608000986 */ /* 0x0003e2000c101904 */
[----:B------:R-:W-:Y:S02]  /*97d20*/  IADD3 R3, R0, c[0x0][0x198], RZ ;  /* 0x0000660000037a10 */ /* 0x000fe40007ffe0ff */
[----:B------:R-:W-:Y:S01]  /*97d30*/  ISETP.LT.AND P1, PT, R250, c[0x0][0x178], !P1 ;  /* 0x00005e00fa007a0c */ /* 0x000fe20004f21270 */
[----:B------:R1:W-:Y:S01]  /*97d40*/  @P6 STG.E [R4.64], R11 ;  /* 0x0000000b04006986 */ /* 0x0003e2000c101904 */
[----:B------:R-:W-:Y:S01]  /*97d50*/  ISETP.LT.AND P6, PT, R251, c[0x0][0x178], !P4 ;  /* 0x00005e00fb007a0c */ /* 0x000fe200067c1270 */
[----:B-1----:R-:W-:-:S04]  /*97d60*/  IMAD.WIDE R8, R0, 0x4, R176 ;  /* 0x0000000400087825 */ /* 0x002fc800078e02b0 */
[----:B------:R-:W-:Y:S01]  /*97d70*/  IMAD.WIDE R4, R3, 0x4, R220 ;  /* 0x0000000403047825 */ /* 0x000fe200078e02dc */
[----:B------:R1:W-:Y:S01]  /*97d80*/  @P5 STG.E [R8.64], R23 ;  /* 0x0000001708005986 */ /* 0x0003e2000c101904 */
[----:B------:R-:W-:-:S03]  /*97d90*/  ISETP.LT.AND P4, PT, R250, c[0x0][0x178], !P4 ;  /* 0x00005e00fa007a0c */ /* 0x000fc60006781270 */
[----:B------:R1:W-:Y:S01]  /*97da0*/  @P2 STG.E [R4.64], R6 ;  /* 0x0000000604002986 */ /* 0x0003e2000c101904 */
[----:B------:R-:W-:-:S03]  /*97db0*/  ISETP.LT.AND P2, PT, R251, c[0x0][0x178], !P3 ;  /* 0x00005e00fb007a0c */ /* 0x000fc60005f41270 */
[----:B------:R-:W4:Y:S01]  /*97dc0*/  LDL.LU R11, [R1+0x2078] ;  /* 0x00207800010b7983 */ /* 0x000f220000300800 */
[C---:B-1----:R-:W-:Y:S01]  /*97dd0*/  IMAD.WIDE R8, R3.reuse, 0x4, R176 ;  /* 0x0000000403087825 */ /* 0x042fe200078e02b0 */
[----:B------:R-:W-:-:S05]  /*97de0*/  IADD3 R3, R3, c[0x0][0x198], RZ ;  /* 0x0000660003037a10 */ /* 0x000fca0007ffe0ff */
[C---:B------:R-:W-:Y:S01]  /*97df0*/  IMAD.WIDE R4, R3.reuse, 0x4, R220 ;  /* 0x0000000403047825 */ /* 0x040fe200078e02dc */
[C---:B------:R-:W-:Y:S01]  /*97e00*/  IADD3 R0, R3.reuse, c[0x0][0x198], RZ ;  /* 0x0000660003007a10 */ /* 0x040fe20007ffe0ff */
[----:B------:R-:W-:Y:S04]  /*97e10*/  @P1 STG.E [R8.64], R18 ;  /* 0x0000001208001986 */ /* 0x000fe8000c101904 */
[----:B------:R1:W-:Y:S02]  /*97e20*/  @P6 STG.E [R4.64], R7 ;  /* 0x0000000704006986 */ /* 0x0003e4000c101904 */
[----:B-1----:R-:W-:-:S04]  /*97e30*/  IMAD.WIDE R4, R3, 0x4, R176 ;  /* 0x0000000403047825 */ /* 0x002fc800078e02b0 */
[----:B------:R-:W-:Y:S01]  /*97e40*/  IMAD.WIDE R6, R0, 0x4, R220 ;  /* 0x0000000400067825 */ /* 0x000fe200078e02dc */
[----:B------:R1:W-:Y:S04]  /*97e50*/  @P4 STG.E [R4.64], R19 ;  /* 0x0000001304004986 */ /* 0x0003e8000c101904 */
[----:B------:R1:W-:Y:S01]  /*97e60*/  @P2 STG.E [R6.64], R76 ;  /* 0x0000004c06002986 */ /* 0x0003e2000c101904 */
[----:B--2---:R-:W-:-:S03]  /*97e70*/  ISETP.GE.AND P2, PT, R10, c[0x0][0x17c], PT ;  /* 0x00005f000a007a0c */ /* 0x004fc60003f46270 */
[----:B------:R-:W2:Y:S01]  /*97e80*/  LDL.LU R10, [R1+0x1fec] ;  /* 0x001fec00010a7983 */ /* 0x000ea20000300800 */
[----:B------:R-:W-:Y:S02]  /*97e90*/  ISETP.LT.AND P3, PT, R250, c[0x0][0x178], !P3 ;  /* 0x00005e00fa007a0c */ /* 0x000fe40005f61270 */
[----:B---3--:R-:W-:Y:S01]  /*97ea0*/  ISETP.GE.AND P0, PT, R17, c[0x0][0x17c], PT ;  /* 0x00005f0011007a0c */ /* 0x008fe20003f06270 */
[----:B------:R-:W-:-:S03]  /*97eb0*/  IMAD.WIDE R8, R0, 0x4, R176 ;  /* 0x0000000400087825 */ /* 0x000fc600078e02b0 */
[C---:B------:R-:W-:Y:S02]  /*97ec0*/  ISETP.LT.AND P6, PT, R251.reuse, c[0x0][0x178], !P0 ;  /* 0x00005e00fb007a0c */ /* 0x040fe400047c1270 */
[----:B------:R-:W-:Y:S02]  /*97ed0*/  ISETP.LT.AND P0, PT, R250, c[0x0][0x178], !P0 ;  /* 0x00005e00fa007a0c */ /* 0x000fe40004701270 */
[----:B----4-:R-:W-:Y:S02]  /*97ee0*/  ISETP.GE.AND P5, PT, R16, c[0x0][0x17c], PT ;  /* 0x00005f0010007a0c */ /* 0x010fe40003fa6270 */
[----:B------:R-:W-:Y:S01]  /*97ef0*/  IADD3 R0, R0, c[0x0][0x198], RZ ;  /* 0x0000660000007a10 */ /* 0x000fe20007ffe0ff */
[----:B------:R-:W-:Y:S01]  /*97f00*/  @P3 STG.E [R8.64], R108 ;  /* 0x0000006c08003986 */ /* 0x000fe2000c101904 */
[----:B------:R-:W-:Y:S02]  /*97f10*/  ISETP.LT.AND P3, PT, R251, c[0x0][0x178], !P5 ;  /* 0x00005e00fb007a0c */ /* 0x000fe40006f61270 */
[----:B------:R-:W-:Y:S01]  /*97f20*/  ISETP.LT.AND P5, PT, R250, c[0x0][0x178], !P5 ;  /* 0x00005e00fa007a0c */ /* 0x000fe20006fa1270 */
[----:B-1----:R-:W-:Y:S01]  /*97f30*/  IMAD.WIDE R4, R0, 0x4, R220 ;  /* 0x0000000400047825 */ /* 0x002fe200078e02dc */
[----:B------:R-:W-:-:S03]  /*97f40*/  ISETP.GE.AND P1, PT, R15, c[0x0][0x17c], PT ;  /* 0x00005f000f007a0c */ /* 0x000fc60003f26270 */
[C-C-:B------:R-:W-:Y:S01]  /*97f50*/  IMAD.WIDE R6, R0.reuse, 0x4, R176.reuse ;  /* 0x0000000400067825 */ /* 0x140fe200078e02b0 */
[----:B------:R-:W-:Y:S01]  /*97f60*/  IADD3 R0, R0, c[0x0][0x198], RZ ;  /* 0x0000660000007a10 */ /* 0x000fe20007ffe0ff */
[----:B------:R1:W-:Y:S01]  /*97f70*/  @P6 STG.E [R4.64], R77 ;  /* 0x0000004d04006986 */ /* 0x0003e2000c101904 */
[----:B------:R-:W-:Y:S02]  /*97f80*/  ISETP.LT.AND P6, PT, R251, c[0x0][0x178], !P1 ;  /* 0x00005e00fb007a0c */ /* 0x000fe40004fc1270 */
[----:B------:R-:W-:Y:S01]  /*97f90*/  ISETP.LT.AND P1, PT, R250, c[0x0][0x178], !P1 ;  /* 0x00005e00fa007a0c */ /* 0x000fe20004f21270 */
[----:B------:R3:W-:Y:S01]  /*97fa0*/  @P0 STG.E [R6.64], R109 ;  /* 0x0000006d06000986 */ /* 0x0007e2000c101904 */
[----:B------:R-:W-:Y:S02]  /*97fb0*/  ISETP.GE.AND P4, PT, R14, c[0x0][0x17c], PT ;  /* 0x00005f000e007a0c */ /* 0x000fe40003f86270 */
[C---:B------:R-:W-:Y:S01]  /*97fc0*/  IADD3 R3, R0.reuse, c[0x0][0x198], RZ ;  /* 0x0000660000037a10 */ /* 0x040fe20007ffe0ff */
[----:B-1----:R-:W-:-:S04]  /*97fd0*/  IMAD.WIDE R4, R0, 0x4, R176 ;  /* 0x0000000400047825 */ /* 0x002fc800078e02b0 */
[----:B---3--:R-:W-:-:S05]  /*97fe0*/  IMAD.WIDE R6, R0, 0x4, R220 ;  /* 0x0000000400067825 */ /* 0x008fca00078e02dc */
[----:B------:R1:W-:Y:S01]  /*97ff0*/  @P3 STG.E [R6.64], R72 ;  /* 0x0000004806003986 */ /* 0x0003e2000c101904 */
[----:B------:R-:W-:-:S03]  /*98000*/  ISETP.LT.AND P3, PT, R251, c[0x0][0x178], !P4 ;  /* 0x00005e00fb007a0c */ /* 0x000fc60006761270 */
[----:B------:R3:W-:Y:S01]  /*98010*/  @P5 STG.E [R4.64], R104 ;  /* 0x0000006804005986 */ /* 0x0007e2000c101904 */
[----:B------:R-:W-:Y:S01]  /*98020*/  ISETP.LT.AND P4, PT, R250, c[0x0][0x178], !P4 ;  /* 0x00005e00fa007a0c */ /* 0x000fe20006781270 */
[----:B-1----:R-:W-:-:S04]  /*98030*/  IMAD.WIDE R6, R3, 0x4, R220 ;  /* 0x0000000403067825 */ /* 0x002fc800078e02dc */
[C---:B---3--:R-:W-:Y:S01]  /*98040*/  IMAD.WIDE R4, R3.reuse, 0x4, R176 ;  /* 0x0000000403047825 */ /* 0x048fe200078e02b0 */
[----:B------:R-:W-:Y:S01]  /*98050*/  IADD3 R3, R3, c[0x0][0x198], RZ ;  /* 0x0000660003037a10 */ /* 0x000fe20007ffe0ff */
[----:B------:R-:W-:Y:S01]  /*98060*/  @P6 STG.E [R6.64], R73 ;  /* 0x0000004906006986 */ /* 0x000fe2000c101904 */
[----:B------:R-:W-:-:S03]  /*98070*/  ISETP.LT.AND P6, PT, R251, c[0x0][0x178], !P2 ;  /* 0x00005e00fb007a0c */ /* 0x000fc600057c1270 */
[----:B------:R1:W-:Y:S01]  /*98080*/  @P1 STG.E [R4.64], R105 ;  /* 0x0000006904001986 */ /* 0x0003e2000c101904 */
[----:B------:R-:W-:Y:S02]  /*98090*/  IADD3 R0, R3, c[0x0][0x198], RZ ;  /* 0x0000660003007a10 */ /* 0x000fe40007ffe0ff */
[----:B------:R-:W-:Y:S02]  /*980a0*/  ISETP.GE.AND P0, PT, R13, c[0x0][0x17c], PT ;  /* 0x00005f000d007a0c */ /* 0x000fe40003f06270 */
[----:B------:R-:W3:Y:S01]  /*980b0*/  LDL.LU R13, [R1+0x2028] ;  /* 0x00202800010d7983 */ /* 0x000ee20000300800 */
[----:B------:R-:W-:Y:S01]  /*980c0*/  ISETP.GE.AND P5, PT, R12, c[0x0][0x17c], PT ;  /* 0x00005f000c007a0c */ /* 0x000fe20003fa6270 */
[--C-:B-1----:R-:W-:Y:S02]  /*980d0*/  IMAD.WIDE R4, R3, 0x4, R220.reuse ;  /* 0x0000000403047825 */ /* 0x102fe400078e02dc */
[----:B------:R-:W4:Y:S04]  /*980e0*/  LDL.LU R12, [R1+0x2050] ;  /* 0x00205000010c7983 */ /* 0x000f280000300800 */
[----:B------:R1:W-:Y:S01]  /*980f0*/  @P3 STG.E [R4.64], R68 ;  /* 0x0000004404003986 */ /* 0x0003e2000c101904 */
[----:B------:R-:W-:-:S04]  /*98100*/  IMAD.WIDE R6, R0, 0x4, R220 ;  /* 0x0000000400067825 */ /* 0x000fc800078e02dc */
[C---:B------:R-:W-:Y:S01]  /*98110*/  IMAD.WIDE R8, R0.reuse, 0x4, R176 ;  /* 0x0000000400087825 */ /* 0x040fe200078e02b0 */
[----:B------:R-:W-:-:S03]  /*98120*/  IADD3 R0, R0, c[0x0][0x198], RZ ;  /* 0x0000660000007a10 */ /* 0x000fc60007ffe0ff */
[----:B-1----:R-:W-:Y:S01]  /*98130*/  IMAD.WIDE R4, R3, 0x4, R176 ;  /* 0x0000000403047825 */ /* 0x002fe200078e02b0 */
[----:B------:R-:W-:Y:S02]  /*98140*/  ISETP.GE.AND P1, PT, R11, c[0x0][0x17c], PT ;  /* 0x00005f000b007a0c */ /* 0x000fe40003f26270 */
[----:B------:R-:W3:Y:S01]  /*98150*/  LDL.LU R11, [R1+0x2074] ;  /* 0x00207400010b7983 */ /* 0x000ee20000300800 */
[----:B------:R-:W-:-:S03]  /*98160*/  IADD3 R3, R0, c[0x0][0x198], RZ ;  /* 0x0000660000037a10 */ /* 0x000fc60007ffe0ff */
[----:B------:R1:W-:Y:S04]  /*98170*/  @P4 STG.E [R4.64], R100 ;  /* 0x0000006404004986 */ /* 0x0003e8000c101904 */
[----:B------:R1:W-:Y:S02]  /*98180*/  @P6 STG.E [R6.64], R69 ;  /* 0x0000004506006986 */ /* 0x0003e4000c101904 */
[----:B-1----:R-:W-:-:S04]  /*98190*/  IMAD.WIDE R4, R0, 0x4, R220 ;  /* 0x0000000400047825 */ /* 0x002fc800078e02dc */
[----:B------:R-:W-:Y:S01]  /*981a0*/  IMAD.WIDE R6, R0, 0x4, R176 ;  /* 0x0000000400067825 */ /* 0x000fe200078e02b0 */
[----:B--2---:R-:W-:Y:S02]  /*981b0*/  ISETP.GE.AND P4, PT, R10, c[0x0][0x17c], PT ;  /* 0x00005f000a007a0c */ /* 0x004fe40003f86270 */
[----:B------:R-:W2:Y:S04]  /*981c0*/  LDL.LU R10, [R1+0x2088] ;  /* 0x00208800010a7983 */ /* 0x000ea80000300800 */
[----:B------:R-:W2:Y:S01]  /*981d0*/  LDL.LU R0, [R1+0x1fe8] ;  /* 0x001fe80001007983 */ /* 0x000ea20000300800 */
[----:B------:R-:W-:Y:S02]  /*981e0*/  ISETP.LT.AND P2, PT, R250, c[0x0][0x178], !P2 ;  /* 0x00005e00fa007a0c */ /* 0x000fe40005741270 */
[----:B------:R-:W-:-:S02]  /*981f0*/  ISETP.LT.AND P3, PT, R251, c[0x0][0x178], !P0 ;  /* 0x00005e00fb007a0c */ /* 0x000fc40004761270 */
[C---:B------:R-:W-:Y:S02]  /*98200*/  ISETP.LT.AND P0, PT, R250.reuse, c[0x0][0x178], !P0 ;  /* 0x00005e00fa007a0c */ /* 0x040fe40004701270 */
[----:B------:R-:W-:Y:S02]  /*98210*/  ISETP.LT.AND P6, PT, R251, c[0x0][0x178], !P5 ;  /* 0x00005e00fb007a0c */ /* 0x000fe40006fc1270 */
[----:B------:R-:W-:-:S05]  /*98220*/  ISETP.LT.AND P5, PT, R250, c[0x0][0x178], !P5 ;  /* 0x00005e00fa007a0c */ /* 0x000fca0006fa1270 */
[----:B------:R1:W-:Y:S04]  /*98230*/  @P2 STG.E [R8.64], R101 ;  /* 0x0000006508002986 */ /* 0x0003e8000c101904 */
[----:B------:R1:W-:Y:S04]  /*98240*/  @P3 STG.E [R4.64], R64 ;  /* 0x0000004004003986 */ /* 0x0003e8000c101904 */
[----:B------:R1:W-:Y:S01]  /*98250*/  @P0 STG.E [R6.64], R96 ;  /* 0x0000006006000986 */ /* 0x0003e2000c101904 */
[----:B------:R-:W-:Y:S02]  /*98260*/  ISETP.LT.AND P0, PT, R251, c[0x0][0x178], !P1 ;  /* 0x00005e00fb007a0c */ /* 0x000fe40004f01270 */
[C---:B-1----:R-:W-:Y:S01]  /*98270*/  IADD3 R9, R3.reuse, c[0x0][0x198], RZ ;  /* 0x0000660003097a10 */ /* 0x042fe20007ffe0ff */
[----:B------:R-:W-:Y:S01]  /*98280*/  IMAD.WIDE R4, R3, 0x4, R220 ;  /* 0x0000000403047825 */ /* 0x000fe200078e02dc */
[----:B------:R-:W-:-:S03]  /*98290*/  ISETP.LT.AND P1, PT, R250, c[0x0][0x178], !P1 ;  /* 0x00005e00fa007a0c */ /* 0x000fc60004f21270 */
[----:B------:R-:W-:Y:S01]  /*982a0*/  IMAD.WIDE R6, R3, 0x4, R176 ;  /* 0x0000000403067825 */ /* 0x000fe200078e02b0 */
[----:B------:R1:W-:Y:S01]  /*982b0*/  @P6 STG.E [R4.64], R65 ;  /* 0x0000004104006986 */ /* 0x0003e2000c101904 */
[----:B------:R-:W-:-:S03]  /*982c0*/  ISETP.LT.AND P6, PT, R251, c[0x0][0x178], !P4 ;  /* 0x00005e00fb007a0c */ /* 0x000fc600067c1270 */
[----:B------:R1:W-:Y:S01]  /*982d0*/  @P5 STG.E [R6.64], R97 ;  /* 0x0000006106005986 */ /* 0x0003e2000c101904 */
[----:B------:R-:W-:Y:S01]  /*982e0*/  ISETP.LT.AND P4, PT, R250, c[0x0][0x178], !P4 ;  /* 0x00005e00fa007a0c */ /* 0x000fe20006781270 */
[----:B-1----:R-:W-:-:S04]  /*982f0*/  IMAD.WIDE R4, R9, 0x4, R220 ;  /* 0x0000000409047825 */ /* 0x002fc800078e02dc */
[C---:B------:R-:W-:Y:S01]  /*98300*/  IMAD.WIDE R6, R9.reuse, 0x4, R176 ;  /* 0x0000000409067825 */ /* 0x040fe200078e02b0 */
[----:B------:R-:W-:Y:S01]  /*98310*/  IADD3 R9, R9, c[0x0][0x198], RZ ;  /* 0x0000660009097a10 */ /* 0x000fe20007ffe0ff */
[----:B------:R1:W-:Y:S04]  /*98320*/  @P0 STG.E [R4.64], R60 ;  /* 0x0000003c04000986 */ /* 0x0003e8000c101904 */
[----:B------:R-:W-:Y:S01]  /*98330*/  @P1 STG.E [R6.64], R92 ;  /* 0x0000005c06001986 */ /* 0x000fe2000c101904 */
[----:B-1----:R-:W-:-:S05]  /*98340*/  IMAD.WIDE R4, R9, 0x4, R220 ;  /* 0x0000000409047825 */ /* 0x002fca00078e02dc */
[----:B------:R1:W-:Y:S01]  /*98350*/  @P6 STG.E [R4.64], R61 ;  /* 0x0000003d04006986 */ /* 0x0003e2000c101904 */
[----:B----4-:R-:W-:-:S03]  /*98360*/  ISETP.GE.AND P3, PT, R12, c[0x0][0x17c], PT ;  /* 0x00005f000c007a0c */ /* 0x010fc60003f66270 */
[----:B------:R-:W4:Y:S01]  /*98370*/  LDL.LU R12, [R1+0x2024] ;  /* 0x00202400010c7983 */ /* 0x000f220000300800 */
[----:B-1----:R-:W-:-:S05]  /*98380*/  IMAD.WIDE R4, R9, 0x4, R176 ;  /* 0x0000000409047825 */ /* 0x002fca00078e02b0 */
[----:B------:R1:W-:Y:S01]  /*98390*/  @P4 STG.E [R4.64], R93 ;  /* 0x0000005d04004986 */ /* 0x0003e2000c101904 */
[----:B---3--:R-:W-:-:S03]  /*983a0*/  ISETP.GE.AND P5, PT, R11, c[0x0][0x17c], PT ;  /* 0x00005f000b007a0c */ /* 0x008fc60003fa6270 */
[----:B------:R-:W3:Y:S01]  /*983b0*/  LDL.LU R11, [R1+0x204c] ;  /* 0x00204c00010b7983 */ /* 0x000ee20000300800 */
[----:B--2---:R-:W-:-:S03]  /*983c0*/  ISETP.GE.AND P0, PT, R10, c[0x0][0x17c], PT ;  /* 0x00005f000a007a0c */ /* 0x004fc60003f06270 */
[----:B------:R-:W2:Y:S01]  /*983d0*/  LDL.LU R10, [R1+0x2070] ;  /* 0x00207000010a7983 */ /* 0x000ea20000300800 */
[----:B------:R-:W-:-:S03]  /*983e0*/  ISETP.GE.AND P4, PT, R0, c[0x0][0x17c], PT ;  /* 0x00005f0000007a0c */ /* 0x000fc60003f86270 */
[----:B------:R-:W2:Y:S01]  /*983f0*/  LDL.LU R0, [R1+0x2084] ;  /* 0x0020840001007983 */ /* 0x000ea20000300800 */
[----:B------:R-:W-:Y:S02]  /*98400*/  ISETP.GE.AND P2, PT, R13, c[0x0][0x17c], PT ;  /* 0x00005f000d007a0c */ /* 0x000fe40003f46270 */
[----:B------:R-:W-:Y:S02]  /*98410*/  IADD3 R3, R9, c[0x0][0x198], RZ ;  /* 0x0000660009037a10 */ /* 0x000fe40007ffe0ff */
[C---:B------:R-:W-:Y:S02]  /*98420*/  ISETP.LT.AND P1, PT, R251.reuse, c[0x0][0x178], !P2 ;  /* 0x00005e00fb007a0c */ /* 0x040fe40005721270 */
[C---:B------:R-:W-:Y:S02]  /*98430*/  ISETP.LT.AND P2, PT, R250.reuse, c[0x0][0x178], !P2 ;  /* 0x00005e00fa007a0c */ /* 0x040fe40005741270 */
[----:B------:R-:W-:Y:S01]  /*98440*/  ISETP.LT.AND P6, PT, R251, c[0x0][0x178], !P3 ;  /* 0x00005e00fb007a0c */ /* 0x000fe20005fc1270 */
[----:B------:R-:W-:Y:S01]  /*98450*/  IMAD.WIDE R6, R3, 0x4, R220 ;  /* 0x0000000403067825 */ /* 0x000fe200078e02dc */
[----:B------:R-:W-:-:S03]  /*98460*/  ISETP.LT.AND P3, PT, R250, c[0x0][0x178], !P3 ;  /* 0x00005e00fa007a0c */ /* 0x000fc60005f61270 */
[C---:B------:R-:W-:Y:S01]  /*98470*/  IMAD.WIDE R8, R3.reuse, 0x4, R176 ;  /* 0x0000000403087825 */ /* 0x040fe200078e02b0 */
[----:B------:R-:W-:-:S03]  /*98480*/  IADD3 R3, R3, c[0x0][0x198], RZ ;  /* 0x0000660003037a10 */ /* 0x000fc60007ffe0ff */
[----:B------:R1:W-:Y:S01]  /*98490*/  @P1 STG.E [R6.64], R56 ;  /* 0x0000003806001986 */ /* 0x0003e2000c101904 */
[----:B------:R-:W-:Y:S01]  /*984a0*/  ISETP.LT.AND P1, PT, R251, c[0x0][0x178], !P5 ;  /* 0x00005e00fb007a0c */ /* 0x000fe20006f21270 */
[C---:B-1----:R-:W-:Y:S01]  /*984b0*/  IMAD.WIDE R4, R3.reuse, 0x4, R220 ;  /* 0x0000000403047825 */ /* 0x042fe200078e02dc */
[----:B------:R-:W-:Y:S01]  /*984c0*/  ISETP.LT.AND P5, PT, R250, c[0x0][0x178], !P5 ;  /* 0x00005e00fa007a0c */ /* 0x000fe20006fa1270 */
[----:B------:R-:W-:Y:S04]  /*984d0*/  @P2 STG.E [R8.64], R88 ;  /* 0x0000005808002986 */ /* 0x000fe8000c101904 */
[----:B------:R1:W-:Y:S01]  /*984e0*/  @P6 STG.E [R4.64], R57 ;  /* 0x0000003904006986 */ /* 0x0003e2000c101904 */
[C---:B------:R-:W-:Y:S01]  /*984f0*/  IMAD.WIDE R6, R3.reuse, 0x4, R176 ;  /* 0x0000000403067825 */ /* 0x040fe200078e02b0 */
[----:B------:R-:W-:-:S04]  /*98500*/  IADD3 R3, R3, c[0x0][0x198], RZ ;  /* 0x0000660003037a10 */ /* 0x000fc80007ffe0ff */
[----:B------:R1:W-:Y:S01]  /*98510*/  @P3 STG.E [R6.64], R89 ;  /* 0x0000005906003986 */ /* 0x0003e2000c101904 */
[----:B------:R-:W-:Y:S02]  /*98520*/  ISETP.LT.AND P3, PT, R251, c[0x0][0x178], !P0 ;  /* 0x00005e00fb007a0c */ /* 0x000fe40004761270 */
[----:B------:R-:W-:Y:S01]  /*98530*/  ISETP.LT.AND P0, PT, R250, c[0x0][0x178], !P0 ;  /* 0x00005e00fa007a0c */ /* 0x000fe20004701270 */
[C---:B-1----:R-:W-:Y:S01]  /*98540*/  IMAD.WIDE R4, R3.reuse, 0x4, R176 ;  /* 0x0000000403047825 */ /* 0x042fe200078e02b0 */
[----:B------:R-:W-:-:S03]  /*98550*/  IADD3 R9, R3, c[0x0][0x198], RZ ;  /* 0x0000660003097a10 */ /* 0x000fc60007ffe0ff */
[----:B------:R-:W-:-:S05]  /*98560*/  IMAD.WIDE R6, R3, 0x4, R220 ;  /* 0x0000000403067825 */ /* 0x000fca00078e02dc */
[----:B------:R1:W-:Y:S04]  /*98570*/  @P1 STG.E [R6.64], R52 ;  /* 0x0000003406001986 */ /* 0x0003e8000c101904 */
[----:B------:R1:W-:Y:S02]  /*98580*/  @P5 STG.E [R4.64], R84 ;  /* 0x0000005404005986 */ /* 0x0003e4000c101904 */
[----:B-1----:R-:W-:-:S04]  /*98590*/  IMAD.WIDE R6, R9, 0x4, R220 ;  /* 0x0000000409067825 */ /* 0x002fc800078e02dc */
[----:B------:R-:W-:Y:S01]  /*985a0*/  IMAD.WIDE R4, R9, 0x4, R176 ;  /* 0x0000000409047825 */ /* 0x000fe200078e02b0 */
[----:B------:R-:W-:Y:S01]  /*985b0*/  @P3 STG.E [R6.64], R53 ;  /* 0x0000003506003986 */ /* 0x000fe2000c101904 */
[----:B----4-:R-:W-:-:S03]  /*985c0*/  ISETP.GE.AND P2, PT, R12, c[0x0][0x17c], PT ;  /* 0x00005f000c007a0c */ /* 0x010fc60003f46270 */
[----:B------:R-:W4:Y:S04]  /*985d0*/  LDL.LU R12, [R1+0x1fe4] ;  /* 0x001fe400010c7983 */ /* 0x000f280000300800 */
[----:B------:R1:W-:Y:S01]  /*985e0*/  @P0 STG.E [R4.64], R85 ;  /* 0x0000005504000986 */ /* 0x0003e2000c101904 */
[----:B---3--:R-:W-:-:S03]  /*985f0*/  ISETP.GE.AND P6, PT, R11, c[0x0][0x17c], PT ;  /* 0x00005f000b007a0c */ /* 0x008fc60003fc6270 */
[----:B------:R-:W3:Y:S01]  /*98600*/  LDL.LU R11, [R1+0x201c] ;  /* 0x00201c00010b7983 */ /* 0x000ee20000300800 */
[----:B--2---:R-:W-:-:S03]  /*98610*/  ISETP.GE.AND P5, PT, R10, c[0x0][0x17c], PT ;  /* 0x00005f000a007a0c */ /* 0x004fc60003fa6270 */
[----:B------:R-:W2:Y:S01]  /*98620*/  LDL.LU R10, [R1+0x2048] ;  /* 0x00204800010a7983 */ /* 0x000ea20000300800 */
[----:B------:R-:W-:-:S03]  /*98630*/  ISETP.GE.AND P0, PT, R0, c[0x0][0x17c], PT ;  /* 0x00005f0000007a0c */ /* 0x000fc60003f06270 */
[----:B------:R-:W2:Y:S01]  /*98640*/  LDL.LU R0, [R1+0x2068] ;  /* 0x0020680001007983 */ /* 0x000ea20000300800 */
[----:B------:R-:W-:Y:S02]  /*98650*/  ISETP.LT.AND P1, PT, R251, c[0x0][0x178], !P4 ;  /* 0x00005e00fb007a0c */ /* 0x000fe40006721270 */
[----:B------:R-:W-:Y:S02]  /*98660*/  IADD3 R9, R9, c[0x0][0x198], RZ ;  /* 0x0000660009097a10 */ /* 0x000fe40007ffe0ff */
[C---:B------:R-:W-:Y:S02]  /*98670*/  ISETP.LT.AND P4, PT, R250.reuse, c[0x0][0x178], !P4 ;  /* 0x00005e00fa007a0c */ /* 0x040fe40006781270 */
[----:B------:R-:W-:Y:S01]  /*98680*/  ISETP.LT.AND P3, PT, R251, c[0x0][0x178], !P2 ;  /* 0x00005e00fb007a0c */ /* 0x000fe20005761270 */
[C---:B-1----:R-:W-:Y:S01]  /*98690*/  IMAD.WIDE R4, R9.reuse, 0x4, R220 ;  /* 0x0000000409047825 */ /* 0x042fe200078e02dc */
[----:B------:R-:W-:Y:S02]  /*986a0*/  ISETP.LT.AND P2, PT, R250, c[0x0][0x178], !P2 ;  /* 0x00005e00fa007a0c */ /* 0x000fe40005741270 */
[----:B------:R-:W-:-:S03]  /*986b0*/  IADD3 R3, R9, c[0x0][0x198], RZ ;  /* 0x0000660009037a10 */ /* 0x000fc60007ffe0ff */
[----:B------:R1:W-:Y:S01]  /*986c0*/  @P1 STG.E [R4.64], R48 ;  /* 0x0000003004001986 */ /* 0x0003e2000c101904 */
[----:B------:R-:W-:Y:S01]  /*986d0*/  ISETP.LT.AND P1, PT, R251, c[0x0][0x178], !P6 ;  /* 0x00005e00fb007a0c */ /* 0x000fe20007721270 */
[----:B------:R-:W-:Y:S01]  /*986e0*/  IMAD.WIDE R6, R3, 0x4, R220 ;  /* 0x0000000403067825 */ /* 0x000fe200078e02dc */
[----:B------:R-:W-:-:S03]  /*986f0*/  ISETP.LT.AND P6, PT, R250, c[0x0][0x178], !P6 ;  /* 0x00005e00fa007a0c */ /* 0x000fc600077c1270 */
[----:B-1----:R-:W-:-:S04]  /*98700*/  IMAD.WIDE R4, R9, 0x4, R176 ;  /* 0x0000000409047825 */ /* 0x002fc800078e02b0 */
[C---:B------:R-:W-:Y:S01]  /*98710*/  IMAD.WIDE R8, R3.reuse, 0x4, R176 ;  /* 0x0000000403087825 */ /* 0x040fe200078e02b0 */
[----:B------:R1:W-:Y:S01]  /*98720*/  @P4 STG.E [R4.64], R80 ;  /* 0x0000005004004986 */ /* 0x0003e2000c101904 */
[----:B------:R-:W-:-:S03]  /*98730*/  IADD3 R3, R3, c[0x0][0x198], RZ ;  /* 0x0000660003037a10 */ /* 0x000fc60007ffe0ff */
[----:B------:R1:W-:Y:S04]  /*98740*/  @P3 STG.E [R6.64], R49 ;  /* 0x0000003106003986 */ /* 0x0003e8000c101904 */
[----:B------:R-:W-:Y:S01]  /*98750*/  @P2 STG.E [R8.64], R81 ;  /* 0x0000005108002986 */ /* 0x000fe2000c101904 */
[----:B------:R-:W-:Y:S02]  /*98760*/  ISETP.LT.AND P2, PT, R251, c[0x0][0x178], !P5 ;  /* 0x00005e00fb007a0c */ /* 0x000fe40006f41270 */
[----:B------:R-:W-:Y:S01]  /*98770*/  ISETP.LT.AND P5, PT, R250, c[0x0][0x178], !P5 ;  /* 0x00005e00fa007a0c */ /* 0x000fe20006fa1270 */
[----:B-1----:R-:W-:-:S04]  /*98780*/  IMAD.WIDE R4, R3, 0x4, R220 ;  /* 0x0000000403047825 */ /* 0x002fc800078e02dc */
[C---:B------:R-:W-:Y:S01]  /*98790*/  IMAD.WIDE R6, R3.reuse, 0x4, R176 ;  /* 0x0000000403067825 */ /* 0x040fe200078e02b0 */
[----:B------:R-:W-:Y:S01]  /*987a0*/  IADD3 R3, R3, c[0x0][0x198], RZ ;  /* 0x0000660003037a10 */ /* 0x000fe20007ffe0ff */
[----:B------:R1:W-:Y:S04]  /*987b0*/  @P1 STG.E [R4.64], R78 ;  /* 0x0000004e04001986 */ /* 0x0003e8000c101904 */
[----:B------:R1:W-:Y:S01]  /*987c0*/  @P6 STG.E [R6.64], R110 ;  /* 0x0000006e06006986 */ /* 0x0003e2000c101904 */
[----:B------:R-:W-:Y:S02]  /*987d0*/  ISETP.LT.AND P1, PT, R251, c[0x0][0x178], !P0 ;  /* 0x00005e00fb007a0c */ /* 0x000fe40004721270 */
[----:B------:R-:W-:Y:S01]  /*987e0*/  ISETP.LT.AND P6, PT, R250, c[0x0][0x178], !P0 ;  /* 0x00005e00fa007a0c */ /* 0x000fe200047c1270 */
[----:B-1----:R-:W-:-:S04]  /*987f0*/  IMAD.WIDE R4, R3, 0x4, R220 ;  /* 0x0000000403047825 */ /* 0x002fc800078e02dc */
[----:B------:R-:W-:Y:S01]  /*98800*/  IMAD.WIDE R6, R3, 0x4, R176 ;  /* 0x0000000403067825 */ /* 0x000fe200078e02b0 */
[----:B------:R1:W-:Y:S01]  /*98810*/  @P2 STG.E [R4.64], R79 ;  /* 0x0000004f04002986 */ /* 0x0003e2000c101904 */
        /* <DEDUP_REMOVED lines=9> */
[----:B------:R-:W-:Y:S02]  /*988b0*/  IADD3 R9, R3, c[0x0][0x198], RZ ;  /* 0x0000660003097a10 */ /* 0x000fe40007ffe0ff */
[----:B------:R-:W-:-:S03]  /*988c0*/  ISETP.LT.AND P2, PT, R251, c[0x0][0x178], !P4 ;  /* 0x00005e00fb007a0c */ /* 0x000fc60006741270 */
[----:B-1----:R-:W-:-:S04]  /*988d0*/  IMAD.WIDE R4, R9, 0x4, R220 ;  /* 0x0000000409047825 */ /* 0x002fc800078e02dc */
[C---:B------:R-:W-:Y:S01]  /*988e0*/  IMAD.WIDE R6, R9.reuse, 0x4, R176 ;  /* 0x0000000409067825 */ /* 0x040fe200078e02b0 */
[----:B------:R-:W-:Y:S01]  /*988f0*/  IADD3 R9, R9, c[0x0][0x198], RZ ;  /* 0x0000660009097a10 */ /* 0x000fe20007ffe0ff */
[----:B------:R1:W-:Y:S01]  /*98900*/  @P1 STG.E [R4.64], R74 ;  /* 0x0000004a04001986 */ /* 0x0003e2000c101904 */
[----:B------:R-:W-:-:S03]  /*98910*/  ISETP.LT.AND P4, PT, R250, c[0x0][0x178], !P4 ;  /* 0x00005e00fa007a0c */ /* 0x000fc60006781270 */
[----:B------:R1:W-:Y:S01]  /*98920*/  @P6 STG.E [R6.64], R106 ;  /* 0x0000006a06006986 */ /* 0x0003e2000c101904 */
[----:B------:R-:W-:Y:S02]  /*98930*/  ISETP.LT.AND P6, PT, R251, c[0x0][0x178], !P3 ;  /* 0x00005e00fb007a0c */ /* 0x000fe40005fc1270 */
[C---:B------:R-:W-:Y:S01]  /*98940*/  IADD3 R3, R9.reuse, c[0x0][0x198], RZ ;  /* 0x0000660009037a10 */ /* 0x040fe20007ffe0ff */
[----:B-1----:R-:W-:Y:S01]  /*98950*/  IMAD.WIDE R4, R9, 0x4, R220 ;  /* 0x0000000409047825 */ /* 0x002fe200078e02dc */
[----:B------:R-:W-:-:S04]  /*98960*/  ISETP.LT.AND P3, PT, R250, c[0x0][0x178], !P3 ;  /* 0x00005e00fa007a0c */ /* 0x000fc80005f61270 */
[----:B------:R1:W-:Y:S01]  /*98970*/  @P2 STG.E [R4.64], R75 ;  /* 0x0000004b04002986 */ /* 0x0003e2000c101904 */
[----:B------:R-:W-:Y:S01]  /*98980*/  ISETP.LT.AND P2, PT, R251, c[0x0][0x178], !P0 ;  /* 0x00005e00fb007a0c */ /* 0x000fe20004741270 */
[----:B------:R-:W-:Y:S01]  /*98990*/  IMAD.WIDE R6, R3, 0x4, R220 ;  /* 0x0000000403067825 */ /* 0x000fe200078e02dc */
[----:B------:R-:W-:-:S03]  /*989a0*/  ISETP.LT.AND P0, PT, R250, c[0x0][0x178], !P0 ;  /* 0x00005e00fa007a0c */ /* 0x000fc60004701270 */
[----:B-1----:R-:W-:-:S04]  /*989b0*/  IMAD.WIDE R4, R9, 0x4, R176 ;  /* 0x0000000409047825 */ /* 0x002fc800078e02b0 */
[C---:B------:R-:W-:Y:S01]  /*989c0*/  IMAD.WIDE R8, R3.reuse, 0x4, R176 ;  /* 0x0000000403087825 */ /* 0x040fe200078e02b0 */
[----:B------:R-:W-:Y:S01]  /*989d0*/  IADD3 R3, R3, c[0x0][0x198], RZ ;  /* 0x0000660003037a10 */ /* 0x000fe20007ffe0ff */
[----:B------:R1:W-:Y:S04]  /*989e0*/  @P4 STG.E [R4.64], R107 ;  /* 0x0000006b04004986 */ /* 0x0003e8000c101904 */
[----:B------:R1:W-:Y:S04]  /*989f0*/  @P6 STG.E [R6.64], R70 ;  /* 0x0000004606006986 */ /* 0x0003e8000c101904 */
[----:B------:R-:W-:Y:S01]  /*98a00*/  @P3 STG.E [R8.64], R102 ;  /* 0x0000006608003986 */ /* 0x000fe2000c101904 */
[----:B-1----:R-:W-:-:S04]  /*98a10*/  IMAD.WIDE R4, R3, 0x4, R220 ;  /* 0x0000000403047825 */ /* 0x002fc800078e02dc */
[----:B------:R-:W-:Y:S01]  /*98a20*/  IMAD.WIDE R6, R3, 0x4, R176 ;  /* 0x0000000403067825 */ /* 0x000fe200078e02b0 */
[----:B------:R-:W-:Y:S04]  /*98a30*/  @P2 STG.E [R4.64], R71 ;  /* 0x0000004704002986 */ /* 0x000fe8000c101904 */
[----:B------:R1:W-:Y:S01]  /*98a40*/  @P0 STG.E [R6.64], R103 ;  /* 0x0000006706000986 */ /* 0x0003e2000c101904 */
[----:B----4-:R-:W-:-:S03]  /*98a50*/  ISETP.GE.AND P1, PT, R12, c[0x0][0x17c], PT ;  /* 0x00005f000c007a0c */ /* 0x010fc60003f26270 */
[----:B------:R-:W4:Y:S01]  /*98a60*/  LDL.LU R12, [R1+0x2064] ;  /* 0x00206400010c7983 */ /* 0x000f220000300800 */
[----:B---3--:R-:W-:-:S03]  /*98a70*/  ISETP.GE.AND P4, PT, R11, c[0x0][0x17c], PT ;  /* 0x00005f000b007a0c */ /* 0x008fc60003f86270 */
[----:B------:R-:W3:Y:S01]  /*98a80*/  LDL.LU R11, [R1+0x207c] ;  /* 0x00207c00010b7983 */ /* 0x000ee20000300800 */
[----:B--2---:R-:W-:-:S03]  /*98a90*/  ISETP.GE.AND P3, PT, R10, c[0x0][0x17c], PT ;  /* 0x00005f000a007a0c */ /* 0x004fc60003f66270 */
[----:B------:R-:W2:Y:S01]  /*98aa0*/  LDL.LU R10, [R1+0x1fdc] ;  /* 0x001fdc00010a7983 */ /* 0x000ea20000300800 */
[----:B------:R-:W-:-:S03]  /*98ab0*/  ISETP.GE.AND P0, PT, R0, c[0x0][0x17c], PT ;  /* 0x00005f0000007a0c */ /* 0x000fc60003f06270 */
[----:B------:R-:W2:Y:S01]  /*98ac0*/  LDL.LU R0, [R1+0x2014] ;  /* 0x0020140001007983 */ /* 0x000ea20000300800 */
[----:B------:R-:W-:Y:S02]  /*98ad0*/  ISETP.LT.AND P6, PT, R251, c[0x0][0x178], !P5 ;  /* 0x00005e00fb007a0c */ /* 0x000fe40006fc1270 */
[C---:B------:R-:W-:Y:S02]  /*98ae0*/  ISETP.LT.AND P5, PT, R250.reuse, c[0x0][0x178], !P5 ;  /* 0x00005e00fa007a0c */ /* 0x040fe40006fa1270 */
[----:B------:R-:W-:Y:S02]  /*98af0*/  IADD3 R3, R3, c[0x0][0x198], RZ ;  /* 0x0000660003037a10 */ /* 0x000fe40007ffe0ff */
[----:B------:R-:W-:Y:S02]  /*98b00*/  ISETP.LT.AND P2, PT, R251, c[0x0][0x178], !P1 ;  /* 0x00005e00fb007a0c */ /* 0x000fe40004f41270 */
[----:B------:R-:W-:Y:S01]  /*98b10*/  ISETP.LT.AND P1, PT, R250, c[0x0][0x178], !P1 ;  /* 0x00005e00fa007a0c */ /* 0x000fe20004f21270 */
[C---:B-1----:R-:W-:Y:S01]  /*98b20*/  IMAD.WIDE R6, R3.reuse, 0x4, R220 ;  /* 0x0000000403067825 */ /* 0x042fe200078e02dc */
[----:B------:R-:W-:-:S03]  /*98b30*/  IADD3 R9, R3, c[0x0][0x198], RZ ;  /* 0x0000660003097a10 */ /* 0x000fc60007ffe0ff */
        /* <DEDUP_REMOVED lines=8> */
[----:B------:R-:W-:Y:S01]  /*98bc0*/  @P2 STG.E [R6.64], R67 ;  /* 0x0000004306002986 */ /* 0x000fe2000c101904 */
[----:B------:R-:W-:-:S03]  /*98bd0*/  ISETP.LT.AND P2, PT, R251, c[0x0][0x178], !P3 ;  /* 0x00005e00fb007a0c */ /* 0x000fc60005f41270 */
[----:B------:R1:W-:Y:S01]  /*98be0*/  @P1 STG.E [R4.64], R99 ;  /* 0x0000006304001986 */ /* 0x0003e2000c101904 */
[C---:B------:R-:W-:Y:S01]  /*98bf0*/  IADD3 R3, R9.reuse, c[0x0][0x198], RZ ;  /* 0x0000660009037a10 */ /* 0x040fe20007ffe0ff */
[----:B-1----:R-:W-:-:S05]  /*98c00*/  IMAD.WIDE R4, R9, 0x4, R220 ;  /* 0x0000000409047825 */ /* 0x002fca00078e02dc */
[----:B------:R1:W-:Y:S01]  /*98c10*/  @P6 STG.E [R4.64], R62 ;  /* 0x0000003e04006986 */ /* 0x0003e2000c101904 */
[----:B------:R-:W-:-:S04]  /*98c20*/  IMAD.WIDE R6, R3, 0x4, R220 ;  /* 0x0000000403067825 */ /* 0x000fc800078e02dc */
[----:B-1----:R-:W-:Y:S01]  /*98c30*/  IMAD.WIDE R4, R9, 0x4, R176 ;  /* 0x0000000409047825 */ /* 0x002fe200078e02b0 */
[----:B----4-:R-:W-:Y:S02]  /*98c40*/  ISETP.GE.AND P5, PT, R12, c[0x0][0x17c], PT ;  /* 0x00005f000c007a0c */ /* 0x010fe40003fa6270 */
[----:B------:R-:W4:Y:S04]  /*98c50*/  LDL.LU R12, [R1+0x2040] ;  /* 0x00204000010c7983 */ /* 0x000f280000300800 */
[----:B------:R1:W-:Y:S04]  /*98c60*/  @P4 STG.E [R4.64], R94 ;  /* 0x0000005e04004986 */ /* 0x0003e8000c101904 */
[----:B------:R1:W-:Y:S01]  /*98c70*/  @P2 STG.E [R6.64], R63 ;  /* 0x0000003f06002986 */ /* 0x0003e2000c101904 */
[----:B---3--:R-:W-:-:S03]  /*98c80*/  ISETP.GE.AND P1, PT, R11, c[0x0][0x17c], PT ;  /* 0x00005f000b007a0c */ /* 0x008fc60003f26270 */
[----:B------:R-:W3:Y:S01]  /*98c90*/  LDL.LU R11, [R1+0x205c] ;  /* 0x00205c00010b7983 */ /* 0x000ee20000300800 */
[----:B--2---:R-:W-:-:S03]  /*98ca0*/  ISETP.GE.AND P4, PT, R10, c[0x0][0x17c], PT ;  /* 0x00005f000a007a0c */ /* 0x004fc60003f86270 */
[----:B------:R-:W2:Y:S01]  /*98cb0*/  LDL.LU R10, [R1+0x203c] ;  /* 0x00203c00010a7983 */ /* 0x000ea20000300800 */
[----:B------:R-:W-:-:S03]  /*98cc0*/  ISETP.GE.AND P2, PT, R0, c[0x0][0x17c], PT ;  /* 0x00005f0000007a0c */ /* 0x000fc60003f46270 */
[----:B------:R-:W2:Y:S01]  /*98cd0*/  LDL.LU R0, [R1+0x1f88] ;  /* 0x001f880001007983 */ /* 0x000ea20000300800 */
[C---:B------:R-:W-:Y:S01]  /*98ce0*/  ISETP.LT.AND P3, PT, R250.reuse, c[0x0][0x178], !P3 ;  /* 0x00005e00fa007a0c */ /* 0x040fe20005f61270 */
[----:B------:R-:W-:Y:S01]  /*98cf0*/  IMAD.WIDE R8, R3, 0x4, R176 ;  /* 0x0000000403087825 */ /* 0x000fe200078e02b0 */
[----:B------:R-:W-:Y:S01]  /*98d00*/  ISETP.LT.AND P6, PT, R251, c[0x0][0x178], !P0 ;  /* 0x00005e00fb007a0c */ /* 0x000fe200047c1270 */
[----:B------:R-:W3:Y:S01]  /*98d10*/  LDL.LU R15, [R1+0x1f70] ;  /* 0x001f7000010f7983 */ /* 0x000ee20000300800 */
[----:B------:R-:W-:Y:S02]  /*98d20*/  IADD3 R3, R3, c[0x0][0x198], RZ ;  /* 0x0000660003037a10 */ /* 0x000fe40007ffe0ff */
[----:B------:R-:W-:Y:S01]  /*98d30*/  ISETP.LT.AND P0, PT, R250, c[0x0][0x178], !P0 ;  /* 0x00005e00fa007a0c */ /* 0x000fe20004701270 */
[----:B------:R-:W3:Y:S02]  /*98d40*/  LDL.LU R16, [R1+0x1f6c] ;  /* 0x001f6c0001107983 */ /* 0x000ee40000300800 */
[----:B-1----:R-:W-:-:S02]  /*98d50*/  IMAD.WIDE R4, R3, 0x4, R220 ;  /* 0x0000000403047825 */ /* 0x002fc400078e02dc */
[----:B------:R-:W3:Y:S04]  /*98d60*/  LDL.LU R14, [R1+0x1f60] ;  /* 0x001f6000010e7983 */ /* 0x000ee80000300800 */
[----:B------:R-:W-:Y:S01]  /*98d70*/  @P3 STG.E [R8.64], R95 ;  /* 0x0000005f08003986 */ /* 0x000fe2000c101904 */
[----:B------:R-:W-:Y:S01]  /*98d80*/  ISETP.LT.AND P3, PT, R251, c[0x0][0x178], !P5 ;  /* 0x00005e00fb007a0c */ /* 0x000fe20006f61270 */
[C---:B------:R-:W-:Y:S01]  /*98d90*/  IMAD.WIDE R6, R3.reuse, 0x4, R176 ;  /* 0x0000000403067825 */ /* 0x040fe200078e02b0 */
[----:B------:R-:W-:Y:S01]  /*98da0*/  IADD3 R3, R3, c[0x0][0x198], RZ ;  /* 0x0000660003037a10 */ /* 0x000fe20007ffe0ff */
[----:B------:R1:W-:Y:S01]  /*98db0*/  @P6 STG.E [R4.64], R58 ;  /* 0x0000003a04006986 */ /* 0x0003e2000c101904 */
[C---:B------:R-:W-:Y:S02]  /*98dc0*/  ISETP.LT.AND P5, PT, R250.reuse, c[0x0][0x178], !P5 ;  /* 0x00005e00fa007a0c */ /* 0x040fe40006fa1270 */
[----:B------:R-:W-:Y:S01]  /*98dd0*/  ISETP.LT.AND P6, PT, R251, c[0x0][0x178], !P1 ;  /* 0x00005e00fb007a0c */ /* 0x000fe20004fc1270 */
[----:B------:R1:W-:Y:S01]  /*98de0*/  @P0 STG.E [R6.64], R90 ;  /* 0x0000005a06000986 */ /* 0x0003e2000c101904 */
[----:B------:R-:W-:Y:S01]  /*98df0*/  ISETP.LT.AND P1, PT, R250, c[0x0][0x178], !P1 ;  /* 0x00005e00fa007a0c */ /* 0x000fe20004f21270 */
[C---:B-1----:R-:W-:Y:S01]  /*98e00*/  IMAD.WIDE R4, R3.reuse, 0x4, R220 ;  /* 0x0000000403047825 */ /* 0x042fe200078e02dc */
[----:B------:R-:W-:-:S04]  /*98e10*/  IADD3 R9, R3, c[0x0][0x198], RZ ;  /* 0x0000660003097a10 */ /* 0x000fc80007ffe0ff */
[----:B------:R1:W-:Y:S01]  /*98e20*/  @P3 STG.E [R4.64], R59 ;  /* 0x0000003b04003986 */ /* 0x0003e2000c101904 */
[----:B------:R-:W-:Y:S01]  /*98e30*/  ISETP.LT.AND P3, PT, R251, c[0x0][0x178], !P4 ;  /* 0x00005e00fb007a0c */ /* 0x000fe20006761270 */
[----:B------:R-:W-:Y:S01]  /*98e40*/  IMAD.WIDE R6, R3, 0x4, R176 ;  /* 0x0000000403067825 */ /* 0x000fe200078e02b0 */
[----:B------:R-:W-:Y:S02]  /*98e50*/  ISETP.LT.AND P4, PT, R250, c[0x0][0x178], !P4 ;  /* 0x00005e00fa007a0c */ /* 0x000fe40006781270 */
[----:B------:R-:W-:Y:S02]  /*98e60*/  IADD3 R13, R9, c[0x0][0x198], RZ ;  /* 0x00006600090d7a10 */ /* 0x000fe40007ffe0ff */
[----:B------:R1:W-:Y:S02]  /*98e70*/  @P5 STG.E [R6.64], R91 ;  /* 0x0000005b06005986 */ /* 0x0003e4000c101904 */
[----:B------:R-:W-:Y:S01]  /*98e80*/  IADD3 R3, R13, c[0x0][0x198], RZ ;  /* 0x000066000d037a10 */ /* 0x000fe20007ffe0ff */
[----:B-1----:R-:W-:-:S04]  /*98e90*/  IMAD.WIDE R4, R9, 0x4, R220 ;  /* 0x0000000409047825 */ /* 0x002fc800078e02dc */
[----:B------:R-:W-:Y:S01]  /*98ea0*/  IMAD.WIDE R6, R9, 0x4, R176 ;  /* 0x0000000409067825 */ /* 0x000fe200078e02b0 */
[----:B------:R1:W-:Y:S03]  /*98eb0*/  @P6 STG.E [R4.64], R54 ;  /* 0x0000003604006986 */ /* 0x0003e6000c101904 */
[C---:B------:R-:W-:Y:S01]  /*98ec0*/  IMAD.WIDE R8, R13.reuse, 0x4, R220 ;  /* 0x000000040d087825 */ /* 0x040fe200078e02dc */
[----:B------:R1:W-:Y:S04]  /*98ed0*/  @P1 STG.E [R6.64], R86 ;  /* 0x0000005606001986 */ /* 0x0003e8000c101904 */
[----:B------:R1:W-:Y:S01]  /*98ee0*/  @P3 STG.E [R8.64], R55 ;  /* 0x0000003708003986 */ /* 0x0003e2000c101904 */
[----:B----4-:R-:W-:Y:S01]  /*98ef0*/  ISETP.GE.AND P0, PT, R12, c[0x0][0x17c], PT ;  /* 0x00005f000c007a0c */ /* 0x010fe20003f06270 */
[----:B------:R-:W-:-:S05]  /*98f00*/  IMAD.WIDE R12, R13, 0x4, R176 ;  /* 0x000000040d0c7825 */ /* 0x000fca00078e02b0 */
[----:B------:R-:W-:Y:S01]  /*98f10*/  @P4 STG.E [R12.64], R87 ;  /* 0x000000570c004986 */ /* 0x000fe2000c101904 */
[----:B--2---:R-:W-:-:S03]  /*98f20*/  ISETP.GE.AND P4, PT, R0, c[0x0][0x17c], PT ;  /* 0x00005f0000007a0c */ /* 0x004fc60003f86270 */
[----:B------:R-:W2:Y:S01]  /*98f30*/  LDL.LU R0, [R1+0x1f54] ;  /* 0x001f540001007983 */ /* 0x000ea20000300800 */
[----:B------:R-:W-:Y:S02]  /*98f40*/  ISETP.LT.AND P6, PT, R251, c[0x0][0x178], !P2 ;  /* 0x00005e00fb007a0c */ /* 0x000fe400057c1270 */
[----:B------:R-:W-:Y:S01]  /*98f50*/  ISETP.LT.AND P2, PT, R250, c[0x0][0x178], !P2 ;  /* 0x00005e00fa007a0c */ /* 0x000fe20005741270 */
[----:B-1----:R-:W-:Y:S01]  /*98f60*/  IMAD.WIDE R4, R3, 0x4, R176 ;  /* 0x0000000403047825 */ /* 0x002fe200078e02b0 */
[----:B------:R-:W-:Y:S01]  /*98f70*/  ISETP.LT.AND P3, PT, R251, c[0x0][0x178], !P0 ;  /* 0x00005e00fb007a0c */ /* 0x000fe20004761270 */
[----:B------:R-:W4:Y:S01]  /*98f80*/  LDL.LU R17, [R1+0x1f40] ;  /* 0x001f400001117983 */ /* 0x000f220000300800 */
[----:B---3--:R-:W-:Y:S02]  /*98f90*/  ISETP.GE.AND P5, PT, R11, c[0x0][0x17c], PT ;  /* 0x00005f000b007a0c */ /* 0x008fe40003fa6270 */
[----:B------:R-:W-:Y:S01]  /*98fa0*/  ISETP.GE.AND P1, PT, R10, c[0x0][0x17c], PT ;  /* 0x00005f000a007a0c */ /* 0x000fe20003f26270 */
[----:B------:R-:W-:Y:S01]  /*98fb0*/  IMAD.WIDE R10, R3, 0x4, R220 ;  /* 0x00000004030a7825 */ /* 0x000fe200078e02dc */
[----:B------:R-:W-:-:S02]  /*98fc0*/  ISETP.LT.AND P0, PT, R250, c[0x0][0x178], !P0 ;  /* 0x00005e00fa007a0c */ /* 0x000fc40004701270 */
[----:B------:R-:W-:Y:S02]  /*98fd0*/  IADD3 R3, R3, c[0x0][0x198], RZ ;  /* 0x0000660003037a10 */ /* 0x000fe40007ffe0ff */
[----:B------:R1:W-:Y:S03]  /*98fe0*/  @P6 STG.E [R10.64], R50 ;  /* 0x000000320a006986 */ /* 0x0003e6000c101904 */
[C---:B------:R-:W-:Y:S01]  /*98ff0*/  IMAD.WIDE R6, R3.reuse, 0x4, R220 ;  /* 0x0000000403067825 */ /* 0x040fe200078e02dc */
[----:B------:R3:W-:Y:S03]  /*99000*/  @P2 STG.E [R4.64], R82 ;  /* 0x0000005204002986 */ /* 0x0007e6000c101904 */
[----:B------:R-:W-:Y:S01]  /*99010*/  IMAD.WIDE R8, R3, 0x4, R176 ;  /* 0x0000000403087825 */ /* 0x000fe200078e02b0 */
[----:B------:R-:W-:Y:S01]  /*99020*/  ISETP.LT.AND P6, PT, R251, c[0x0][0x178], !P5 ;  /* 0x00005e00fb007a0c */ /* 0x000fe20006fc1270 */
[----:B------:R2:W-:Y:S01]  /*99030*/  @P3 STG.E [R6.64], R51 ;  /* 0x0000003306003986 */ /* 0x0005e2000c101904 */
[----:B------:R-:W-:-:S02]  /*99040*/  ISETP.LT.AND P5, PT, R250, c[0x0][0x178], !P5 ;  /* 0x00005e00fa007a0c */ /* 0x000fc40006fa1270 */
[----:B------:R-:W-:Y:S01]  /*99050*/  IADD3 R3, R3, c[0x0][0x198], RZ ;  /* 0x0000660003037a10 */ /* 0x000fe20007ffe0ff */
[----:B------:R2:W-:Y:S01]  /*99060*/  @P0 STG.E [R8.64], R83 ;  /* 0x0000005308000986 */ /* 0x0005e2000c101904 */
[----:B------:R-:W-:Y:S02]  /*99070*/  ISETP.LT.AND P0, PT, R251, c[0x0][0x178], !P1 ;  /* 0x00005e00fb007a0c */ /* 0x000fe40004f01270 */
[----:B------:R-:W-:Y:S02]  /*99080*/  ISETP.GE.AND P2, PT, R15, c[0x0][0x17c], PT ;  /* 0x00005f000f007a0c */ /* 0x000fe40003f46270 */
[C---:B------:R-:W-:Y:S01]  /*99090*/  IADD3 R15, R3.reuse, c[0x0][0x198], RZ ;  /* 0x00006600030f7a10 */ /* 0x040fe20007ffe0ff */
[----:B-1----:R-:W-:-:S04]  /*990a0*/  IMAD.WIDE R10, R3, 0x4, R220 ;  /* 0x00000004030a7825 */ /* 0x002fc800078e02dc */
[----:B---3--:R-:W-:Y:S01]  /*990b0*/  IMAD.WIDE R4, R3, 0x4, R176 ;  /* 0x0000000403047825 */ /* 0x008fe200078e02b0 */
[----:B------:R-:W-:Y:S03]  /*990c0*/  @P6 STG.E [R10.64], R140 ;  /* 0x0000008c0a006986 */ /* 0x000fe6000c101904 */
[----:B------:R-:W-:Y:S01]  /*990d0*/  IMAD.WIDE R12, R15, 0x4, R220 ;  /* 0x000000040f0c7825 */ /* 0x000fe200078e02dc */
[----:B------:R-:W-:Y:S01]  /*990e0*/  ISETP.GE.AND P3, PT, R16, c[0x0][0x17c], PT ;  /* 0x00005f0010007a0c */ /* 0x000fe20003f66270 */
[----:B------:R1:W-:Y:S01]  /*990f0*/  @P5 STG.E [R4.64], R172 ;  /* 0x000000ac04005986 */ /* 0x0003e2000c101904 */
[----:B------:R-:W-:-:S03]  /*99100*/  ISETP.GE.AND P5, PT, R14, c[0x0][0x17c], PT ;  /* 0x00005f000e007a0c */ /* 0x000fc60003fa6270 */
[----:B------:R-:W3:Y:S04]  /*99110*/  LDL.LU R16, [R1+0x1f3c] ;  /* 0x001f3c0001107983 */ /* 0x000ee80000300800 */
[----:B------:R-:W-:Y:S04]  /*99120*/  @P0 STG.E [R12.64], R141 ;  /* 0x0000008d0c000986 */ /* 0x000fe8000c101904 */
[----:B------:R-:W3:Y:S01]  /*99130*/  LDL.LU R14, [R1+0x1f38] ;  /* 0x001f3800010e7983 */ /* 0x000ee20000300800 */
[----:B--2---:R-:W-:-:S03]  /*99140*/  ISETP.GE.AND P0, PT, R0, c[0x0][0x17c], PT ;  /* 0x00005f0000007a0c */ /* 0x004fc60003f06270 */
[----:B------:R-:W2:Y:S01]  /*99150*/  LDL.LU R0, [R1+0x1f34] ;  /* 0x001f340001007983 */ /* 0x000ea20000300800 */
[C---:B------:R-:W-:Y:S01]  /*99160*/  ISETP.LT.AND P1, PT, R250.reuse, c[0x0][0x178], !P1 ;  /* 0x00005e00fa007a0c */ /* 0x040fe20004f21270 */
[----:B------:R-:W-:Y:S01]  /*99170*/  IMAD.WIDE R6, R15, 0x4, R176 ;  /* 0x000000040f067825 */ /* 0x000fe200078e02b0 */
[----:B------:R-:W-:Y:S02]  /*99180*/  ISETP.LT.AND P6, PT, R251, c[0x0][0x178], !P4 ;  /* 0x00005e00fb007a0c */ /* 0x000fe400067c1270 */
[----:B------:R-:W-:Y:S02]  /*99190*/  IADD3 R15, R15, c[0x0][0x198], RZ ;  /* 0x000066000f0f7a10 */ /* 0x000fe40007ffe0ff */
[----:B------:R-:W-:Y:S02]  /*991a0*/  ISETP.LT.AND P4, PT, R250, c[0x0][0x178], !P4 ;  /* 0x00005e00fa007a0c */ /* 0x000fe40006781270 */
[----:B------:R-:W-:-:S05]  /*991b0*/  IADD3 R3, R15, c[0x0][0x198], RZ ;  /* 0x000066000f037a10 */ /* 0x000fca0007ffe0ff */
[----:B------:R4:W-:Y:S01]  /*991c0*/  @P1 STG.E [R6.64], R173 ;  /* 0x000000ad06001986 */ /* 0x0009e2000c101904 */
[----:B------:R-:W-:Y:S01]  /*991d0*/  ISETP.LT.AND P1, PT, R251, c[0x0][0x178], !P2 ;  /* 0x00005e00fb007a0c */ /* 0x000fe20005721270 */
[----:B------:R-:W-:Y:S01]  /*991e0*/  IMAD.WIDE R8, R15, 0x4, R220 ;  /* 0x000000040f087825 */ /* 0x000fe200078e02dc */
[----:B------:R-:W-:-:S03]  /*991f0*/  ISETP.LT.AND P2, PT, R250, c[0x0][0x178], !P2 ;  /* 0x00005e00fa007a0c */ /* 0x000fc60005741270 */
[----:B-1----:R-:W-:Y:S01]  /*99200*/  IMAD.WIDE R4, R15, 0x4, R176 ;  /* 0x000000040f047825 */ /* 0x002fe200078e02b0 */
[----:B------:R1:W-:Y:S03]  /*99210*/  @P6 STG.E [R8.64], R136 ;  /* 0x0000008808006986 */ /* 0x0003e6000c101904 */
[----:B------:R-:W-:Y:S01]  /*99220*/  IMAD.WIDE R10, R3, 0x4, R220 ;  /* 0x00000004030a7825 */ /* 0x000fe200078e02dc */
[----:B------:R-:W-:Y:S01]  /*99230*/  ISETP.LT.AND P6, PT, R251, c[0x0][0x178], !P3 ;  /* 0x00005e00fb007a0c */ /* 0x000fe20005fc1270 */
[----:B------:R3:W-:Y:S02]  /*99240*/  @P4 STG.E [R4.64], R168 ;  /* 0x000000a804004986 */ /* 0x0007e4000c101904 */
[C---:B----4-:R-:W-:Y:S01]  /*99250*/  IMAD.WIDE R6, R3.reuse, 0x4, R176 ;  /* 0x0000000403067825 */ /* 0x050fe200078e02b0 */
[----:B------:R-:W-:Y:S01]  /*99260*/  IADD3 R3, R3, c[0x0][0x198], RZ ;  /* 0x0000660003037a10 */ /* 0x000fe20007ffe0ff */
[----:B------:R-:W-:Y:S01]  /*99270*/  @P1 STG.E [R10.64], R137 ;  /* 0x000000890a001986 */ /* 0x000fe2000c101904 */
[----:B------:R-:W-:-:S02]  /*99280*/  ISETP.LT.AND P3, PT, R250, c[0x0][0x178], !P3 ;  /* 0x00005e00fa007a0c */ /* 0x000fc40005f61270 */
[----:B------:R-:W-:Y:S01]  /*99290*/  ISETP.LT.AND P1, PT, R251, c[0x0][0x178], !P5 ;  /* 0x00005e00fb007a0c */ /* 0x000fe20006f21270 */
[----:B-1----:R-:W-:Y:S01]  /*992a0*/  IMAD.WIDE R8, R3, 0x4, R220 ;  /* 0x0000000403087825 */ /* 0x002fe200078e02dc */
[----:B------:R-:W-:-:S03]  /*992b0*/  ISETP.LT.AND P5, PT, R250, c[0x0][0x178], !P5 ;  /* 0x00005e00fa007a0c */ /* 0x000fc60006fa1270 */
[C---:B------:R-:W-:Y:S01]  /*992c0*/  IMAD.WIDE R12, R3.reuse, 0x4, R176 ;  /* 0x00000004030c7825 */ /* 0x040fe200078e02b0 */
[----:B------:R-:W-:Y:S01]  /*992d0*/  IADD3 R3, R3, c[0x0][0x198], RZ ;  /* 0x0000660003037a10 */ /* 0x000fe20007ffe0ff */
[----:B------:R1:W-:Y:S01]  /*992e0*/  @P2 STG.E [R6.64], R169 ;  /* 0x000000a906002986 */ /* 0x0003e2000c101904 */
[----:B------:R-:W-:-:S03]  /*992f0*/  ISETP.GE.AND P4, PT, R17, c[0x0][0x17c], PT ;  /* 0x00005f0011007a0c */ /* 0x000fc60003f86270 */
[----:B---3--:R-:W-:Y:S01]  /*99300*/  IMAD.WIDE R4, R3, 0x4, R220 ;  /* 0x0000000403047825 */ /* 0x008fe200078e02dc */
[----:B------:R-:W3:Y:S01]  /*99310*/  LDL.LU R17, [R1+0x1f30] ;  /* 0x001f300001117983 */ /* 0x000ee20000300800 */
[----:B------:R-:W-:-:S03]  /*99320*/  ISETP.GE.AND P2, PT, R16, c[0x0][0x17c], PT ;  /* 0x00005f0010007a0c */ /* 0x000fc60003f46270 */
[----:B------:R4:W-:Y:S01]  /*99330*/  @P6 STG.E [R8.64], R132 ;  /* 0x0000008408006986 */ /* 0x0009e2000c101904 */
[----:B-1----:R-:W-:-:S03]  /*99340*/  IMAD.WIDE R6, R3, 0x4, R176 ;  /* 0x0000000403067825 */ /* 0x002fc600078e02b0 */
[----:B------:R1:W-:Y:S01]  /*99350*/  @P3 STG.E [R12.64], R164 ;  /* 0x000000a40c003986 */ /* 0x0003e2000c101904 */
[----:B------:R-:W-:-:S03]  /*99360*/  ISETP.GE.AND P6, PT, R14, c[0x0][0x17c], PT ;  /* 0x00005f000e007a0c */ /* 0x000fc60003fc6270 */
[----:B------:R-:W-:Y:S04]  /*99370*/  @P1 STG.E [R4.64], R133 ;  /* 0x0000008504001986 */ /* 0x000fe8000c101904 */
[----:B------:R-:W3:Y:S04]  /*99380*/  LDL.LU R16, [R1+0x1f18] ;  /* 0x001f180001107983 */ /* 0x000ee80000300800 */
[----:B------:R1:W-:Y:S04]  /*99390*/  @P5 STG.E [R6.64], R165 ;  /* 0x000000a506005986 */ /* 0x0003e8000c101904 */
[----:B------:R-:W3:Y:S01]  /*993a0*/  LDL.LU R14, [R1+0x1f14] ;  /* 0x001f1400010e7983 */ /* 0x000ee20000300800 */
[----:B--2---:R-:W-:-:S03]  /*993b0*/  ISETP.GE.AND P5, PT, R0, c[0x0][0x17c], PT ;  /* 0x00005f0000007a0c */ /* 0x004fc60003fa6270 */
[----:B------:R-:W2:Y:S01]  /*993c0*/  LDL.LU R0, [R1+0x1f10] ;  /* 0x001f100001007983 */ /* 0x000ea20000300800 */
[----:B------:R-:W-:Y:S02]  /*993d0*/  IADD3 R15, R3, c[0x0][0x198], RZ ;  /* 0x00006600030f7a10 */ /* 0x000fe40007ffe0ff */
[C---:B------:R-:W-:Y:S02]  /*993e0*/  ISETP.LT.AND P3, PT, R251.reuse, c[0x0][0x178], !P0 ;  /* 0x00005e00fb007a0c */ /* 0x040fe40004761270 */
[----:B------:R-:W-:Y:S02]  /*993f0*/  ISETP.LT.AND P0, PT, R250, c[0x0][0x178], !P0 ;  /* 0x00005e00fa007a0c */ /* 0x000fe40004701270 */
[----:B------:R-:W-:Y:S01]  /*99400*/  ISETP.LT.AND P1, PT, R251, c[0x0][0x178], !P4 ;  /* 0x00005e00fb007a0c */ /* 0x000fe20006721270 */
[----:B------:R-:W-:-:S04]  /*99410*/  IMAD.WIDE R10, R15, 0x4, R220 ;  /* 0x000000040f0a7825 */ /* 0x000fc800078e02dc */
[C---:B----4-:R-:W-:Y:S01]  /*99420*/  IMAD.WIDE R8, R15.reuse, 0x4, R176 ;  /* 0x000000040f087825 */ /* 0x050fe200078e02b0 */
[----:B------:R-:W-:Y:S02]  /*99430*/  IADD3 R15, R15, c[0x0][0x198], RZ ;  /* 0x000066000f0f7a10 */ /* 0x000fe40007ffe0ff */
[----:B------:R-:W-:-:S03]  /*99440*/  ISETP.LT.AND P4, PT, R250, c[0x0][0x178], !P4 ;  /* 0x00005e00fa007a0c */ /* 0x000fc60006781270 */
[C---:B-1----:R-:W-:Y:S01]  /*99450*/  IMAD.WIDE R12, R15.reuse, 0x4, R220 ;  /* 0x000000040f0c7825 */ /* 0x042fe200078e02dc */
[----:B------:R-:W-:Y:S01]  /*99460*/  @P3 STG.E [R10.64], R128 ;  /* 0x000000800a003986 */ /* 0x000fe2000c101904 */
[----:B------:R-:W-:Y:S02]  /*99470*/  IADD3 R3, R15, c[0x0][0x198], RZ ;  /* 0x000066000f037a10 */ /* 0x000fe40007ffe0ff */
[----:B------:R-:W-:Y:S01]  /*99480*/  ISETP.LT.AND P3, PT, R251, c[0x0][0x178], !P2 ;  /* 0x00005e00fb007a0c */ /* 0x000fe20005761270 */
[----:B------:R1:W-:Y:S01]  /*99490*/  @P0 STG.E [R8.64], R160 ;  /* 0x000000a008000986 */ /* 0x0003e2000c101904 */
[----:B------:R-:W-:-:S03]  /*994a0*/  ISETP.LT.AND P2, PT, R250, c[0x0][0x178], !P2 ;  /* 0x00005e00fa007a0c */ /* 0x000fc60005741270 */
[----:B------:R4:W-:Y:S01]  /*994b0*/  @P1 STG.E [R12.64], R129 ;  /* 0x000000810c001986 */ /* 0x0009e2000c101904 */
[----:B------:R-:W-:Y:S01]  /*994c0*/  ISETP.LT.AND P1, PT, R251, c[0x0][0x178], !P6 ;  /* 0x00005e00fb007a0c */ /* 0x000fe20007721270 */
[----:B------:R-:W-:Y:S01]  /*994d0*/  IMAD.WIDE R6, R3, 0x4, R220 ;  /* 0x0000000403067825 */ /* 0x000fe200078e02dc */
[----:B------:R-:W-:-:S03]  /*994e0*/  ISETP.LT.AND P6, PT, R250, c[0x0][0x178], !P6 ;  /* 0x00005e00fa007a0c */ /* 0x000fc600077c1270 */
[C---:B-1----:R-:W-:Y:S01]  /*994f0*/  IMAD.WIDE R8, R3.reuse, 0x4, R176 ;  /* 0x0000000403087825 */ /* 0x042fe200078e02b0 */
[----:B------:R-:W-:-:S03]  /*99500*/  IADD3 R3, R3, c[0x0][0x198], RZ ;  /* 0x0000660003037a10 */ /* 0x000fc60007ffe0ff */
[----:B------:R-:W-:-:S04]  /*99510*/  IMAD.WIDE R4, R15, 0x4, R176 ;  /* 0x000000040f047825 */ /* 0x000fc800078e02b0 */
[----:B------:R-:W-:Y:S01]  /*99520*/  IMAD.WIDE R10, R3, 0x4, R220 ;  /* 0x00000004030a7825 */ /* 0x000fe200078e02dc */
[----:B------:R1:W-:Y:S01]  /*99530*/  @P4 STG.E [R4.64], R161 ;  /* 0x000000a104004986 */ /* 0x0003e2000c101904 */
[----:B---3--:R-:W-:Y:S02]  /*99540*/  ISETP.GE.AND P0, PT, R17, c[0x0][0x17c], PT ;  /* 0x00005f0011007a0c */ /* 0x008fe40003f06270 */
[----:B----4-:R-:W-:Y:S01]  /*99550*/  IMAD.WIDE R12, R3, 0x4, R176 ;  /* 0x00000004030c7825 */ /* 0x010fe200078e02b0 */
[----:B------:R3:W-:Y:S04]  /*99560*/  @P3 STG.E [R6.64], R124 ;  /* 0x0000007c06003986 */ /* 0x0007e8000c101904 */
[----:B------:R4:W-:Y:S04]  /*99570*/  @P2 STG.E [R8.64], R156 ;  /* 0x0000009c08002986 */ /* 0x0009e8000c101904 */
[----:B------:R1:W-:Y:S01]  /*99580*/  @P1 STG.E [R10.64], R125 ;  /* 0x0000007d0a001986 */ /* 0x0003e2000c101904 */
[----:B------:R-:W-:-:S02]  /*99590*/  ISETP.LT.AND P1, PT, R251, c[0x0][0x178], !P0 ;  /* 0x00005e00fb007a0c */ /* 0x000fc40004721270 */
[----:B------:R-:W-:Y:S01]  /*995a0*/  ISETP.GE.AND P4, PT, R16, c[0x0][0x17c], PT ;  /* 0x00005f0010007a0c */ /* 0x000fe20003f86270 */
[----:B------:R-:W4:Y:S04]  /*995b0*/  LDL.LU R17, [R1+0x1f0c] ;  /* 0x001f0c0001117983 */ /* 0x000f280000300800 */
[----:B------:R1:W-:Y:S01]  /*995c0*/  @P6 STG.E [R12.64], R157 ;  /* 0x0000009d0c006986 */ /* 0x0003e2000c101904 */
[----:B------:R-:W-:Y:S02]  /*995d0*/  ISETP.LT.AND P6, PT, R250, c[0x0][0x178], !P0 ;  /* 0x00005e00fa007a0c */ /* 0x000fe400047c1270 */
[----:B------:R-:W-:Y:S01]  /*995e0*/  ISETP.GE.AND P3, PT, R14, c[0x0][0x17c], PT ;  /* 0x00005f000e007a0c */ /* 0x000fe20003f66270 */
[----:B------:R-:W4:Y:S04]  /*995f0*/  LDL.LU R16, [R1+0x1f08] ;  /* 0x001f080001107983 */ /* 0x000f280000300800 */
[----:B------:R-:W4:Y:S01]  /*99600*/  LDL.LU R14, [R1+0x1ef0] ;  /* 0x001ef000010e7983 */ /* 0x000f220000300800 */
[----:B--2---:R-:W-:-:S03]  /*99610*/  ISETP.GE.AND P0, PT, R0, c[0x0][0x17c], PT ;  /* 0x00005f0000007a0c */ /* 0x004fc60003f06270 */
[----:B------:R-:W2:Y:S01]  /*99620*/  LDL.LU R0, [R1+0x1eec] ;  /* 0x001eec0001007983 */ /* 0x000ea20000300800 */
[----:B------:R-:W-:Y:S02]  /*99630*/  ISETP.LT.AND P2, PT, R251, c[0x0][0x178], !P5 ;  /* 0x00005e00fb007a0c */ /* 0x000fe40006f41270 */
[----:B------:R-:W-:Y:S02]  /*99640*/  ISETP.LT.AND P5, PT, R250, c[0x0][0x178], !P5 ;  /* 0x00005e00fa007a0c */ /* 0x000fe40006fa1270 */
[----:B------:R-:W-:-:S04]  /*99650*/  IADD3 R3, R3, c[0x0][0x198], RZ ;  /* 0x0000660003037a10 */ /* 0x000fc80007ffe0ff */
[C---:B------:R-:W-:Y:S01]  /*99660*/  IADD3 R15, R3.reuse, c[0x0][0x198], RZ ;  /* 0x00006600030f7a10 */ /* 0x040fe20007ffe0ff */
[----:B-1----:R-:W-:-:S04]  /*99670*/  IMAD.WIDE R4, R3, 0x4, R220 ;  /* 0x0000000403047825 */ /* 0x002fc800078e02dc */
[----:B---3--:R-:W-:Y:S01]  /*99680*/  IMAD.WIDE R6, R3, 0x4, R176 ;  /* 0x0000000403067825 */ /* 0x008fe200078e02b0 */
[----:B------:R1:W-:Y:S03]  /*99690*/  @P2 STG.E [R4.64], R120 ;  /* 0x0000007804002986 */ /* 0x0003e6000c101904 */
[C---:B----4-:R-:W-:Y:S01]  /*996a0*/  IMAD.WIDE R8, R15.reuse, 0x4, R220 ;  /* 0x000000040f087825 */ /* 0x050fe200078e02dc */
[----:B------:R3:W-:Y:S03]  /*996b0*/  @P5 STG.E [R6.64], R152 ;  /* 0x0000009806005986 */ /* 0x0007e6000c101904 */
[----:B------:R-:W-:Y:S01]  /*996c0*/  IMAD.WIDE R10, R15, 0x4, R176 ;  /* 0x000000040f0a7825 */ /* 0x000fe200078e02b0 */
[----:B------:R-:W-:Y:S01]  /*996d0*/  ISETP.LT.AND P2, PT, R251, c[0x0][0x178], !P4 ;  /* 0x00005e00fb007a0c */ /* 0x000fe20006741270 */
[----:B------:R4:W-:Y:S01]  /*996e0*/  @P1 STG.E [R8.64], R121 ;  /* 0x0000007908001986 */ /* 0x0009e2000c101904 */
[----:B------:R-:W-:-:S02]  /*996f0*/  IADD3 R15, R15, c[0x0][0x198], RZ ;  /* 0x000066000f0f7a10 */ /* 0x000fc40007ffe0ff */
[C---:B------:R-:W-:Y:S01]  /*99700*/  ISETP.LT.AND P4, PT, R250.reuse, c[0x0][0x178], !P4 ;  /* 0x00005e00fa007a0c */ /* 0x040fe20006781270 */
[----:B------:R2:W-:Y:S01]  /*99710*/  @P6 STG.E [R10.64], R153 ;  /* 0x000000990a006986 */ /* 0x0005e2000c101904 */
[----:B------:R-:W-:Y:S02]  /*99720*/  ISETP.LT.AND P6, PT, R251, c[0x0][0x178], !P3 ;  /* 0x00005e00fb007a0c */ /* 0x000fe40005fc1270 */
[----:B------:R-:W-:Y:S02]  /*99730*/  ISETP.LT.AND P3, PT, R250, c[0x0][0x178], !P3 ;  /* 0x00005e00fa007a0c */ /* 0x000fe40005f61270 */
[C---:B------:R-:W-:Y:S01]  /*99740*/  IADD3 R3, R15.reuse, c[0x0][0x198], RZ ;  /* 0x000066000f037a10 */ /* 0x040fe20007ffe0ff */
[----:B------:R-:W-:-:S04]  /*99750*/  IMAD.WIDE R12, R15, 0x4, R220 ;  /* 0x000000040f0c7825 */ /* 0x000fc800078e02dc */
[----:B-1----:R-:W-:Y:S01]  /*99760*/  IMAD.WIDE R4, R15, 0x4, R176 ;  /* 0x000000040f047825 */ /* 0x002fe200078e02b0 */
[----:B------:R1:W-:Y:S03]  /*99770*/  @P2 STG.E [R12.64], R116 ;  /* 0x000000740c002986 */ /* 0x0003e6000c101904 */
[C---:B---3--:R-:W-:Y:S01]  /*99780*/  IMAD.WIDE R6, R3.reuse, 0x4, R220 ;  /* 0x0000000403067825 */ /* 0x048fe200078e02dc */
[----:B------:R3:W-:Y:S03]  /*99790*/  @P4 STG.E [R4.64], R148 ;  /* 0x0000009404004986 */ /* 0x0007e6000c101904 */
[----:B----4-:R-:W-:Y:S01]  /*997a0*/  IMAD.WIDE R8, R3, 0x4, R176 ;  /* 0x0000000403087825 */ /* 0x010fe200078e02b0 */
[----:B------:R-:W-:Y:S04]  /*997b0*/  @P6 STG.E [R6.64], R117 ;  /* 0x0000007506006986 */ /* 0x000fe8000c101904 */
[----:B------:R4:W-:Y:S01]  /*997c0*/  @P3 STG.E [R8.64], R149 ;  /* 0x0000009508003986 */ /* 0x0009e2000c101904 */
[----:B------:R-:W-:-:S03]  /*997d0*/  ISETP.GE.AND P5, PT, R17, c[0x0][0x17c], PT ;  /* 0x00005f0011007a0c */ /* 0x000fc60003fa6270 */
[----:B------:R-:W4:Y:S01]  /*997e0*/  LDL.LU R17, [R1+0x1ee8] ;  /* 0x001ee80001117983 */ /* 0x000f220000300800 */
[----:B------:R-:W-:-:S03]  /*997f0*/  ISETP.GE.AND P1, PT, R16, c[0x0][0x17c], PT ;  /* 0x00005f0010007a0c */ /* 0x000fc60003f26270 */
[----:B------:R-:W4:Y:S01]  /*99800*/  LDL.LU R16, [R1+0x1ee4] ;  /* 0x001ee40001107983 */ /* 0x000f220000300800 */
[----:B------:R-:W-:-:S03]  /*99810*/  ISETP.GE.AND P4, PT, R14, c[0x0][0x17c], PT ;  /* 0x00005f000e007a0c */ /* 0x000fc60003f86270 */
[----:B------:R-:W4:Y:S01]  /*99820*/  LDL.LU R14, [R1+0x1ee0] ;  /* 0x001ee000010e7983 */ /* 0x000f220000300800 */
[----:B--2---:R-:W-:-:S03]  /*99830*/  ISETP.GE.AND P3, PT, R0, c[0x0][0x17c], PT ;  /* 0x00005f0000007a0c */ /* 0x004fc60003f66270 */
[----:B------:R-:W2:Y:S01]  /*99840*/  LDL.LU R0, [R1+0x1ec8] ;  /* 0x001ec80001007983 */ /* 0x000ea20000300800 */
[----:B------:R-:W-:Y:S02]  /*99850*/  IADD3 R3, R3, c[0x0][0x198], RZ ;  /* 0x0000660003037a10 */ /* 0x000fe40007ffe0ff */
[C---:B------:R-:W-:Y:S02]  /*99860*/  ISETP.LT.AND P2, PT, R251.reuse, c[0x0][0x178], !P0 ;  /* 0x00005e00fb007a0c */ /* 0x040fe40004741270 */
[----:B------:R-:W-:Y:S02]  /*99870*/  ISETP.LT.AND P0, PT, R250, c[0x0][0x178], !P0 ;  /* 0x00005e00fa007a0c */ /* 0x000fe40004701270 */
[----:B------:R-:W-:Y:S01]  /*99880*/  ISETP.LT.AND P6, PT, R251, c[0x0][0x178], !P5 ;  /* 0x00005e00fb007a0c */ /* 0x000fe20006fc1270 */
[----:B------:R-:W-:-:S04]  /*99890*/  IMAD.WIDE R10, R3, 0x4, R220 ;  /* 0x00000004030a7825 */ /* 0x000fc800078e02dc */
[C---:B-1----:R-:W-:Y:S01]  /*998a0*/  IMAD.WIDE R12, R3.reuse, 0x4, R176 ;  /* 0x00000004030c7825 */ /* 0x042fe200078e02b0 */
[----:B------:R-:W-:Y:S02]  /*998b0*/  IADD3 R3, R3, c[0x0][0x198], RZ ;  /* 0x0000660003037a10 */ /* 0x000fe40007ffe0ff */
[----:B------:R-:W-:-:S03]  /*998c0*/  ISETP.LT.AND P5, PT, R250, c[0x0][0x178], !P5 ;  /* 0x00005e00fa007a0c */ /* 0x000fc60006fa1270 */
[C---:B---3--:R-:W-:Y:S01]  /*998d0*/  IMAD.WIDE R4, R3.reuse, 0x4, R220 ;  /* 0x0000000403047825 */ /* 0x048fe200078e02dc */
[----:B------:R1:W-:Y:S01]  /*998e0*/  @P2 STG.E [R10.64], R112 ;  /* 0x000000700a002986 */ /* 0x0003e2000c101904 */
[----:B------:R-:W-:Y:S02]  /*998f0*/  IADD3 R15, R3, c[0x0][0x198], RZ ;  /* 0x00006600030f7a10 */ /* 0x000fe40007ffe0ff */
[----:B------:R-:W-:Y:S01]  /*99900*/  ISETP.LT.AND P2, PT, R251, c[0x0][0x178], !P1 ;  /* 0x00005e00fb007a0c */ /* 0x000fe20004f41270 */
[----:B------:R3:W-:Y:S01]  /*99910*/  @P0 STG.E [R12.64], R144 ;  /* 0x000000900c000986 */ /* 0x0007e2000c101904 */
[----:B------:R-:W-:-:S03]  /*99920*/  ISETP.LT.AND P1, PT, R250, c[0x0][0x178], !P1 ;  /* 0x00005e00fa007a0c */ /* 0x000fc60004f21270 */
[----:B------:R3:W-:Y:S01]  /*99930*/  @P6 STG.E [R4.64], R113 ;  /* 0x0000007104006986 */ /* 0x0007e2000c101904 */
[----:B------:R-:W-:Y:S01]  /*99940*/  ISETP.LT.AND P6, PT, R251, c[0x0][0x178], !P4 ;  /* 0x00005e00fb007a0c */ /* 0x000fe200067c1270 */
[----:B----4-:R-:W-:Y:S01]  /*99950*/  IMAD.WIDE R8, R15, 0x4, R220 ;  /* 0x000000040f087825 */ /* 0x010fe200078e02dc */
[----:B------:R-:W-:-:S03]  /*99960*/  ISETP.LT.AND P4, PT, R250, c[0x0][0x178], !P4 ;  /* 0x00005e00fa007a0c */ /* 0x000fc60006781270 */
[C---:B-1----:R-:W-:Y:S01]  /*99970*/  IMAD.WIDE R10, R15.reuse, 0x4, R176 ;  /* 0x000000040f0a7825 */ /* 0x042fe200078e02b0 */
[----:B------:R-:W-:-:S03]  /*99980*/  IADD3 R15, R15, c[0x0][0x198], RZ ;  /* 0x000066000f0f7a10 */ /* 0x000fc60007ffe0ff */
[----:B------:R-:W-:-:S04]  /*99990*/  IMAD.WIDE R6, R3, 0x4, R176 ;  /* 0x0000000403067825 */ /* 0x000fc800078e02b0 */
[C---:B---3--:R-:W-:Y:S01]  /*999a0*/  IMAD.WIDE R12, R15.reuse, 0x4, R220 ;  /* 0x000000040f0c7825 */ /* 0x048fe200078e02dc */
[----:B------:R1:W-:Y:S03]  /*999b0*/  @P5 STG.E [R6.64], R145 ;  /* 0x0000009106005986 */ /* 0x0003e6000c101904 */
[----:B------:R-:W-:Y:S01]  /*999c0*/  IMAD.WIDE R4, R15, 0x4, R176 ;  /* 0x000000040f047825 */ /* 0x000fe200078e02b0 */
[----:B------:R3:W-:Y:S04]  /*999d0*/  @P2 STG.E [R8.64], R142 ;  /* 0x0000008e08002986 */ /* 0x0007e8000c101904 */
[----:B------:R4:W-:Y:S04]  /*999e0*/  @P1 STG.E [R10.64], R174 ;  /* 0x000000ae0a001986 */ /* 0x0009e8000c101904 */
[----:B------:R1:W-:Y:S01]  /*999f0*/  @P6 STG.E [R12.64], R143 ;  /* 0x0000008f0c006986 */ /* 0x0003e2000c101904 */
[----:B------:R-:W-:-:S03]  /*99a00*/  ISETP.GE.AND P0, PT, R17, c[0x0][0x17c], PT ;  /* 0x00005f0011007a0c */ /* 0x000fc60003f06270 */
[----:B------:R1:W-:Y:S04]  /*99a10*/  @P4 STG.E [R4.64], R175 ;  /* 0x000000af04004986 */ /* 0x0003e8000c101904 */
[----:B------:R-:W4:Y:S01]  /*99a20*/  LDL.LU R17, [R1+0x1ec4] ;  /* 0x001ec40001117983 */ /* 0x000f220000300800 */
[----:B------:R-:W-:-:S03]  /*99a30*/  ISETP.GE.AND P5, PT, R16, c[0x0][0x17c], PT ;  /* 0x00005f0010007a0c */ /* 0x000fc60003fa6270 */
[----:B------:R-:W4:Y:S01]  /*99a40*/  LDL.LU R16, [R1+0x1ec0] ;  /* 0x001ec00001107983 */ /* 0x000f220000300800 */
[----:B------:R-:W-:-:S03]  /*99a50*/  ISETP.GE.AND P1, PT, R14, c[0x0][0x17c], PT ;  /* 0x00005f000e007a0c */ /* 0x000fc60003f26270 */
[----:B------:R-:W4:Y:S01]  /*99a60*/  LDL.LU R14, [R1+0x1ebc] ;  /* 0x001ebc00010e7983 */ /* 0x000f220000300800 */
[----:B--2---:R-:W-:-:S03]  /*99a70*/  ISETP.GE.AND P4, PT, R0, c[0x0][0x17c], PT ;  /* 0x00005f0000007a0c */ /* 0x004fc60003f86270 */
[----:B------:R-:W2:Y:S01]  /*99a80*/  LDL.LU R0, [R1+0x1eb8] ;  /* 0x001eb80001007983 */ /* 0x000ea20000300800 */
[----:B------:R-:W-:Y:S02]  /*99a90*/  ISETP.LT.AND P2, PT, R251, c[0x0][0x178], !P3 ;  /* 0x00005e00fb007a0c */ /* 0x000fe40005f41270 */
[----:B------:R-:W-:Y:S01]  /*99aa0*/  IADD3 R3, R15, c[0x0][0x198], RZ ;  /* 0x000066000f037a10 */ /* 0x000fe20007ffe0ff */
[----:B------:R-:W2:Y:S01]  /*99ab0*/  LDL.LU R18, [R1+0x1ea8] ;  /* 0x001ea80001127983 */ /* 0x000ea20000300800 */
[----:B------:R-:W-:Y:S02]  /*99ac0*/  ISETP.LT.AND P3, PT, R250, c[0x0][0x178], !P3 ;  /* 0x00005e00fa007a0c */ /* 0x000fe40005f61270 */
[----:B------:R-:W-:Y:S01]  /*99ad0*/  ISETP.LT.AND P6, PT, R251, c[0x0][0x178], !P0 ;  /* 0x00005e00fb007a0c */ /* 0x000fe200047c1270 */
[----:B-1----:R-:W-:-:S04]  /*99ae0*/  IMAD.WIDE R6, R3, 0x4, R220 ;  /* 0x0000000403067825 */ /* 0x002fc800078e02dc */
[C---:B---3--:R-:W-:Y:S01]  /*99af0*/  IMAD.WIDE R8, R3.reuse, 0x4, R176 ;  /* 0x0000000403087825 */ /* 0x048fe200078e02b0 */
[----:B------:R-:W-:Y:S01]  /*99b00*/  IADD3 R3, R3, c[0x0][0x198], RZ ;  /* 0x0000660003037a10 */ /* 0x000fe20007ffe0ff */
[----:B------:R1:W-:Y:S01]  /*99b10*/  @P2 STG.E [R6.64], R138 ;  /* 0x0000008a06002986 */ /* 0x0003e2000c101904 */
[----:B------:R-:W-:-:S03]  /*99b20*/  ISETP.LT.AND P0, PT, R250, c[0x0][0x178], !P0 ;  /* 0x00005e00fa007a0c */ /* 0x000fc60004701270 */
[----:B----4-:R-:W-:Y:S01]  /*99b30*/  IMAD.WIDE R10, R3, 0x4, R220 ;  /* 0x00000004030a7825 */ /* 0x010fe200078e02dc */
[----:B------:R3:W-:Y:S01]  /*99b40*/  @P3 STG.E [R8.64], R170 ;  /* 0x000000aa08003986 */ /* 0x0007e2000c101904 */
[----:B------:R-:W-:Y:S02]  /*99b50*/  ISETP.LT.AND P3, PT, R251, c[0x0][0x178], !P5 ;  /* 0x00005e00fb007a0c */ /* 0x000fe40006f61270 */
[C---:B------:R-:W-:Y:S01]  /*99b60*/  IMAD.WIDE R12, R3.reuse, 0x4, R176 ;  /* 0x00000004030c7825 */ /* 0x040fe200078e02b0 */
[C---:B------:R-:W-:Y:S01]  /*99b70*/  ISETP.LT.AND P5, PT, R250.reuse, c[0x0][0x178], !P5 ;  /* 0x00005e00fa007a0c */ /* 0x040fe20006fa1270 */
[----:B------:R4:W-:Y:S01]  /*99b80*/  @P6 STG.E [R10.64], R139 ;  /* 0x0000008b0a006986 */ /* 0x0009e2000c101904 */
[----:B------:R-:W-:Y:S02]  /*99b90*/  IADD3 R3, R3, c[0x0][0x198], RZ ;  /* 0x0000660003037a10 */ /* 0x000fe40007ffe0ff */
[----:B------:R-:W-:Y:S02]  /*99ba0*/  ISETP.LT.AND P6, PT, R251, c[0x0][0x178], !P1 ;  /* 0x00005e00fb007a0c */ /* 0x000fe40004fc1270 */
[----:B------:R-:W-:-:S02]  /*99bb0*/  ISETP.LT.AND P1, PT, R250, c[0x0][0x178], !P1 ;  /* 0x00005e00fa007a0c */ /* 0x000fc40004f21270 */
[C---:B------:R-:W-:Y:S01]  /*99bc0*/  IADD3 R15, R3.reuse, c[0x0][0x198], RZ ;  /* 0x00006600030f7a10 */ /* 0x040fe20007ffe0ff */
[C---:B------:R-:W-:Y:S01]  /*99bd0*/  IMAD.WIDE R4, R3.reuse, 0x4, R220 ;  /* 0x0000000403047825 */ /* 0x040fe200078e02dc */
[----:B------:R2:W-:Y:S03]  /*99be0*/  @P0 STG.E [R12.64], R171 ;  /* 0x000000ab0c000986 */ /* 0x0005e6000c101904 */
[----:B-1----:R-:W-:Y:S01]  /*99bf0*/  IMAD.WIDE R6, R3, 0x4, R176 ;  /* 0x0000000403067825 */ /* 0x002fe200078e02b0 */
[----:B------:R-:W-:Y:S03]  /*99c00*/  @P3 STG.E [R4.64], R134 ;  /* 0x0000008604003986 */ /* 0x000fe6000c101904 */
[C---:B---3--:R-:W-:Y:S01]  /*99c10*/  IMAD.WIDE R8, R15.reuse, 0x4, R220 ;  /* 0x000000040f087825 */ /* 0x048fe200078e02dc */
[----:B------:R1:W-:Y:S03]  /*99c20*/  @P5 STG.E [R6.64], R166 ;  /* 0x000000a606005986 */ /* 0x0003e6000c101904 */
[----:B----4-:R-:W-:Y:S01]  /*99c30*/  IMAD.WIDE R10, R15, 0x4, R176 ;  /* 0x000000040f0a7825 */ /* 0x010fe200078e02b0 */
[----:B------:R3:W-:Y:S04]  /*99c40*/  @P6 STG.E [R8.64], R135 ;  /* 0x0000008708006986 */ /* 0x0007e8000c101904 */
        /* <DEDUP_REMOVED lines=10> */
[----:B------:R-:W-:Y:S02]  /*99cf0*/  IADD3 R15, R15, c[0x0][0x198], RZ ;  /* 0x000066000f0f7a10 */ /* 0x000fe40007ffe0ff */
[----:B------:R-:W-:-:S03]  /*99d00*/  ISETP.LT.AND P4, PT, R250, c[0x0][0x178], !P4 ;  /* 0x00005e00fa007a0c */ /* 0x000fc60006781270 */
[C-C-:B------:R-:W-:Y:S01]  /*99d10*/  IMAD.WIDE R12, R15.reuse, 0x4, R220.reuse ;  /* 0x000000040f0c7825 */ /* 0x140fe200078e02dc */
[----:B------:R-:W-:Y:S02]  /*99d20*/  IADD3 R3, R15, c[0x0][0x198], RZ ;  /* 0x000066000f037a10 */ /* 0x000fe40007ffe0ff */
[C---:B------:R-:W-:Y:S02]  /*99d30*/  ISETP.LT.AND P6, PT, R251.reuse, c[0x0][0x178], !P2 ;  /* 0x00005e00fb007a0c */ /* 0x040fe400057c1270 */
[C---:B------:R-:W-:Y:S01]  /*99d40*/  ISETP.LT.AND P2, PT, R250.reuse, c[0x0][0x178], !P2 ;  /* 0x00005e00fa007a0c */ /* 0x040fe20005741270 */
[----:B------:R4:W-:Y:S01]  /*99d50*/  @P3 STG.E [R12.64], R130 ;  /* 0x000000820c003986 */ /* 0x0009e2000c101904 */
[----:B------:R-:W-:Y:S01]  /*99d60*/  ISETP.LT.AND P3, PT, R251, c[0x0][0x178], !P0 ;  /* 0x00005e00fb007a0c */ /* 0x000fe20004761270 */
[----:B-1----:R-:W-:Y:S01]  /*99d70*/  IMAD.WIDE R6, R3, 0x4, R220 ;  /* 0x0000000403067825 */ /* 0x002fe200078e02dc */
[----:B------:R-:W-:-:S03]  /*99d80*/  ISETP.LT.AND P0, PT, R250, c[0x0][0x178], !P0 ;  /* 0x00005e00fa007a0c */ /* 0x000fc60004701270 */
[C---:B---3--:R-:W-:Y:S01]  /*99d90*/  IMAD.WIDE R8, R3.reuse, 0x4, R176 ;  /* 0x0000000403087825 */ /* 0x048fe200078e02b0 */
[----:B------:R-:W-:-:S03]  /*99da0*/  IADD3 R3, R3, c[0x0][0x198], RZ ;  /* 0x0000660003037a10 */ /* 0x000fc60007ffe0ff */
[----:B------:R-:W-:-:S04]  /*99db0*/  IMAD.WIDE R4, R15, 0x4, R176 ;  /* 0x000000040f047825 */ /* 0x000fc800078e02b0 */
[C---:B----4-:R-:W-:Y:S01]  /*99dc0*/  IMAD.WIDE R10, R3.reuse, 0x4, R220 ;  /* 0x00000004030a7825 */ /* 0x050fe200078e02dc */
[----:B------:R1:W-:Y:S03]  /*99dd0*/  @P4 STG.E [R4.64], R162 ;  /* 0x000000a204004986 */ /* 0x0003e6000c101904 */
[----:B------:R-:W-:Y:S01]  /*99de0*/  IMAD.WIDE R12, R3, 0x4, R176 ;  /* 0x00000004030c7825 */ /* 0x000fe200078e02b0 */
[----:B------:R3:W-:Y:S01]  /*99df0*/  @P6 STG.E [R6.64], R131 ;  /* 0x0000008306006986 */ /* 0x0007e2000c101904 */
[----:B------:R-:W-:-:S03]  /*99e00*/  ISETP.LT.AND P6, PT, R251, c[0x0][0x178], !P5 ;  /* 0x00005e00fb007a0c */ /* 0x000fc60006fc1270 */
[----:B------:R4:W-:Y:S01]  /*99e10*/  @P2 STG.E [R8.64], R163 ;  /* 0x000000a308002986 */ /* 0x0009e2000c101904 */
[----:B------:R-:W-:Y:S02]  /*99e20*/  ISETP.LT.AND P5, PT, R250, c[0x0][0x178], !P5 ;  /* 0x00005e00fa007a0c */ /* 0x000fe40006fa1270 */
[----:B------:R-:W-:Y:S01]  /*99e30*/  IADD3 R3, R3, c[0x0][0x198], RZ ;  /* 0x0000660003037a10 */ /* 0x000fe20007ffe0ff */
[----:B------:R3:W-:Y:S01]  /*99e40*/  @P3 STG.E [R10.64], R126 ;  /* 0x0000007e0a003986 */ /* 0x0007e2000c101904 */
[----:B------:R-:W-:-:S03]  /*99e50*/  ISETP.GE.AND P4, PT, R18, c[0x0][0x17c], PT ;  /* 0x00005f0012007a0c */ /* 0x000fc60003f86270 */
[----:B------:R2:W-:Y:S01]  /*99e60*/  @P0 STG.E [R12.64], R158 ;  /* 0x0000009e0c000986 */ /* 0x0005e2000c101904 */
[----:B------:R-:W-:Y:S02]  /*99e70*/  ISETP.LT.AND P0, PT, R251, c[0x0][0x178], !P1 ;  /* 0x00005e00fb007a0c */ /* 0x000fe40004f01270 */
[C---:B------:R-:W-:Y:S01]  /*99e80*/  IADD3 R15, R3.reuse, c[0x0][0x198], RZ ;  /* 0x00006600030f7a10 */ /* 0x040fe20007ffe0ff */
[----:B------:R-:W2:Y:S01]  /*99e90*/  LDL.LU R18, [R1+0x1e80] ;  /* 0x001e800001127983 */ /* 0x000ea20000300800 */
[----:B-1----:R-:W-:-:S03]  /*99ea0*/  IMAD.WIDE R4, R3, 0x4, R220 ;  /* 0x0000000403047825 */ /* 0x002fc600078e02dc */
[----:B------:R-:W2:Y:S01]  /*99eb0*/  LDL.LU R21, [R1+0x1e74] ;  /* 0x001e740001157983 */ /* 0x000ea20000300800 */
[----:B---3--:R-:W-:-:S04]  /*99ec0*/  IMAD.WIDE R6, R3, 0x4, R176 ;  /* 0x0000000403067825 */ /* 0x008fc800078e02b0 */
[C---:B----4-:R-:W-:Y:S01]  /*99ed0*/  IMAD.WIDE R8, R15.reuse, 0x4, R220 ;  /* 0x000000040f087825 */ /* 0x050fe200078e02dc */
[----:B------:R-:W-:Y:S04]  /*99ee0*/  @P6 STG.E [R4.64], R127 ;  /* 0x0000007f04006986 */ /* 0x000fe8000c101904 */
[----:B------:R-:W-:Y:S04]  /*99ef0*/  @P5 STG.E [R6.64], R159 ;  /* 0x0000009f06005986 */ /* 0x000fe8000c101904 */
[----:B------:R1:W-:Y:S04]  /*99f00*/  @P0 STG.E [R8.64], R122 ;  /* 0x0000007a08000986 */ /* 0x0003e8000c101904 */
[----:B------:R-:W3:Y:S01]  /*99f10*/  LDL.LU R20, [R1+0x1e70] ;  /* 0x001e700001147983 */ /* 0x000ee20000300800 */
[----:B------:R-:W-:Y:S01]  /*99f20*/  ISETP.LT.AND P1, PT, R250, c[0x0][0x178], !P1 ;  /* 0x00005e00fa007a0c */ /* 0x000fe20004f21270 */
[----:B------:R-:W-:Y:S01]  /*99f30*/  IMAD.WIDE R10, R15, 0x4, R176 ;  /* 0x000000040f0a7825 */ /* 0x000fe200078e02b0 */
[----:B------:R-:W-:Y:S01]  /*99f40*/  ISETP.GE.AND P2, PT, R17, c[0x0][0x17c], PT ;  /* 0x00005f0011007a0c */ /* 0x000fe20003f46270 */
[----:B------:R-:W4:Y:S01]  /*99f50*/  LDS.128 R4, [R2] ;  /* 0x0000000002047984 */ /* 0x000f220000000c00 */
[----:B--2---:R-:W-:-:S03]  /*99f60*/  ISETP.GE.AND P0, PT, R0, c[0x0][0x17c], PT ;  /* 0x00005f0000007a0c */ /* 0x004fc60003f06270 */
[----:B------:R-:W2:Y:S01]  /*99f70*/  LDL.LU R0, [R1+0x1e6c] ;  /* 0x001e6c0001007983 */ /* 0x000ea20000300800 */
[----:B------:R-:W-:Y:S02]  /*99f80*/  ISETP.LT.AND P6, PT, R251, c[0x0][0x178], !P4 ;  /* 0x00005e00fb007a0c */ /* 0x000fe400067c1270 */
[----:B------:R-:W-:-:S03]  /*99f90*/  IADD3 R3, R15, c[0x0][0x198], RZ ;  /* 0x000066000f037a10 */ /* 0x000fc60007ffe0ff */
[----:B------:R-:W-:Y:S01]  /*99fa0*/  @P1 STG.E [R10.64], R154 ;  /* 0x0000009a0a001986 */ /* 0x000fe2000c101904 */
[C---:B------:R-:W-:Y:S02]  /*99fb0*/  ISETP.LT.AND P4, PT, R250.reuse, c[0x0][0x178], !P4 ;  /* 0x00005e00fa007a0c */ /* 0x040fe40006781270 */
[----:B------:R-:W-:Y:S01]  /*99fc0*/  ISETP.LT.AND P1, PT, R251, c[0x0][0x178], !P2 ;  /* 0x00005e00fb007a0c */ /* 0x000fe20005721270 */
[----:B------:R-:W3:Y:S01]  /*99fd0*/  LDL.LU R26, [R1+0x1e68] ;  /* 0x001e6800011a7983 */ /* 0x000ee20000300800 */
[----:B------:R-:W-:Y:S02]  /*99fe0*/  ISETP.LT.AND P2, PT, R250, c[0x0][0x178], !P2 ;  /* 0x00005e00fa007a0c */ /* 0x000fe40005741270 */
[C---:B------:R-:W-:Y:S01]  /*99ff0*/  IADD3 R19, R3.reuse, c[0x0][0x198], RZ ;  /* 0x0000660003137a10 */ /* 0x040fe20007ffe0ff */
[C---:B------:R-:W-:Y:S01]  /*9a000*/  IMAD.WIDE R12, R3.reuse, 0x4, R220 ;  /* 0x00000004030c7825 */ /* 0x040fe200078e02dc */
[----:B------:R-:W-:Y:S01]  /*9a010*/  ISETP.GE.AND P5, PT, R14, c[0x0][0x17c], PT ;  /* 0x00005f000e007a0c */ /* 0x000fe20003fa6270 */
[----:B------:R-:W3:Y:S01]  /*9a020*/  LDL.LU R29, [R1+0x1e58] ;  /* 0x001e5800011d7983 */ /* 0x000ee20000300800 */
[----:B------:R-:W-:Y:S01]  /*9a030*/  ISETP.GE.AND P3, PT, R16, c[0x0][0x17c], PT ;  /* 0x00005f0010007a0c */ /* 0x000fe20003f66270 */
[----:B------:R-:W-:-:S04]  /*9a040*/  IMAD.WIDE R14, R3, 0x4, R176 ;  /* 0x00000004030e7825 */ /* 0x000fc800078e02b0 */
[C---:B-1----:R-:W-:Y:S01]  /*9a050*/  IMAD.WIDE R8, R19.reuse, 0x4, R220 ;  /* 0x0000000413087825 */ /* 0x042fe200078e02dc */
[----:B------:R1:W-:Y:S03]  /*9a060*/  @P6 STG.E [R12.64], R123 ;  /* 0x0000007b0c006986 */ /* 0x0003e6000c101904 */
[C---:B------:R-:W-:Y:S01]  /*9a070*/  IMAD.WIDE R16, R19.reuse, 0x4, R176 ;  /* 0x0000000413107825 */ /* 0x040fe200078e02b0 */
[----:B------:R4:W-:Y:S01]  /*9a080*/  @P4 STG.E [R14.64], R155 ;  /* 0x0000009b0e004986 */ /* 0x0009e2000c101904 */
[----:B------:R-:W-:Y:S02]  /*9a090*/  IADD3 R3, R19, c[0x0][0x198], RZ ;  /* 0x0000660013037a10 */ /* 0x000fe40007ffe0ff */
[----:B------:R-:W-:Y:S01]  /*9a0a0*/  ISETP.LT.AND P6, PT, R251, c[0x0][0x178], !P3 ;  /* 0x00005e00fb007a0c */ /* 0x000fe20005fc1270 */
[----:B------:R-:W-:Y:S01]  /*9a0b0*/  @P1 STG.E [R8.64], R118 ;  /* 0x0000007608001986 */ /* 0x000fe2000c101904 */
[----:B------:R-:W-:-:S03]  /*9a0c0*/  ISETP.LT.AND P3, PT, R250, c[0x0][0x178], !P3 ;  /* 0x00005e00fa007a0c */ /* 0x000fc60005f61270 */
[----:B------:R2:W-:Y:S01]  /*9a0d0*/  @P2 STG.E [R16.64], R150 ;  /* 0x0000009610002986 */ /* 0x0005e2000c101904 */
[----:B------:R-:W-:Y:S01]  /*9a0e0*/  ISETP.LT.AND P2, PT, R251, c[0x0][0x178], !P5 ;  /* 0x00005e00fb007a0c */ /* 0x000fe20006f41270 */
[C---:B-1----:R-:W-:Y:S02]  /*9a0f0*/  IMAD.WIDE R12, R3.reuse, 0x4, R220 ;  /* 0x00000004030c7825 */ /* 0x042fe400078e02dc */
[----:B------:R-:W3:Y:S01]  /*9a100*/  LDL.LU R28, [R1+0x1e54] ;  /* 0x001e5400011c7983 */ /* 0x000ee20000300800 */
[----:B------:R-:W-:Y:S01]  /*9a110*/  ISETP.GE.AND P4, PT, R18, c[0x0][0x17c], PT ;  /* 0x00005f0012007a0c */ /* 0x000fe20003f86270 */
[C---:B------:R-:W-:Y:S01]  /*9a120*/  IMAD.WIDE R18, R3.reuse, 0x4, R176 ;  /* 0x0000000403127825 */ /* 0x040fe200078e02b0 */
[----:B------:R-:W-:Y:S01]  /*9a130*/  IADD3 R3, R3, c[0x0][0x198], RZ ;  /* 0x0000660003037a10 */ /* 0x000fe20007ffe0ff */
[----:B------:R-:W-:Y:S04]  /*9a140*/  @P6 STG.E [R12.64], R119 ;  /* 0x000000770c006986 */ /* 0x000fe8000c101904 */
[----:B----4-:R-:W-:Y:S01]  /*9a150*/  IMAD.WIDE R14, R3, 0x4, R220 ;  /* 0x00000004030e7825 */ /* 0x010fe200078e02dc */
[----:B------:R1:W-:Y:S04]  /*9a160*/  @P3 STG.E [R18.64], R151 ;  /* 0x0000009712003986 */ /* 0x0003e8000c101904 */
[----:B------:R-:W-:Y:S01]  /*9a170*/  @P2 STG.E [R14.64], R114 ;  /* 0x000000720e002986 */ /* 0x000fe2000c101904 */
[----:B--2---:R-:W-:-:S03]  /*9a180*/  ISETP.GE.AND P2, PT, R0, c[0x0][0x17c], PT ;  /* 0x00005f0000007a0c */ /* 0x004fc60003f46270 */
[----:B------:R-:W2:Y:S01]  /*9a190*/  LDL.LU R0, [R1+0x1e50] ;  /* 0x001e500001007983 */ /* 0x000ea20000300800 */
[C---:B------:R-:W-:Y:S01]  /*9a1a0*/  ISETP.LT.AND P5, PT, R250.reuse, c[0x0][0x178], !P5 ;  /* 0x00005e00fa007a0c */ /* 0x040fe20006fa1270 */
[----:B------:R-:W-:Y:S01]  /*9a1b0*/  IMAD.WIDE R16, R3, 0x4, R176 ;  /* 0x0000000403107825 */ /* 0x000fe200078e02b0 */
[----:B------:R-:W-:Y:S01]  /*9a1c0*/  ISETP.LT.AND P6, PT, R251, c[0x0][0x178], !P0 ;  /* 0x00005e00fb007a0c */ /* 0x000fe200047c1270 */
[----:B------:R-:W4:Y:S01]  /*9a1d0*/  LDL.LU R32, [R1+0x1e44] ;  /* 0x001e440001207983 */ /* 0x000f220000300800 */
[----:B------:R-:W-:Y:S02]  /*9a1e0*/  IADD3 R23, R3, c[0x0][0x198], RZ ;  /* 0x0000660003177a10 */ /* 0x000fe40007ffe0ff */
[----:B------:R-:W-:Y:S01]  /*9a1f0*/  ISETP.LT.AND P0, PT, R250, c[0x0][0x178], !P0 ;  /* 0x00005e00fa007a0c */ /* 0x000fe20004701270 */
[----:B------:R-:W4:Y:S01]  /*9a200*/  LDL.LU R34, [R1+0x1e40] ;  /* 0x001e400001227983 */ /* 0x000f220000300800 */
[----:B------:R-:W-:-:S05]  /*9a210*/  IADD3 R3, R23, c[0x0][0x198], RZ ;  /* 0x0000660017037a10 */ /* 0x000fca0007ffe0ff */
[----:B------:R-:W-:Y:S01]  /*9a220*/  @P5 STG.E [R16.64], R146 ;  /* 0x0000009210005986 */ /* 0x000fe2000c101904 */
[----:B------:R-:W-:Y:S02]  /*9a230*/  ISETP.LT.AND P5, PT, R251, c[0x0][0x178], !P4 ;  /* 0x00005e00fb007a0c */ /* 0x000fe400067a1270 */
[----:B------:R-:W-:Y:S02]  /*9a240*/  ISETP.GE.AND P1, PT, R21, c[0x0][0x17c], PT ;  /* 0x00005f0015007a0c */ /* 0x000fe40003f26270 */
[----:B---3--:R-:W-:Y:S01]  /*9a250*/  ISETP.GE.AND P3, PT, R20, c[0x0][0x17c], PT ;  /* 0x00005f0014007a0c */ /* 0x008fe20003f66270 */
[----:B------:R-:W-:-:S04]  /*9a260*/  IMAD.WIDE R20, R23, 0x4, R220 ;  /* 0x0000000417147825 */ /* 0x000fc800078e02dc */
[----:B-1----:R-:W-:Y:S01]  /*9a270*/  IMAD.WIDE R18, R23, 0x4, R176 ;  /* 0x0000000417127825 */ /* 0x002fe200078e02b0 */
[----:B------:R-:W-:Y:S01]  /*9a280*/  ISETP.LT.AND P4, PT, R250, c[0x0][0x178], !P4 ;  /* 0x00005e00fa007a0c */ /* 0x000fe20006781270 */
[----:B------:R-:W3:Y:S02]  /*9a290*/  LDL.LU R37, [R1+0x1e30] ;  /* 0x001e300001257983 */ /* 0x000ee40000300800 */
[C---:B------:R-:W-:Y:S02]  /*9a2a0*/  IMAD.WIDE R22, R3.reuse, 0x4, R220 ;  /* 0x0000000403167825 */ /* 0x040fe400078e02dc */
[----:B------:R1:W-:Y:S02]  /*9a2b0*/  @P6 STG.E [R20.64], R115 ;  /* 0x0000007314006986 */ /* 0x0003e4000c101904 */
[C---:B------:R-:W-:Y:S01]  /*9a2c0*/  IMAD.WIDE R24, R3.reuse, 0x4, R176 ;  /* 0x0000000403187825 */ /* 0x040fe200078e02b0 */
[----:B------:R-:W-:Y:S01]  /*9a2d0*/  IADD3 R3, R3, c[0x0][0x198], RZ ;  /* 0x0000660003037a10 */ /* 0x000fe20007ffe0ff */
[----:B------:R-:W-:Y:S01]  /*9a2e0*/  @P0 STG.E [R18.64], R147 ;  /* 0x0000009312000986 */ /* 0x000fe2000c101904 */
[----:B------:R-:W-:-:S02]  /*9a2f0*/  ISETP.LT.AND P6, PT, R251, c[0x0][0x178], !P1 ;  /* 0x00005e00fb007a0c */ /* 0x000fc40004fc1270 */
[----:B------:R-:W-:Y:S01]  /*9a300*/  ISETP.LT.AND P1, PT, R250, c[0x0][0x178], !P1 ;  /* 0x00005e00fa007a0c */ /* 0x000fe20004f21270 */
[----:B------:R1:W-:Y:S01]  /*9a310*/  @P5 STG.E [R22.64], R180 ;  /* 0x000000b416005986 */ /* 0x0003e2000c101904 */
[----:B------:R-:W-:Y:S02]  /*9a320*/  ISETP.LT.AND P5, PT, R251, c[0x0][0x178], !P3 ;  /* 0x00005e00fb007a0c */ /* 0x000fe40005fa1270 */
[----:B------:R-:W-:Y:S01]  /*9a330*/  ISETP.GE.AND P0, PT, R26, c[0x0][0x17c], PT ;  /* 0x00005f001a007a0c */ /* 0x000fe20003f06270 */
[C---:B-1----:R-:W-:Y:S01]  /*9a340*/  IMAD.WIDE R20, R3.reuse, 0x4, R220 ;  /* 0x0000000403147825 */ /* 0x042fe200078e02dc */
[C---:B------:R-:W-:Y:S01]  /*9a350*/  LOP3.LUT R248, R2.reuse, 0x20, RZ, 0x3c, !PT ;  /* 0x0000002002f87812 */ /* 0x040fe200078e3cff */
[----:B------:R-:W-:Y:S02]  /*9a360*/  LDS.128 R16, [R252] ;  /* 0x00000000fc107984 */ /* 0x000fe40000000c00 */
[C---:B------:R-:W-:Y:S01]  /*9a370*/  IMAD.WIDE R26, R3.reuse, 0x4, R176 ;  /* 0x00000004031a7825 */ /* 0x040fe200078e02b0 */
[----:B------:R-:W-:Y:S01]  /*9a380*/  IADD3 R3, R3, c[0x0][0x198], RZ ;  /* 0x0000660003037a10 */ /* 0x000fe20007ffe0ff */
[----:B------:R1:W-:Y:S04]  /*9a390*/  @P4 STG.E [R24.64], R4 ;  /* 0x0000000418004986 */ /* 0x0003e8000c101904 */
[----:B------:R-:W-:Y:S01]  /*9a3a0*/  IMAD.WIDE R22, R3, 0x4, R220 ;  /* 0x0000000403167825 */ /* 0x000fe200078e02dc */
[----:B------:R-:W-:Y:S04]  /*9a3b0*/  @P6 STG.E [R20.64], R181 ;  /* 0x000000b514006986 */ /* 0x000fe8000c101904 */
[----:B------:R-:W-:Y:S04]  /*9a3c0*/  @P1 STG.E [R26.64], R5 ;  /* 0x000000051a001986 */ /* 0x000fe8000c101904 */
[----:B------:R-:W-:Y:S04]  /*9a3d0*/  @P5 STG.E [R22.64], R188 ;  /* 0x000000bc16005986 */ /* 0x000fe8000c101904 */
[----:B------:R-:W2:Y:S01]  /*9a3e0*/  LDS.128 R8, [R248] ;  /* 0x00000000f8087984 */ /* 0x000ea20000000c00 */
[----:B------:R-:W-:-:S02]  /*9a3f0*/  LOP3.LUT R249, R2, 0x40, RZ, 0x3c, !PT ;  /* 0x0000004002f97812 */ /* 0x000fc400078e3cff */
[----:B------:R-:W-:Y:S01]  /*9a400*/  ISETP.LT.AND P3, PT, R250, c[0x0][0x178], !P3 ;  /* 0x00005e00fa007a0c */ /* 0x000fe20005f61270 */
[----:B-1----:R-:W-:Y:S01]  /*9a410*/  IMAD.WIDE R24, R3, 0x4, R176 ;  /* 0x0000000403187825 */ /* 0x002fe200078e02b0 */
[----:B------:R-:W-:Y:S01]  /*9a420*/  ISETP.LT.AND P6, PT, R251, c[0x0][0x178], !P2 ;  /* 0x00005e00fb007a0c */ /* 0x000fe200057c1270 */
[----:B------:R-:W1:Y:S01]  /*9a430*/  LDS.128 R12, [R249] ;  /* 0x00000000f90c7984 */ /* 0x000e620000000c00 */
[----:B------:R-:W-:Y:S02]  /*9a440*/  IADD3 R31, R3, c[0x0][0x198], RZ ;  /* 0x00006600031f7a10 */ /* 0x000fe40007ffe0ff */
[----:B------:R-:W-:Y:S01]  /*9a450*/  ISETP.GE.AND P4, PT, R29, c[0x0][0x17c], PT ;  /* 0x00005f001d007a0c */ /* 0x000fe20003f86270 */
[----:B------:R-:W1:Y:S01]  /*9a460*/  LDS.128 R20, [R2+0x800] ;  /* 0x0008000002147984 */ /* 0x000e620000000c00 */
[----:B--2---:R-:W-:-:S03]  /*9a470*/  ISETP.GE.AND P5, PT, R0, c[0x0][0x17c], PT ;  /* 0x00005f0000007a0c */ /* 0x004fc60003fa6270 */
[----:B------:R-:W2:Y:S01]  /*9a480*/  LDL.LU R0, [R1+0x1e2c] ;  /* 0x001e2c0001007983 */ /* 0x000ea20000300800 */
[----:B------:R-:W-:-:S03]  /*9a490*/  ISETP.LT.AND P2, PT, R250, c[0x0][0x178], !P2 ;  /* 0x00005e00fa007a0c */ /* 0x000fc60005741270 */
[----:B------:R-:W-:Y:S01]  /*9a4a0*/  @P3 STG.E [R24.64], R8 ;  /* 0x0000000818003986 */ /* 0x000fe2000c101904 */
[----:B------:R-:W-:Y:S02]  /*9a4b0*/  ISETP.LT.AND P3, PT, R251, c[0x0][0x178], !P0 ;  /* 0x00005e00fb007a0c */ /* 0x000fe40004761270 */
[C---:B------:R-:W-:Y:S02]  /*9a4c0*/  IADD3 R3, R31.reuse, c[0x0][0x198], RZ ;  /* 0x000066001f037a10 */ /* 0x040fe40007ffe0ff */
[----:B------:R-:W-:Y:S01]  /*9a4d0*/  ISETP.GE.AND P1, PT, R28, c[0x0][0x17c], PT ;  /* 0x00005f001c007a0c */ /* 0x000fe20003f26270 */
[----:B------:R-:W-:-:S04]  /*9a4e0*/  IMAD.WIDE R28, R31, 0x4, R220 ;  /* 0x000000041f1c7825 */ /* 0x000fc800078e02dc */
[----:B------:R-:W-:Y:S01]  /*9a4f0*/  IMAD.WIDE R4, R31, 0x4, R176 ;  /* 0x000000041f047825 */ /* 0x000fe200078e02b0 */
[C---:B------:R-:W-:Y:S01]  /*9a500*/  ISETP.LT.AND P0, PT, R250.reuse, c[0x0][0x178], !P0 ;  /* 0x00005e00fa007a0c */ /* 0x040fe20004701270 */
[----:B------:R-:W3:Y:S02]  /*9a510*/  LDL.LU R36, [R1+0x1e28] ;  /* 0x001e280001247983 */ /* 0x000ee40000300800 */
[----:B------:R-:W-:Y:S02]  /*9a520*/  IMAD.WIDE R26, R3, 0x4, R220 ;  /* 0x00000004031a7825 */ /* 0x000fe400078e02dc */
[----:B------:R1:W-:Y:S01]  /*9a530*/  @P6 STG.E [R28.64], R189 ;  /* 0x000000bd1c006986 */ /* 0x0003e2000c101904 */
[----:B------:R-:W-:Y:S01]  /*9a540*/  ISETP.LT.AND P6, PT, R251, c[0x0][0x178], !P4 ;  /* 0x00005e00fb007a0c */ /* 0x000fe200067c1270 */
[C---:B------:R-:W-:Y:S01]  /*9a550*/  IMAD.WIDE R30, R3.reuse, 0x4, R176 ;  /* 0x00000004031e7825 */ /* 0x040fe200078e02b0 */
[----:B------:R-:W-:Y:S01]  /*9a560*/  ISETP.LT.AND P4, PT, R250, c[0x0][0x178], !P4 ;  /* 0x00005e00fa007a0c */ /* 0x000fe20006781270 */
[----:B------:R4:W-:Y:S01]  /*9a570*/  @P2 STG.E [R4.64], R9 ;  /* 0x0000000904002986 */ /* 0x0009e2000c101904 */
[----:B------:R-:W-:-:S03]  /*9a580*/  IADD3 R3, R3, c[0x0][0x198], RZ ;  /* 0x0000660003037a10 */ /* 0x000fc60007ffe0ff */
[----:B------:R-:W-:Y:S01]  /*9a590*/  @P3 STG.E [R26.64], R196 ;  /* 0x000000c41a003986 */ /* 0x000fe2000c101904 */
[----:B------:R-:W-:Y:S02]  /*9a5a0*/  ISETP.LT.AND P3, PT, R251, c[0x0][0x178], !P1 ;  /* 0x00005e00fb007a0c */ /* 0x000fe40004f61270 */
[----:B------:R-:W-:Y:S02]  /*9a5b0*/  ISETP.LT.AND P1, PT, R250, c[0x0][0x178], !P1 ;  /* 0x00005e00fa007a0c */ /* 0x000fe40004f21270 */
[C---:B------:R-:W-:Y:S01]  /*9a5c0*/  IADD3 R35, R3.reuse, c[0x0][0x198], RZ ;  /* 0x0000660003237a10 */ /* 0x040fe20007ffe0ff */
[C---:B-1----:R-:W-:Y:S01]  /*9a5d0*/  IMAD.WIDE R28, R3.reuse, 0x4, R220 ;  /* 0x00000004031c7825 */ /* 0x042fe200078e02dc */
[----:B----4-:R-:W-:Y:S01]  /*9a5e0*/  ISETP.GE.AND P2, PT, R32, c[0x0][0x17c], PT ;  /* 0x00005f0020007a0c */ /* 0x010fe20003f46270 */
[----:B------:R-:W1:Y:S02]  /*9a5f0*/  LDS.128 R24, [R248+0x800] ;  /* 0x00080000f8187984 */ /* 0x000e640000000c00 */
[----:B------:R-:W-:-:S02]  /*9a600*/  IMAD.WIDE R32, R3, 0x4, R176 ;  /* 0x0000000403207825 */ /* 0x000fc400078e02b0 */
[----:B------:R-:W-:Y:S02]  /*9a610*/  @P0 STG.E [R30.64], R12 ;  /* 0x0000000c1e000986 */ /* 0x000fe4000c101904 */
[C---:B------:R-:W-:Y:S02]  /*9a620*/  IMAD.WIDE R2, R35.reuse, 0x4, R220 ;  /* 0x0000000423027825 */ /* 0x040fe400078e02dc */
[----:B------:R-:W-:Y:S02]  /*9a630*/  @P6 STG.E [R28.64], R197 ;  /* 0x000000c51c006986 */ /* 0x000fe4000c101904 */
[----:B------:R-:W-:Y:S01]  /*9a640*/  IMAD.WIDE R4, R35, 0x4, R176 ;  /* 0x0000000423047825 */ /* 0x000fe200078e02b0 */
[----:B------:R-:W-:Y:S01]  /*9a650*/  ISETP.GE.AND P0, PT, R34, c[0x0][0x17c], PT ;  /* 0x00005f0022007a0c */ /* 0x000fe20003f06270 */
[----:B------:R4:W-:Y:S04]  /*9a660*/  @P4 STG.E [R32.64], R13 ;  /* 0x0000000d20004986 */ /* 0x0009e8000c101904 */
[----:B------:R1:W-:Y:S04]  /*9a670*/  @P3 STG.E [R2.64], R204 ;  /* 0x000000cc02003986 */ /* 0x0003e8000c101904 */
[----:B------:R-:W3:Y:S04]  /*9a680*/  LDL.LU R34, [R1+0x1e1c] ;  /* 0x001e1c0001227983 */ /* 0x000ee80000300800 */
[----:B------:R1:W-:Y:S04]  /*9a690*/  @P1 STG.E [R4.64], R16 ;  /* 0x0000001004001986 */ /* 0x0003e8000c101904 */
[----:B------:R-:W3:Y:S04]  /*9a6a0*/  LDL.LU R39, [R1+0x1e10] ;  /* 0x001e100001277983 */ /* 0x000ee80000300800 */
[----:B------:R-:W1:Y:S01]  /*9a6b0*/  LDS.128 R28, [R249+0x800] ;  /* 0x00080000f91c7984 */ /* 0x000e620000000c00 */
[----:B--2---:R-:W-:-:S03]  /*9a6c0*/  ISETP.GE.AND P1, PT, R0, c[0x0][0x17c], PT ;  /* 0x00005f0000007a0c */ /* 0x004fc60003f26270 */
[----:B------:R-:W2:Y:S01]  /*9a6d0*/  LDL.LU R0, [R1+0x1e0c] ;  /* 0x001e0c0001007983 */ /* 0x000ea20000300800 */
[----:B------:R-:W-:Y:S02]  /*9a6e0*/  ISETP.LT.AND P6, PT, R251, c[0x0][0x178], !P5 ;  /* 0x00005e00fb007a0c */ /* 0x000fe40006fc1270 */
[----:B------:R-:W-:Y:S02]  /*9a6f0*/  IADD3 R35, R35, c[0x0][0x198], RZ ;  /* 0x0000660023237a10 */ /* 0x000fe40007ffe0ff */
[----:B------:R-:W-:Y:S02]  /*9a700*/  ISETP.LT.AND P5, PT, R250, c[0x0][0x178], !P5 ;  /* 0x00005e00fa007a0c */ /* 0x000fe40006fa1270 */
[----:B------:R-:W-:Y:S01]  /*9a710*/  ISETP.LT.AND P3, PT, R251, c[0x0][0x178], !P2 ;  /* 0x00005e00fb007a0c */ /* 0x000fe20005761270 */
[----:B------:R-:W-:-:S04]  /*9a720*/  IMAD.WIDE R8, R35, 0x4, R220 ;  /* 0x0000000423087825 */ /* 0x000fc800078e02dc */
[C---:B----4-:R-:W-:Y:S01]  /*9a730*/  IMAD.WIDE R12, R35.reuse, 0x4, R176 ;  /* 0x00000004230c7825 */ /* 0x050fe200078e02b0 */
[----:B------:R-:W-:Y:S01]  /*9a740*/  IADD3 R35, R35, c[0x0][0x198], RZ ;  /* 0x0000660023237a10 */ /* 0x000fe20007ffe0ff */
[----:B------:R-:W-:Y:S01]  /*9a750*/  @P6 STG.E [R8.64], R205 ;  /* 0x000000cd08006986 */ /* 0x000fe2000c101904 */
[----:B------:R-:W-:-:S03]  /*9a760*/  ISETP.LT.AND P2, PT, R250, c[0x0][0x178], !P2 ;  /* 0x00005e00fa007a0c */ /* 0x000fc60005741270 */
[----:B-1----:R-:W-:Y:S01]  /*9a770*/  IMAD.WIDE R2, R35, 0x4, R220 ;  /* 0x0000000423027825 */ /* 0x002fe200078e02dc */
[----:B---3--:R-:W-:Y:S01]  /*9a780*/  ISETP.GE.AND P4, PT, R37, c[0x0][0x17c], PT ;  /* 0x00005f0025007a0c */ /* 0x008fe20003f86270 */
[----:B------:R1:W-:Y:S01]  /*9a790*/  @P5 STG.E [R12.64], R17 ;  /* 0x000000110c005986 */ /* 0x0003e2000c101904 */
[----:B------:R-:W-:Y:S01]  /*9a7a0*/  ISETP.LT.AND P5, PT, R251, c[0x0][0x178], !P0 ;  /* 0x00005e00fb007a0c */ /* 0x000fe200047a1270 */
[C---:B------:R-:W-:Y:S01]  /*9a7b0*/  IMAD.WIDE R4, R35.reuse, 0x4, R176 ;  /* 0x0000000423047825 */ /* 0x040fe200078e02b0 */
[C---:B------:R-:W-:Y:S01]  /*9a7c0*/  ISETP.LT.AND P6, PT, R250.reuse, c[0x0][0x178], !P0 ;  /* 0x00005e00fa007a0c */ /* 0x040fe200047c1270 */
[----:B------:R3:W-:Y:S01]  /*9a7d0*/  @P3 STG.E [R2.64], R184 ;  /* 0x000000b802003986 */ /* 0x0007e2000c101904 */
[----:B------:R-:W-:Y:S02]  /*9a7e0*/  IADD3 R35, R35, c[0x0][0x198], RZ ;  /* 0x0000660023237a10 */ /* 0x000fe40007ffe0ff */
[----:B------:R-:W-:Y:S02]  /*9a7f0*/  ISETP.LT.AND P3, PT, R251, c[0x0][0x178], !P4 ;  /* 0x00005e00fb007a0c */ /* 0x000fe40006761270 */
[----:B------:R-:W-:-:S02]  /*9a800*/  ISETP.LT.AND P4, PT, R250, c[0x0][0x178], !P4 ;  /* 0x00005e00fa007a0c */ /* 0x000fc40006781270 */
[C---:B-1----:R-:W-:Y:S01]  /*9a810*/  IADD3 R17, R35.reuse, c[0x0][0x198], RZ ;  /* 0x0000660023117a10 */ /* 0x042fe20007ffe0ff */
[C---:B------:R-:W-:Y:S01]  /*9a820*/  IMAD.WIDE R8, R35.reuse, 0x4, R220 ;  /* 0x0000000423087825 */ /* 0x040fe200078e02dc */
[----:B------:R1:W-:Y:S03]  /*9a830*/  @P2 STG.E [R4.64], R20 ;  /* 0x0000001404002986 */ /* 0x0003e6000c101904 */
[----:B------:R-:W-:Y:S01]  /*9a840*/  IMAD.WIDE R12, R35, 0x4, R176 ;  /* 0x00000004230c7825 */ /* 0x000fe200078e02b0 */
[----:B------:R4:W-:Y:S03]  /*9a850*/  @P5 STG.E [R8.64], R185 ;  /* 0x000000b908005986 */ /* 0x0009e6000c101904 */
[C---:B---3--:R-:W-:Y:S01]  /*9a860*/  IMAD.WIDE R2, R17.reuse, 0x4, R220 ;  /* 0x0000000411027825 */ /* 0x048fe200078e02dc */
[----:B------:R-:W-:Y:S01]  /*9a870*/  ISETP.GE.AND P0, PT, R36, c[0x0][0x17c], PT ;  /* 0x00005f0024007a0c */ /* 0x000fe20003f06270 */
[----:B------:R3:W-:Y:S02]  /*9a880*/  @P6 STG.E [R12.64], R21 ;  /* 0x000000150c006986 */ /* 0x0007e4000c101904 */
[----:B-1----:R-:W-:-:S02]  /*9a890*/  IMAD.WIDE R4, R17, 0x4, R176 ;  /* 0x0000000411047825 */ /* 0x002fc400078e02b0 */
[----:B------:R-:W3:Y:S04]  /*9a8a0*/  LDL.LU R36, [R1+0x1e04] ;  /* 0x001e040001247983 */ /* 0x000ee80000300800 */
[----:B------:R1:W-:Y:S04]  /*9a8b0*/  @P3 STG.E [R2.64], R192 ;  /* 0x000000c002003986 */ /* 0x0003e8000c101904 */
        /* <DEDUP_REMOVED lines=9> */
[----:B----4-:R-:W-:-:S04]  /*9a950*/  IMAD.WIDE R8, R37, 0x4, R220 ;  /* 0x0000000425087825 */ /* 0x010fc800078e02dc */
[C---:B---3--:R-:W-:Y:S01]  /*9a960*/  IMAD.WIDE R12, R37.reuse, 0x4, R176 ;  /* 0x00000004250c7825 */ /* 0x048fe200078e02b0 */
[----:B------:R-:W-:Y:S02]  /*9a970*/  IADD3 R37, R37, c[0x0][0x198], RZ ;  /* 0x0000660025257a10 */ /* 0x000fe40007ffe0ff */
[----:B------:R-:W-:Y:S01]  /*9a980*/  ISETP.GE.AND P2, PT, R34, c[0x0][0x17c], PT ;  /* 0x00005f0022007a0c */ /* 0x000fe20003f46270 */
[----:B------:R3:W-:Y:S02]  /*9a990*/  @P5 STG.E [R8.64], R193 ;  /* 0x000000c108005986 */ /* 0x0007e4000c101904 */
[----:B------:R-:W-:Y:S01]  /*9a9a0*/  IMAD.WIDE R16, R37, 0x4, R220 ;  /* 0x0000000425107825 */ /* 0x000fe200078e02dc */
[----:B------:R-:W-:Y:S01]  /*9a9b0*/  ISETP.GE.AND P6, PT, R39, c[0x0][0x17c], PT ;  /* 0x00005f0027007a0c */ /* 0x000fe20003fc6270 */
[----:B------:R4:W-:Y:S01]  /*9a9c0*/  @P1 STG.E [R12.64], R25 ;  /* 0x000000190c001986 */ /* 0x0009e2000c101904 */
[----:B------:R-:W-:Y:S02]  /*9a9d0*/  ISETP.LT.AND P0, PT, R250, c[0x0][0x178], !P0 ;  /* 0x00005e00fa007a0c */ /* 0x000fe40004701270 */
[----:B------:R-:W-:Y:S01]  /*9a9e0*/  IADD3 R21, R37, c[0x0][0x198], RZ ;  /* 0x0000660025157a10 */ /* 0x000fe20007ffe0ff */
[----:B------:R2:W-:Y:S01]  /*9a9f0*/  @P3 STG.E [R16.64], R200 ;  /* 0x000000c810003986 */ /* 0x0005e2000c101904 */
[----:B------:R-:W-:-:S02]  /*9aa00*/  ISETP.LT.AND P5, PT, R251, c[0x0][0x178], !P2 ;  /* 0x00005e00fb007a0c */ /* 0x000fc400057a1270 */
[----:B------:R-:W-:Y:S01]  /*9aa10*/  ISETP.LT.AND P2, PT, R250, c[0x0][0x178], !P2 ;  /* 0x00005e00fa007a0c */ /* 0x000fe20005741270 */
[----:B-1----:R-:W-:Y:S01]  /*9aa20*/  IMAD.WIDE R2, R37, 0x4, R176 ;  /* 0x0000000425027825 */ /* 0x002fe200078e02b0 */
[----:B------:R-:W-:Y:S01]  /*9aa30*/  ISETP.LT.AND P3, PT, R251, c[0x0][0x178], !P6 ;  /* 0x00005e00fb007a0c */ /* 0x000fe20007761270 */
[----:B------:R-:W1:Y:S02]  /*9aa40*/  LDS.128 R32, [R252+0x800] ;  /* 0x00080000fc207984 */ /* 0x000e640000000c00 */
[----:B------:R-:W-:-:S04]  /*9aa50*/  IMAD.WIDE R4, R21, 0x4, R220 ;  /* 0x0000000415047825 */ /* 0x000fc800078e02dc */
[C---:B---3--:R-:W-:Y:S01]  /*9aa60*/  IMAD.WIDE R8, R21.reuse, 0x4, R176 ;  /* 0x0000000415087825 */ /* 0x048fe200078e02b0 */
[----:B------:R-:W-:Y:S01]  /*9aa70*/  IADD3 R21, R21, c[0x0][0x198], RZ ;  /* 0x0000660015157a10 */ /* 0x000fe20007ffe0ff */
[----:B------:R3:W-:Y:S04]  /*9aa80*/  @P0 STG.E [R2.64], R28 ;  /* 0x0000001c02000986 */ /* 0x0007e8000c101904 */
[----:B----4-:R-:W-:Y:S01]  /*9aa90*/  IMAD.WIDE R12, R21, 0x4, R220 ;  /* 0x00000004150c7825 */ /* 0x010fe200078e02dc */
[----:B------:R4:W-:Y:S01]  /*9aaa0*/  @P5 STG.E [R4.64], R201 ;  /* 0x000000c904005986 */ /* 0x0009e2000c101904 */
[----:B------:R-:W-:-:S03]  /*9aab0*/  ISETP.GE.AND P1, PT, R36, c[0x0][0x17c], PT ;  /* 0x00005f0024007a0c */ /* 0x000fc60003f26270 */
[----:B------:R1:W-:Y:S04]  /*9aac0*/  @P2 STG.E [R8.64], R29 ;  /* 0x0000001d08002986 */ /* 0x0003e8000c101904 */
[----:B------:R-:W4:Y:S04]  /*9aad0*/  LDL.LU R36, [R1+0x1dcc] ;  /* 0x001dcc0001247983 */ /* 0x000f280000300800 */
[----:B------:R-:W-:Y:S04]  /*9aae0*/  @P3 STG.E [R12.64], R208 ;  /* 0x000000d00c003986 */ /* 0x000fe8000c101904 */
[----:B------:R-:W4:Y:S01]  /*9aaf0*/  LDL.LU R24, [R1+0x1dc0] ;  /* 0x001dc00001187983 */ /* 0x000f220000300800 */
        /* <DEDUP_REMOVED lines=8> */
[----:B-1----:R1:W-:Y:S01]  /*9ab80*/  @P6 STG.E [R16.64], R32 ;  /* 0x0000002010006986 */ /* 0x0023e2000c101904 */
[----:B------:R-:W-:Y:S01]  /*9ab90*/  ISETP.LT.AND P6, PT, R251, c[0x0][0x178], !P1 ;  /* 0x00005e00fb007a0c */ /* 0x000fe20004fc1270 */
[C---:B---3--:R-:W-:Y:S01]  /*9aba0*/  IMAD.WIDE R2, R21.reuse, 0x4, R220 ;  /* 0x0000000415027825 */ /* 0x048fe200078e02dc */
[----:B------:R-:W-:Y:S02]  /*9abb0*/  ISETP.GE.AND P0, PT, R38, c[0x0][0x17c], PT ;  /* 0x00005f0026007a0c */ /* 0x000fe40003f06270 */
[----:B------:R-:W-:Y:S01]  /*9abc0*/  ISETP.GE.AND P2, PT, R20, c[0x0][0x17c], PT ;  /* 0x00005f0014007a0c */ /* 0x000fe20003f46270 */
[----:B----4-:R-:W-:Y:S01]  /*9abd0*/  IMAD.WIDE R4, R21, 0x4, R176 ;  /* 0x0000000415047825 */ /* 0x010fe200078e02b0 */
[----:B------:R-:W3:Y:S03]  /*9abe0*/  LDL.LU R20, [R1+0x1da4] ;  /* 0x001da40001147983 */ /* 0x000ee60000300800 */
[C---:B------:R-:W-:Y:S01]  /*9abf0*/  IMAD.WIDE R8, R25.reuse, 0x4, R220 ;  /* 0x0000000419087825 */ /* 0x040fe200078e02dc */
[----:B------:R-:W-:Y:S01]  /*9ac00*/  ISETP.LT.AND P1, PT, R250, c[0x0][0x178], !P1 ;  /* 0x00005e00fa007a0c */ /* 0x000fe20004f21270 */
[----:B------:R4:W-:Y:S01]  /*9ac10*/  @P5 STG.E [R2.64], R209 ;  /* 0x000000d102005986 */ /* 0x0009e2000c101904 */
[----:B------:R-:W-:-:S02]  /*9ac20*/  IADD3 R21, R25, c[0x0][0x198], RZ ;  /* 0x0000660019157a10 */ /* 0x000fc40007ffe0ff */
[----:B------:R-:W-:Y:S01]  /*9ac30*/  ISETP.LT.AND P5, PT, R251, c[0x0][0x178], !P0 ;  /* 0x00005e00fb007a0c */ /* 0x000fe200047a1270 */
[----:B------:R4:W-:Y:S01]  /*9ac40*/  @P4 STG.E [R4.64], R33 ;  /* 0x0000002104004986 */ /* 0x0009e2000c101904 */
[----:B------:R-:W-:-:S03]  /*9ac50*/  ISETP.LT.AND P0, PT, R250, c[0x0][0x178], !P0 ;  /* 0x00005e00fa007a0c */ /* 0x000fc60004701270 */
[----:B------:R2:W-:Y:S01]  /*9ac60*/  @P6 STG.E [R8.64], R182 ;  /* 0x000000b608006986 */ /* 0x0005e2000c101904 */
[----:B------:R-:W-:Y:S01]  /*9ac70*/  ISETP.LT.AND P6, PT, R251, c[0x0][0x178], !P2 ;  /* 0x00005e00fb007a0c */ /* 0x000fe200057c1270 */
[C---:B-1----:R-:W-:Y:S02]  /*9ac80*/  IMAD.WIDE R16, R21.reuse, 0x4, R220 ;  /* 0x0000000415107825 */ /* 0x042fe400078e02dc */
[----:B------:R-:W3:Y:S02]  /*9ac90*/  LDL.LU R28, [R1+0x1d8c] ;  /* 0x001d8c00011c7983 */ /* 0x000ee40000300800 */
[C---:B----4-:R-:W-:Y:S01]  /*9aca0*/  IMAD.WIDE R2, R21.reuse, 0x4, R176 ;  /* 0x0000000415027825 */ /* 0x050fe200078e02b0 */
[----:B------:R-:W-:-:S03]  /*9acb0*/  IADD3 R21, R21, c[0x0][0x198], RZ ;  /* 0x0000660015157a10 */ /* 0x000fc60007ffe0ff */
[----:B------:R-:W-:-:S04]  /*9acc0*/  IMAD.WIDE R12, R25, 0x4, R176 ;  /* 0x00000004190c7825 */ /* 0x000fc800078e02b0 */
[----:B------:R-:W-:Y:S01]  /*9acd0*/  IMAD.WIDE R4, R21, 0x4, R220 ;  /* 0x0000000415047825 */ /* 0x000fe200078e02dc */
[----:B------:R-:W-:Y:S04]  /*9ace0*/  @P1 STG.E [R12.64], R6 ;  /* 0x000000060c001986 */ /* 0x000fe8000c101904 */
[----:B------:R-:W-:Y:S04]  /*9acf0*/  @P5 STG.E [R16.64], R183 ;  /* 0x000000b710005986 */ /* 0x000fe8000c101904 */
[----:B------:R1:W-:Y:S01]  /*9ad00*/  @P0 STG.E [R2.64], R7 ;  /* 0x0000000702000986 */ /* 0x0003e2000c101904 */
[----:B------:R-:W-:-:S03]  /*9ad10*/  ISETP.GE.AND P1, PT, R24, c[0x0][0x17c], PT ;  /* 0x00005f0018007a0c */ /* 0x000fc60003f26270 */
[----:B------:R4:W-:Y:S04]  /*9ad20*/  @P6 STG.E [R4.64], R190 ;  /* 0x000000be04006986 */ /* 0x0009e8000c101904 */
[----:B------:R-:W3:Y:S01]  /*9ad30*/  LDL.LU R24, [R1+0x1d80] ;  /* 0x001d800001187983 */ /* 0x000ee20000300800 */
[----:B--2---:R-:W-:-:S03]  /*9ad40*/  ISETP.GE.AND P6, PT, R0, c[0x0][0x17c], PT ;  /* 0x00005f0000007a0c */ /* 0x004fc60003fc6270 */
[----:B------:R-:W2:Y:S01]  /*9ad50*/  LDL.LU R0, [R1+0x1d70] ;  /* 0x001d700001007983 */ /* 0x000ea20000300800 */
[C---:B------:R-:W-:Y:S02]  /*9ad60*/  ISETP.LT.AND P2, PT, R250.reuse, c[0x0][0x178], !P2 ;  /* 0x00005e00fa007a0c */ /* 0x040fe40005741270 */
[----:B------:R-:W-:Y:S02]  /*9ad70*/  ISETP.LT.AND P0, PT, R251, c[0x0][0x178], !P3 ;  /* 0x00005e00fb007a0c */ /* 0x000fe40005f01270 */
[----:B------:R-:W-:Y:S01]  /*9ad80*/  ISETP.LT.AND P3, PT, R250, c[0x0][0x178], !P3 ;  /* 0x00005e00fa007a0c */ /* 0x000fe20005f61270 */
[C---:B------:R-:W-:Y:S01]  /*9ad90*/  IMAD.WIDE R8, R21.reuse, 0x4, R176 ;  /* 0x0000000415087825 */ /* 0x040fe200078e02b0 */
[----:B------:R-:W-:Y:S02]  /*9ada0*/  IADD3 R25, R21, c[0x0][0x198], RZ ;  /* 0x0000660015197a10 */ /* 0x000fe40007ffe0ff */
[----:B------:R-:W-:-:S03]  /*9adb0*/  ISETP.GE.AND P4, PT, R36, c[0x0][0x17c], PT ;  /* 0x00005f0024007a0c */ /* 0x000fc60003f86270 */
[C---:B-1----:R-:W-:Y:S02]  /*9adc0*/  IMAD.WIDE R2, R25.reuse, 0x4, R220 ;  /* 0x0000000419027825 */ /* 0x042fe400078e02dc */
[----:B------:R-:W-:Y:S02]  /*9add0*/  @P2 STG.E [R8.64], R10 ;  /* 0x0000000a08002986 */ /* 0x000fe4000c101904 */
[----:B------:R-:W-:Y:S01]  /*9ade0*/  IMAD.WIDE R6, R25, 0x4, R176 ;  /* 0x0000000419067825 */ /* 0x000fe200078e02b0 */
[----:B------:R-:W-:Y:S02]  /*9adf0*/  ISETP.LT.AND P5, PT, R251, c[0x0][0x178], !P4 ;  /* 0x00005e00fb007a0c */ /* 0x000fe400067a1270 */
[----:B---3--:R-:W-:Y:S02]  /*9ae00*/  ISETP.GE.AND P2, PT, R20, c[0x0][0x17c], PT ;  /* 0x00005f0014007a0c */ /* 0x008fe40003f46270 */
[----:B------:R-:W3:Y:S01]  /*9ae10*/  LDL.LU R20, [R1+0x1d60] ;  /* 0x001d600001147983 */ /* 0x000ee20000300800 */
[----:B------:R-:W-:-:S02]  /*9ae20*/  IADD3 R29, R25, c[0x0][0x198], RZ ;  /* 0x00006600191d7a10 */ /* 0x000fc40007ffe0ff */
[----:B------:R-:W-:Y:S01]  /*9ae30*/  ISETP.LT.AND P4, PT, R250, c[0x0][0x178], !P4 ;  /* 0x00005e00fa007a0c */ /* 0x000fe20006781270 */
[----:B------:R1:W-:Y:S04]  /*9ae40*/  @P0 STG.E [R2.64], R191 ;  /* 0x000000bf02000986 */ /* 0x0003e8000c101904 */
[----:B------:R-:W3:Y:S01]  /*9ae50*/  LDL.LU R16, [R1+0x1d54] ;  /* 0x001d540001107983 */ /* 0x000ee20000300800 */
[----:B------:R-:W-:-:S03]  /*9ae60*/  IMAD.WIDE R12, R29, 0x4, R220 ;  /* 0x000000041d0c7825 */ /* 0x000fc600078e02dc */
[----:B------:R1:W-:Y:S01]  /*9ae70*/  @P3 STG.E [R6.64], R11 ;  /* 0x0000000b06003986 */ /* 0x0003e2000c101904 */
[----:B------:R-:W-:Y:S01]  /*9ae80*/  ISETP.LT.AND P3, PT, R251, c[0x0][0x178], !P1 ;  /* 0x00005e00fb007a0c */ /* 0x000fe20004f61270 */
[C---:B----4-:R-:W-:Y:S01]  /*9ae90*/  IMAD.WIDE R4, R29.reuse, 0x4, R176 ;  /* 0x000000041d047825 */ /* 0x050fe200078e02b0 */
[----:B------:R-:W-:Y:S02]  /*9aea0*/  ISETP.LT.AND P1, PT, R250, c[0x0][0x178], !P1 ;  /* 0x00005e00fa007a0c */ /* 0x000fe40004f21270 */
[----:B------:R-:W-:Y:S01]  /*9aeb0*/  IADD3 R29, R29, c[0x0][0x198], RZ ;  /* 0x000066001d1d7a10 */ /* 0x000fe20007ffe0ff */
[----:B------:R-:W-:Y:S04]  /*9aec0*/  @P5 STG.E [R12.64], R198 ;  /* 0x000000c60c005986 */ /* 0x000fe8000c101904 */
[C---:B-1----:R-:W-:Y:S01]  /*9aed0*/  IMAD.WIDE R2, R29.reuse, 0x4, R220 ;  /* 0x000000041d027825 */ /* 0x042fe200078e02dc */
[----:B------:R1:W-:Y:S03]  /*9aee0*/  @P4 STG.E [R4.64], R14 ;  /* 0x0000000e04004986 */ /* 0x0003e6000c101904 */
[----:B------:R-:W-:Y:S01]  /*9aef0*/  IMAD.WIDE R6, R29, 0x4, R176 ;  /* 0x000000041d067825 */ /* 0x000fe200078e02b0 */
[----:B------:R4:W-:Y:S04]  /*9af00*/  @P3 STG.E [R2.64], R199 ;  /* 0x000000c702003986 */ /* 0x0009e8000c101904 */
[----:B------:R2:W-:Y:S04]  /*9af10*/  @P1 STG.E [R6.64], R15 ;  /* 0x0000000f06001986 */ /* 0x0005e8000c101904 */
[----:B-1----:R-:W3:Y:S04]  /*9af20*/  LDL.LU R14, [R1+0x1d3c] ;  /* 0x001d3c00010e7983 */ /* 0x002ee80000300800 */
[----:B------:R-:W3:Y:S01]  /*9af30*/  LDL.LU R12, [R1+0x1d30] ;  /* 0x001d3000010c7983 */ /* 0x000ee20000300800 */
[----:B--2---:R-:W-:-:S03]  /*9af40*/  ISETP.GE.AND P1, PT, R0, c[0x0][0x17c], PT ;  /* 0x00005f0000007a0c */ /* 0x004fc60003f26270 */
[----:B------:R-:W2:Y:S01]  /*9af50*/  LDL.LU R0, [R1+0x208c] ;  /* 0x00208c0001007983 */ /* 0x000ea20000300800 */
[----:B------:R-:W-:Y:S02]  /*9af60*/  ISETP.LT.AND P5, PT, R251, c[0x0][0x178], !P6 ;  /* 0x00005e00fb007a0c */ /* 0x000fe400077a1270 */
[----:B------:R-:W-:Y:S02]  /*9af70*/  IADD3 R17, R29, c[0x0][0x198], RZ ;  /* 0x000066001d117a10 */ /* 0x000fe40007ffe0ff */
[----:B------:R-:W-:Y:S02]  /*9af80*/  ISETP.LT.AND P6, PT, R250, c[0x0][0x178], !P6 ;  /* 0x00005e00fa007a0c */ /* 0x000fe400077c1270 */
[----:B------:R-:W-:Y:S02]  /*9af90*/  ISETP.LT.AND P4, PT, R251, c[0x0][0x178], !P2 ;  /* 0x00005e00fb007a0c */ /* 0x000fe40005781270 */
[C---:B------:R-:W-:Y:S01]  /*9afa0*/  IADD3 R13, R17.reuse, c[0x0][0x198], RZ ;  /* 0x00006600110d7a10 */ /* 0x040fe20007ffe0ff */
[----:B------:R-:W-:Y:S01]  /*9afb0*/  IMAD.WIDE R8, R17, 0x4, R220 ;  /* 0x0000000411087825 */ /* 0x000fe200078e02dc */
[----:B------:R-:W-:-:S03]  /*9afc0*/  ISETP.GE.AND P0, PT, R28, c[0x0][0x17c], PT ;  /* 0x00005f001c007a0c */ /* 0x000fc60003f06270 */
[----:B------:R-:W-:Y:S01]  /*9afd0*/  IMAD.WIDE R4, R17, 0x4, R176 ;  /* 0x0000000411047825 */ /* 0x000fe200078e02b0 */
[----:B------:R-:W-:-:S03]  /*9afe0*/  ISETP.GE.AND P3, PT, R24, c[0x0][0x17c], PT ;  /* 0x00005f0018007a0c */ /* 0x000fc60003f66270 */
[----:B------:R-:W-:Y:S01]  /*9aff0*/  IMAD.WIDE R10, R13, 0x4, R220 ;  /* 0x000000040d0a7825 */ /* 0x000fe200078e02dc */
[----:B------:R-:W-:Y:S01]  /*9b000*/  @P5 STG.E [R8.64], R206 ;  /* 0x000000ce08005986 */ /* 0x000fe2000c101904 */
[C---:B------:R-:W-:Y:S02]  /*9b010*/  ISETP.LT.AND P2, PT, R250.reuse, c[0x0][0x178], !P2 ;  /* 0x00005e00fa007a0c */ /* 0x040fe40005741270 */
[----:B------:R-:W-:Y:S01]  /*9b020*/  ISETP.LT.AND P5, PT, R251, c[0x0][0x178], !P0 ;  /* 0x00005e00fb007a0c */ /* 0x000fe200047a1270 */
[----:B------:R1:W-:Y:S01]  /*9b030*/  @P6 STG.E [R4.64], R18 ;  /* 0x0000001204006986 */ /* 0x0003e2000c101904 */
[----:B------:R-:W-:Y:S02]  /*9b040*/  IADD3 R17, R13, c[0x0][0x198], RZ ;  /* 0x000066000d117a10 */ /* 0x000fe40007ffe0ff */
[C---:B------:R-:W-:Y:S01]  /*9b050*/  ISETP.LT.AND P0, PT, R250.reuse, c[0x0][0x178], !P0 ;  /* 0x00005e00fa007a0c */ /* 0x040fe20004701270 */
[----:B------:R3:W-:Y:S01]  /*9b060*/  @P4 STG.E [R10.64], R207 ;  /* 0x000000cf0a004986 */ /* 0x0007e2000c101904 */
[----:B------:R-:W-:Y:S01]  /*9b070*/  ISETP.LT.AND P4, PT, R251, c[0x0][0x178], !P3 ;  /* 0x00005e00fb007a0c */ /* 0x000fe20005f81270 */
[----:B----4-:R-:W-:Y:S01]  /*9b080*/  IMAD.WIDE R2, R13, 0x4, R176 ;  /* 0x000000040d027825 */ /* 0x010fe200078e02b0 */
[----:B------:R-:W-:-:S02]  /*9b090*/  ISETP.LT.AND P6, PT, R250, c[0x0][0x178], !P3 ;  /* 0x00005e00fa007a0c */ /* 0x000fc40005fc1270 */
[C---:B------:R-:W-:Y:S01]  /*9b0a0*/  IADD3 R13, R17.reuse, c[0x0][0x198], RZ ;  /* 0x00006600110d7a10 */ /* 0x040fe20007ffe0ff */
[----:B------:R-:W-:Y:S01]  /*9b0b0*/  IMAD.WIDE R6, R17, 0x4, R220 ;  /* 0x0000000411067825 */ /* 0x000fe200078e02dc */
[----:B---3--:R-:W-:-:S03]  /*9b0c0*/  ISETP.GE.AND P3, PT, R20, c[0x0][0x17c], PT ;  /* 0x00005f0014007a0c */ /* 0x008fc60003f66270 */
[----:B-1----:R-:W-:Y:S01]  /*9b0d0*/  IMAD.WIDE R4, R17, 0x4, R176 ;  /* 0x0000000411047825 */ /* 0x002fe200078e02b0 */
[----:B------:R1:W-:Y:S03]  /*9b0e0*/  @P2 STG.E [R2.64], R19 ;  /* 0x0000001302002986 */ /* 0x0003e6000c101904 */
[----:B------:R-:W-:Y:S01]  /*9b0f0*/  IMAD.WIDE R8, R13, 0x4, R220 ;  /* 0x000000040d087825 */ /* 0x000fe200078e02dc */
[----:B------:R-:W-:Y:S01]  /*9b100*/  @P5 STG.E [R6.64], R186 ;  /* 0x000000ba06005986 */ /* 0x000fe2000c101904 */
[----:B------:R-:W-:Y:S02]  /*9b110*/  ISETP.LT.AND P5, PT, R251, c[0x0][0x178], !P1 ;  /* 0x00005e00fb007a0c */ /* 0x000fe40004fa1270 */
[C---:B------:R-:W-:Y:S01]  /*9b120*/  IMAD.WIDE R10, R13.reuse, 0x4, R176 ;  /* 0x000000040d0a7825 */ /* 0x040fe200078e02b0 */
[----:B------:R-:W-:Y:S01]  /*9b130*/  IADD3 R13, R13, c[0x0][0x198], RZ ;  /* 0x000066000d0d7a10 */ /* 0x000fe20007ffe0ff */
[----:B------:R3:W-:Y:S01]  /*9b140*/  @P0 STG.E [R4.64], R22 ;  /* 0x0000001604000986 */ /* 0x0007e2000c101904 */
[----:B------:R-:W-:-:S02]  /*9b150*/  ISETP.GE.AND P2, PT, R16, c[0x0][0x17c], PT ;  /* 0x00005f0010007a0c */ /* 0x000fc40003f46270 */
[C---:B------:R-:W-:Y:S01]  /*9b160*/  ISETP.LT.AND P1, PT, R250.reuse, c[0x0][0x178], !P1 ;  /* 0x00005e00fa007a0c */ /* 0x040fe20004f21270 */
[----:B------:R4:W-:Y:S01]  /*9b170*/  @P4 STG.E [R8.64], R187 ;  /* 0x000000bb08004986 */ /* 0x0009e2000c101904 */
[----:B------:R-:W-:Y:S02]  /*9b180*/  ISETP.LT.AND P4, PT, R251, c[0x0][0x178], !P3 ;  /* 0x00005e00fb007a0c */ /* 0x000fe40005f81270 */
[----:B------:R-:W-:Y:S01]  /*9b190*/  ISETP.LT.AND P3, PT, R250, c[0x0][0x178], !P3 ;  /* 0x00005e00fa007a0c */ /* 0x000fe20005f61270 */
[----:B------:R4:W-:Y:S01]  /*9b1a0*/  @P6 STG.E [R10.64], R23 ;  /* 0x000000170a006986 */ /* 0x0009e2000c101904 */
[----:B------:R-:W-:Y:S02]  /*9b1b0*/  IADD3 R15, R13, c[0x0][0x198], RZ ;  /* 0x000066000d0f7a10 */ /* 0x000fe40007ffe0ff */
[----:B------:R-:W-:Y:S01]  /*9b1c0*/  ISETP.LT.AND P6, PT, R251, c[0x0][0x178], !P2 ;  /* 0x00005e00fb007a0c */ /* 0x000fe200057c1270 */
[----:B-1----:R-:W-:Y:S01]  /*9b1d0*/  IMAD.WIDE R2, R13, 0x4, R220 ;  /* 0x000000040d027825 */ /* 0x002fe200078e02dc */
[----:B------:R-:W-:-:S03]  /*9b1e0*/  IADD3 R17, R15, c[0x0][0x198], RZ ;  /* 0x000066000f117a10 */ /* 0x000fc60007ffe0ff */
[----:B---3--:R-:W-:Y:S01]  /*9b1f0*/  IMAD.WIDE R4, R13, 0x4, R176 ;  /* 0x000000040d047825 */ /* 0x008fe200078e02b0 */
[----:B------:R1:W-:Y:S03]  /*9b200*/  @P5 STG.E [R2.64], R194 ;  /* 0x000000c202005986 */ /* 0x0003e6000c101904 */
[----:B------:R-:W-:Y:S01]  /*9b210*/  IMAD.WIDE R6, R15, 0x4, R220 ;  /* 0x000000040f067825 */ /* 0x000fe200078e02dc */
[----:B------:R-:W-:-:S03]  /*9b220*/  ISETP.GE.AND P0, PT, R14, c[0x0][0x17c], PT ;  /* 0x00005f000e007a0c */ /* 0x000fc60003f06270 */
[----:B----4-:R-:W-:Y:S01]  /*9b230*/  IMAD.WIDE R8, R15, 0x4, R176 ;  /* 0x000000040f087825 */ /* 0x010fe200078e02b0 */
[----:B------:R3:W-:Y:S03]  /*9b240*/  @P1 STG.E [R4.64], R26 ;  /* 0x0000001a04001986 */ /* 0x0007e6000c101904 */
[C---:B------:R-:W-:Y:S01]  /*9b250*/  IMAD.WIDE R10, R17.reuse, 0x4, R220 ;  /* 0x00000004110a7825 */ /* 0x040fe200078e02dc */
[----:B------:R4:W-:Y:S01]  /*9b260*/  @P4 STG.E [R6.64], R195 ;  /* 0x000000c306004986 */ /* 0x0009e2000c101904 */
[----:B------:R-:W-:Y:S02]  /*9b270*/  ISETP.GE.AND P5, PT, R12, c[0x0][0x17c], PT ;  /* 0x00005f000c007a0c */ /* 0x000fe40003fa6270 */
[----:B------:R-:W-:Y:S01]  /*9b280*/  IADD3 R13, R17, c[0x0][0x198], RZ ;  /* 0x00006600110d7a10 */ /* 0x000fe20007ffe0ff */
[----:B------:R1:W-:Y:S01]  /*9b290*/  @P3 STG.E [R8.64], R27 ;  /* 0x0000001b08003986 */ /* 0x0003e2000c101904 */
[----:B------:R-:W-:-:S03]  /*9b2a0*/  ISETP.LT.AND P2, PT, R250, c[0x0][0x178], !P2 ;  /* 0x00005e00fa007a0c */ /* 0x000fc60005741270 */
[----:B------:R3:W-:Y:S01]  /*9b2b0*/  @P6 STG.E [R10.64], R202 ;  /* 0x000000ca0a006986 */ /* 0x0007e2000c101904 */
[C---:B------:R-:W-:Y:S02]  /*9b2c0*/  ISETP.LT.AND P6, PT, R251.reuse, c[0x0][0x178], !P0 ;  /* 0x00005e00fb007a0c */ /* 0x040fe400047c1270 */
[C---:B------:R-:W-:Y:S02]  /*9b2d0*/  ISETP.LT.AND P0, PT, R250.reuse, c[0x0][0x178], !P0 ;  /* 0x00005e00fa007a0c */ /* 0x040fe40004701270 */
[----:B------:R-:W-:Y:S02]  /*9b2e0*/  ISETP.LT.AND P4, PT, R251, c[0x0][0x178], !P5 ;  /* 0x00005e00fb007a0c */ /* 0x000fe40006f81270 */
[----:B------:R-:W-:Y:S02]  /*9b2f0*/  IADD3 R15, R13, c[0x0][0x198], RZ ;  /* 0x000066000d0f7a10 */ /* 0x000fe40007ffe0ff */
[----:B------:R-:W-:Y:S01]  /*9b300*/  ISETP.LT.AND P5, PT, R250, c[0x0][0x178], !P5 ;  /* 0x00005e00fa007a0c */ /* 0x000fe20006fa1270 */
[----:B-1----:R-:W-:Y:S01]  /*9b310*/  IMAD.WIDE R2, R17, 0x4, R176 ;  /* 0x0000000411027825 */ /* 0x002fe200078e02b0 */
[----:B------:R-:W-:-:S03]  /*9b320*/  IADD3 R17, R15, c[0x0][0x198], RZ ;  /* 0x000066000f117a10 */ /* 0x000fc60007ffe0ff */
[C---:B---3--:R-:W-:Y:S01]  /*9b330*/  IMAD.WIDE R4, R13.reuse, 0x4, R220 ;  /* 0x000000040d047825 */ /* 0x048fe200078e02dc */
[----:B------:R1:W-:Y:S03]  /*9b340*/  @P2 STG.E [R2.64], R30 ;  /* 0x0000001e02002986 */ /* 0x0003e6000c101904 */
[----:B----4-:R-:W-:Y:S01]  /*9b350*/  IMAD.WIDE R6, R13, 0x4, R176 ;  /* 0x000000040d067825 */ /* 0x010fe200078e02b0 */
[----:B------:R1:W-:Y:S03]  /*9b360*/  @P6 STG.E [R4.64], R203 ;  /* 0x000000cb04006986 */ /* 0x0003e6000c101904 */
[C---:B------:R-:W-:Y:S01]  /*9b370*/  IMAD.WIDE R8, R15.reuse, 0x4, R220 ;  /* 0x000000040f087825 */ /* 0x040fe200078e02dc */
[----:B------:R1:W-:Y:S03]  /*9b380*/  @P0 STG.E [R6.64], R31 ;  /* 0x0000001f06000986 */ /* 0x0003e6000c101904 */
[----:B------:R-:W-:Y:S01]  /*9b390*/  IMAD.WIDE R10, R15, 0x4, R176 ;  /* 0x000000040f0a7825 */ /* 0x000fe200078e02b0 */
[----:B------:R1:W-:Y:S03]  /*9b3a0*/  @P4 STG.E [R8.64], R210 ;  /* 0x000000d208004986 */ /* 0x0003e6000c101904 */
[C---:B------:R-:W-:Y:S01]  /*9b3b0*/  IMAD.WIDE R220, R17.reuse, 0x4, R220 ;  /* 0x0000000411dc7825 */ /* 0x040fe200078e02dc */
[----:B------:R1:W-:Y:S03]  /*9b3c0*/  @P5 STG.E [R10.64], R34 ;  /* 0x000000220a005986 */ /* 0x0003e6000c101904 */
[----:B------:R-:W-:Y:S01]  /*9b3d0*/  IMAD.WIDE R176, R17, 0x4, R176 ;  /* 0x0000000411b07825 */ /* 0x000fe200078e02b0 */
[----:B--2---:R-:W-:-:S04]  /*9b3e0*/  ISETP.GE.AND P1, PT, R0, c[0x0][0x17c], PT ;  /* 0x00005f0000007a0c */ /* 0x004fc80003f26270 */
[----:B------:R-:W-:Y:S02]  /*9b3f0*/  ISETP.LT.AND P3, PT, R251, c[0x0][0x178], !P1 ;  /* 0x00005e00fb007a0c */ /* 0x000fe40004f61270 */
[----:B------:R-:W-:-:S11]  /*9b400*/  ISETP.LT.AND P1, PT, R250, c[0x0][0x178], !P1 ;  /* 0x00005e00fa007a0c */ /* 0x000fd60004f21270 */
[----:B------:R1:W-:Y:S02]  /*9b410*/  @P3 STG.E [R220.64], R211 ;  /* 0x000000d3dc003986 */ /* 0x0003e4000c101904 */
[----:B------:R-:W-:Y:S05]  /*9b420*/  @!P1 EXIT ;  /* 0x000000000000994d */ /* 0x000fea0003800000 */
[----:B------:R-:W-:Y:S01]  /*9b430*/  STG.E [R176.64], R35 ;  /* 0x00000023b0007986 */ /* 0x000fe2000c101904 */
[----:B------:R-:W-:Y:S05]  /*9b440*/  EXIT ;  /* 0x000000000000794d */ /* 0x000fea0003800000 */
.L_x_2:
[----:B------:R-:W-:-:S00]  /*9b450*/  BRA `(.L_x_2) ;  /* 0xfffffff000007947 */ /* 0x000fc0000383ffff */
[----:B------:R-:W-:-:S00]  /*9b460*/  NOP ;  /* 0x0000000000007918 */ /* 0x000fc00000000000 */
        /* <DEDUP_REMOVED lines=9> */
.L_x_3:


//--------------------- .nv.shared.matmul_kernel  --------------------------
	.section	.nv.shared.matmul_kernel,"aw",@nobits
	.sectionflags	@""
	.align	16
